def matmul_kernel(
    a_ptr,
    b_ptr,
    c_ptr,
    M,
    N,
    K,
    stride_am,
    stride_ak,
    stride_bk,
    stride_bn,
    stride_cm,
    stride_cn,
    BLOCK_M: tl.constexpr,
    BLOCK_N: tl.constexpr,
    BLOCK_K: tl.constexpr,
    GROUP_M: tl.constexpr,
):
    pid = tl.program_id(axis=0)
    num_pid_m = tl.cdiv(M, BLOCK_M)
    num_pid_n = tl.cdiv(N, BLOCK_N)
    num_pid_in_group = GROUP_M * num_pid_n
    group_id = pid // num_pid_in_group
    first_pid_m = group_id * GROUP_M
    group_size_m = min(num_pid_m - first_pid_m, GROUP_M)
    pid_m = first_pid_m + ((pid % num_pid_in_group) % group_size_m)
    pid_n = (pid % num_pid_in_group) // group_size_m

    offs_am = (pid_m * BLOCK_M + tl.arange(0, BLOCK_M)) % M
    offs_bn = (pid_n * BLOCK_N + tl.arange(0, BLOCK_N)) % N
    offs_k = tl.arange(0, BLOCK_K)
    a_ptrs = a_ptr + offs_am[:, None] * stride_am + offs_k[None, :] * stride_ak
    b_ptrs = b_ptr + offs_k[:, None] * stride_bk + offs_bn[None, :] * stride_bn

    acc = tl.zeros((BLOCK_M, BLOCK_N), dtype=tl.float32)
    for kk in range(0, tl.cdiv(K, BLOCK_K)):
        a = tl.load(a_ptrs, mask=offs_k[None, :] < K - kk * BLOCK_K, other=0.0)
        b = tl.load(b_ptrs, mask=offs_k[:, None] < K - kk * BLOCK_K, other=0.0)
        acc = tl.dot(a, b, acc)
        a_ptrs += BLOCK_K * stride_ak
        b_ptrs += BLOCK_K * stride_bk

    c = acc.to(c_ptr.dtype.element_ty)
    offs_cm = pid_m * BLOCK_M + tl.arange(0, BLOCK_M)
    offs_cn = pid_n * BLOCK_N + tl.arange(0, BLOCK_N)
    c_ptrs = c_ptr + offs_cm[:, None] * stride_cm + offs_cn[None, :] * stride_cn
    mask = (offs_cm[:, None] < M) & (offs_cn[None, :] < N)
    tl.store(c_ptrs, c, mask=mask)

# config = {"BLOCK_K": 32, "BLOCK_M": 512, "BLOCK_N": 64, "GROUP_M": 1, "arch": "sm_100", "dtype": "fp32", "num_ctas": 1, "num_stages": 3, "num_warps": 4}
# arch = sm_100


// ===== COMPILED SASS (sm_100a) =====

	.target	sm_100a

	.elftype	@"ET_EXEC"


//--------------------- .note.nv.tkinfo           --------------------------
	.section	.note.nv.tkinfo,"",@"SHT_NOTE"
	.sectionflags	@"SHF_NOTE_NV_TKINFO"
	.tkinfo
        /*0018*/ 	.word	0x00000081
        /*0030*/ 	.string	""
        /*0030*/ 	.string	"ptxas-blackwell"
        /*0030*/ 	.string	"Cuda compilation tools, release 12.9, V12.9.86"
        /*0030*/ 	.string	"Build cuda_12.9.r12.9/compiler.36037853_0"
        /*0030*/ 	.string	"-v  -suppress-debug-info  -lineinfo  -arch sm_100a "



//--------------------- .note.nv.cuver            --------------------------
	.section	.note.nv.cuver,"",@"SHT_NOTE"
	.sectionflags	@"SHF_NOTE_NV_CUVER"
        /*0018*/ 	.short	0x0001
        /*001a*/ 	.short	0x0064
        /*001c*/ 	.short	0x0001
        /*001e*/ 	.short	0x0000
        /*0020*/ 	.short	0x0001
        /*0022*/ 	.short	0x0000


//--------------------- .nv.info                  --------------------------
	.section	.nv.info,"",@"SHT_CUDA_INFO"
	.align	4


	//----- nvinfo : EIATTR_REGCOUNT
	.align		4
        /*0000*/ 	.byte	0x04, 0x2f
        /*0002*/ 	.short	(.L_4 - .L_3)
	.align		4
.L_3:
        /*0004*/ 	.word	index@(matmul_kernel)
        /*0008*/ 	.word	0x000000ff


	//----- nvinfo : EIATTR_FRAME_SIZE
	.align		4
.L_4:
        /*000c*/ 	.byte	0x04, 0x11
        /*000e*/ 	.short	(.L_6 - .L_5)
	.align		4
.L_5:
        /*0010*/ 	.word	index@($__internal_2_$__cuda_sm10x_tcgen05_guardrail_trap_unallocated_columns_being_dealloced)
        /*0014*/ 	.word	0x00000648


	//----- nvinfo : EIATTR_FRAME_SIZE
	.align		4
.L_6:
        /*0018*/ 	.byte	0x04, 0x11
        /*001a*/ 	.short	(.L_8 - .L_7)
	.align		4
.L_7:
        /*001c*/ 	.word	index@($__internal_1_$__cuda_sm10x_tcgen05_guardrail_trap_phase_invalid_during_alloc)
        /*0020*/ 	.word	0x00000648


	//----- nvinfo : EIATTR_FRAME_SIZE
	.align		4
.L_8:
        /*0024*/ 	.byte	0x04, 0x11
        /*0026*/ 	.short	(.L_10 - .L_9)
	.align		4
.L_9:
        /*0028*/ 	.word	index@($__internal_0_$__cuda_sm10x_tcgen05_guardrail_trap_col_being_dealloced_not_returned_by_alloc)
        /*002c*/ 	.word	0x00000648


	//----- nvinfo : EIATTR_FRAME_SIZE
	.align		4
.L_10:
        /*0030*/ 	.byte	0x04, 0x11
        /*0032*/ 	.short	(.L_12 - .L_11)
	.align		4
.L_11:
        /*0034*/ 	.word	index@(matmul_kernel)
        /*0038*/ 	.word	0x00000648


	//----- nvinfo : EIATTR_MIN_STACK_SIZE
	.align		4
.L_12:
        /*003c*/ 	.byte	0x04, 0x12
        /*003e*/ 	.short	(.L_14 - .L_13)
	.align		4
.L_13:
        /*0040*/ 	.word	index@(matmul_kernel)
        /*0044*/ 	.word	0x00000648
.L_14:


//--------------------- .nv.info.matmul_kernel    --------------------------
	.section	.nv.info.matmul_kernel,"",@"SHT_CUDA_INFO"
	.sectionflags	@""
	.align	4


	//----- nvinfo : EIATTR_CUDA_API_VERSION
	.align		4
        /*0000*/ 	.byte	0x04, 0x37
        /*0002*/ 	.short	(.L_16 - .L_15)
.L_15:
        /*0004*/ 	.word	0x00000081


	//----- nvinfo : EIATTR_KPARAM_INFO
	.align		4
.L_16:
        /*0008*/ 	.byte	0x04, 0x17
        /*000a*/ 	.short	(.L_18 - .L_17)
.L_17:
        /*000c*/ 	.word	0x00000000
        /*0010*/ 	.short	0x000d
        /*0012*/ 	.short	0x0048
        /*0014*/ 	.byte	0x00, 0xf4, 0x21, 0x00


	//----- nvinfo : EIATTR_KPARAM_INFO
	.align		4
.L_18:
        /*0018*/ 	.byte	0x04, 0x17
        /*001a*/ 	.short	(.L_20 - .L_19)
.L_19:
        /*001c*/ 	.word	0x00000000
        /*0020*/ 	.short	0x000c
        /*0022*/ 	.short	0x0040
        /*0024*/ 	.byte	0x00, 0xf4, 0x21, 0x00


	//----- nvinfo : EIATTR_KPARAM_INFO
	.align		4
.L_20:
        /*0028*/ 	.byte	0x04, 0x17
        /*002a*/ 	.short	(.L_22 - .L_21)
.L_21:
        /*002c*/ 	.word	0x00000000
        /*0030*/ 	.short	0x000b
        /*0032*/ 	.short	0x0038
        /*0034*/ 	.byte	0x00, 0xf0, 0x11, 0x00


	//----- nvinfo : EIATTR_KPARAM_INFO
	.align		4
.L_22:
        /*0038*/ 	.byte	0x04, 0x17
        /*003a*/ 	.short	(.L_24 - .L_23)
.L_23:
        /*003c*/ 	.word	0x00000000
        /*0040*/ 	.short	0x000a
        /*0042*/ 	.short	0x0034
        /*0044*/ 	.byte	0x00, 0xf0, 0x11, 0x00


	//----- nvinfo : EIATTR_KPARAM_INFO
	.align		4
.L_24:
        /*0048*/ 	.byte	0x04, 0x17
        /*004a*/ 	.short	(.L_26 - .L_25)
.L_25:
        /*004c*/ 	.word	0x00000000
        /*0050*/ 	.short	0x0009
        /*0052*/ 	.short	0x0030
        /*0054*/ 	.byte	0x00, 0xf0, 0x11, 0x00


	//----- nvinfo : EIATTR_KPARAM_INFO
	.align		4
.L_26:
        /*0058*/ 	.byte	0x04, 0x17
        /*005a*/ 	.short	(.L_28 - .L_27)
.L_27:
        /*005c*/ 	.word	0x00000000
        /*0060*/ 	.short	0x0008
        /*0062*/ 	.short	0x002c
        /*0064*/ 	.byte	0x00, 0xf0, 0x11, 0x00


	//----- nvinfo : EIATTR_KPARAM_INFO
	.align		4
.L_28:
        /*0068*/ 	.byte	0x04, 0x17
        /*006a*/ 	.short	(.L_30 - .L_29)
.L_29:
        /*006c*/ 	.word	0x00000000
        /*0070*/ 	.short	0x0007
        /*0072*/ 	.short	0x0028
        /*0074*/ 	.byte	0x00, 0xf0, 0x11, 0x00


	//----- nvinfo : EIATTR_KPARAM_INFO
	.align		4
.L_30:
        /*0078*/ 	.byte	0x04, 0x17
        /*007a*/ 	.short	(.L_32 - .L_31)
.L_31:
        /*007c*/ 	.word	0x00000000
        /*0080*/ 	.short	0x0006
        /*0082*/ 	.short	0x0024
        /*0084*/ 	.byte	0x00, 0xf0, 0x11, 0x00


	//----- nvinfo : EIATTR_KPARAM_INFO
	.align		4
.L_32:
        /*0088*/ 	.byte	0x04, 0x17
        /*008a*/ 	.short	(.L_34 - .L_33)
.L_33:
        /*008c*/ 	.word	0x00000000
        /*0090*/ 	.short	0x0005
        /*0092*/ 	.short	0x0020
        /*0094*/ 	.byte	0x00, 0xf0, 0x11, 0x00


	//----- nvinfo : EIATTR_KPARAM_INFO
	.align		4
.L_34:
        /*0098*/ 	.byte	0x04, 0x17
        /*009a*/ 	.short	(.L_36 - .L_35)
.L_35:
        /*009c*/ 	.word	0x00000000
        /*00a0*/ 	.short	0x0004
        /*00a2*/ 	.short	0x001c
        /*00a4*/ 	.byte	0x00, 0xf0, 0x11, 0x00


	//----- nvinfo : EIATTR_KPARAM_INFO
	.align		4
.L_36:
        /*00a8*/ 	.byte	0x04, 0x17
        /*00aa*/ 	.short	(.L_38 - .L_37)
.L_37:
        /*00ac*/ 	.word	0x00000000
        /*00b0*/ 	.short	0x0003
        /*00b2*/ 	.short	0x0018
        /*00b4*/ 	.byte	0x00, 0xf0, 0x11, 0x00


	//----- nvinfo : EIATTR_KPARAM_INFO
	.align		4
.L_38:
        /*00b8*/ 	.byte	0x04, 0x17
        /*00ba*/ 	.short	(.L_40 - .L_39)
.L_39:
        /*00bc*/ 	.word	0x00000000
        /*00c0*/ 	.short	0x0002
        /*00c2*/ 	.short	0x0010
        /*00c4*/ 	.byte	0x00, 0xf4, 0x21, 0x00


	//----- nvinfo : EIATTR_KPARAM_INFO
	.align		4
.L_40:
        /*00c8*/ 	.byte	0x04, 0x17
        /*00ca*/ 	.short	(.L_42 - .L_41)
.L_41:
        /*00cc*/ 	.word	0x00000000
        /*00d0*/ 	.short	0x0001
        /*00d2*/ 	.short	0x0008
        /*00d4*/ 	.byte	0x00, 0xf4, 0x21, 0x00


	//----- nvinfo : EIATTR_KPARAM_INFO
	.align		4
.L_42:
        /*00d8*/ 	.byte	0x04, 0x17
        /*00da*/ 	.short	(.L_44 - .L_43)
.L_43:
        /*00dc*/ 	.word	0x00000000
        /*00e0*/ 	.short	0x0000
        /*00e2*/ 	.short	0x0000
        /*00e4*/ 	.byte	0x00, 0xf4, 0x21, 0x00


	//----- nvinfo : EIATTR_AT_ENTRY_FRAGMENTS
	.align		4
.L_44:
        /*00e8*/ 	.byte	0x04, 0x4f
        /*00ea*/ 	.short	(.L_46 - .L_45)


	//   ....[0]....
.L_45:
        /*00ec*/ 	.word	0x00000004


	//----- nvinfo : EIATTR_RESERVED_SMEM_USED
	.align		4
.L_46:
        /*00f0*/ 	.byte	0x01, 0x41
	.zero		2


	//----- nvinfo : EIATTR_SPARSE_MMA_MASK
	.align		4
        /*00f4*/ 	.byte	0x03, 0x50
        /*00f6*/ 	.short	0x0000


	//----- nvinfo : EIATTR_TCGEN05_1CTA_USED
	.align		4
        /*00f8*/ 	.byte	0x01, 0x51
	.zero		2


	//----- nvinfo : EIATTR_MAXREG_COUNT
	.align		4
        /*00fc*/ 	.byte	0x03, 0x1b
        /*00fe*/ 	.short	0x00ff


	//----- nvinfo : EIATTR_NUM_BARRIERS
	.align		4
        /*0100*/ 	.byte	0x02, 0x4c
        /*0102*/ 	.byte	0x01
	.zero		1


	//----- nvinfo : EIATTR_ANNOTATIONS
	.align		4
        /*0104*/ 	.byte	0x04, 0x55
        /*0106*/ 	.short	(.L_48 - .L_47)


	//   ....[0]....
.L_47:
        /*0108*/ 	.word	0x00000001
        /*010c*/ 	.byte	0x90, 0x14, 0x00, 0x00, 0x01, 0x00, 0x00, 0x00, 0x00, 0x15, 0x00, 0x00, 0x01, 0x00, 0x00, 0x00
        /* <DEDUP_REMOVED lines=521> */
        /*21ac*/ 	.byte	0x50, 0x48, 0x01, 0x00


	//----- nvinfo : EIATTR_INT_WARP_WIDE_INSTR_OFFSETS
	.align		4
.L_48:
        /*21b0*/ 	.byte	0x04, 0x31
        /*21b2*/ 	.short	(.L_50 - .L_49)


	//   ....[0]....
.L_49:
        /*21b4*/ 	.word	0x00001ee0


	//   ....[1]....
        /*21b8*/ 	.word	0x00001f20


	//   ....[2]....
        /*21bc*/ 	.word	0x00001fa0


	//   ....[3]....
        /*21c0*/ 	.word	0x00018c70


	//   ....[4]....
        /*21c4*/ 	.word	0x00018cc0


	//----- nvinfo : EIATTR_COOP_GROUP_MASK_REGIDS
	.align		4
.L_50:
        /*21c8*/ 	.byte	0x04, 0x29
        /*21ca*/ 	.short	(.L_52 - .L_51)


	//   ....[0]....
.L_51:
        /*21cc*/ 	.word	0xffffffff


	//   ....[1]....
        /*21d0*/ 	.word	0xffffffff


	//   ....[2]....
        /*21d4*/ 	.word	0xffffffff


	//   ....[3]....
        /*21d8*/ 	.word	0xffffffff


	//----- nvinfo : EIATTR_COOP_GROUP_INSTR_OFFSETS
	.align		4
.L_52:
        /*21dc*/ 	.byte	0x04, 0x28
        /*21de*/ 	.short	(.L_54 - .L_53)


	//   ....[0]....
.L_53:
        /*21e0*/ 	.word	0x00000070


	//   ....[1]....
        /*21e4*/ 	.word	0x00000330


	//   ....[2]....
        /*21e8*/ 	.word	0x00018b00


	//   ....[3]....
        /*21ec*/ 	.word	0x00018d70


	//----- nvinfo : EIATTR_VRC_CTA_INIT_COUNT
	.align		4
.L_54:
        /*21f0*/ 	.byte	0x02, 0x4a
        /*21f2*/ 	.byte	0x80
	.zero		1


	//----- nvinfo : EIATTR_MBARRIER_INSTR_OFFSETS
	.align		4
        /*21f4*/ 	.byte	0x04, 0x39
        /*21f6*/ 	.short	(.L_56 - .L_55)


	//   ....[0]....
.L_55:
        /*21f8*/ 	.word	0x000020f0
        /*21fc*/ 	.word	0x000000ff
        /*2200*/ 	.word	0x00000000
        /*2204*/ 	.short	0x0100
        /*2206*/ 	.byte	0x04
	.zero		1


	//   ....[1]....
        /*2208*/ 	.word	0x000021e0
        /*220c*/ 	.word	0x000000ff
        /*2210*/ 	.word	0x00026008
        /*2214*/ 	.short	0x0100
        /*2216*/ 	.byte	0x0a
	.zero		1


	//   ....[2]....
        /*2218*/ 	.word	0x0000f2e0
        /*221c*/ 	.word	0x000000ff
        /*2220*/ 	.word	0x00000000
        /*2224*/ 	.short	0x010a
        /*2226*/ 	.byte	0x04
	.zero		1


	//   ....[3]....
        /*2228*/ 	.word	0x00013640
        /*222c*/ 	.word	0x000000ff
        /*2230*/ 	.word	0x00000000
        /*2234*/ 	.short	0x010a
        /*2236*/ 	.byte	0x04
	.zero		1


	//   ....[4]....
        /*2238*/ 	.word	0x00013700
        /*223c*/ 	.word	0x000000ff
        /*2240*/ 	.word	0x00026000
        /*2244*/ 	.short	0x0108
        /*2246*/ 	.byte	0x0a
	.zero		1


	//   ....[5]....
        /*2248*/ 	.word	0x000137e0
        /*224c*/ 	.word	0x000000ff
        /*2250*/ 	.word	0x00026008
        /*2254*/ 	.short	0x0108
        /*2256*/ 	.byte	0x0a
	.zero		1


	//   ....[6]....
        /*2258*/ 	.word	0x00018d90
        /*225c*/ 	.word	0x000000ff
        /*2260*/ 	.word	0x00000000
        /*2264*/ 	.short	0x010a
        /*2266*/ 	.byte	0x04
	.zero		1


	//   ....[7]....
        /*2268*/ 	.word	0x00018dc0
        /*226c*/ 	.word	0x000000ff
        /*2270*/ 	.word	0x00000000
        /*2274*/ 	.short	0x010a
        /*2276*/ 	.byte	0x04
	.zero		1


	//----- nvinfo : EIATTR_NUM_MBARRIERS
	.align		4
.L_56:
        /*2278*/ 	.byte	0x03, 0x38
        /*227a*/ 	.short	0x0002


	//----- nvinfo : EIATTR_EXIT_INSTR_OFFSETS
	.align		4
        /*227c*/ 	.byte	0x04, 0x1c
        /*227e*/ 	.short	(.L_58 - .L_57)


	//   ....[0]....
.L_57:
        /*2280*/ 	.word	0x00018d80


	//----- nvinfo : EIATTR_REQNTID
	.align		4
.L_58:
        /*2284*/ 	.byte	0x04, 0x10
        /*2286*/ 	.short	(.L_60 - .L_59)
.L_59:
        /*2288*/ 	.word	0x00000080
        /*228c*/ 	.word	0x00000001
        /*2290*/ 	.word	0x00000001


	//----- nvinfo : EIATTR_CRS_STACK_SIZE
	.align		4
.L_60:
        /*2294*/ 	.byte	0x04, 0x1e
        /*2296*/ 	.short	(.L_62 - .L_61)
.L_61:
        /*2298*/ 	.word	0x00000000


	//----- nvinfo : EIATTR_CBANK_PARAM_SIZE
	.align		4
.L_62:
        /*229c*/ 	.byte	0x03, 0x19
        /*229e*/ 	.short	0x0050


	//----- nvinfo : EIATTR_PARAM_CBANK
	.align		4
        /*22a0*/ 	.byte	0x04, 0x0a
        /*22a2*/ 	.short	(.L_64 - .L_63)
	.align		4
.L_63:
        /*22a4*/ 	.word	index@(.nv.constant0.matmul_kernel)
        /*22a8*/ 	.short	0x0380
        /*22aa*/ 	.short	0x0050


	//----- nvinfo : EIATTR_SW_WAR
	.align		4
.L_64:
        /*22ac*/ 	.byte	0x04, 0x36
        /*22ae*/ 	.short	(.L_66 - .L_65)
.L_65:
        /*22b0*/ 	.word	0x00000008
.L_66:


//--------------------- .nv.compat                --------------------------
	.section	.nv.compat,"",@"SHT_CUDA_COMPAT_INFO"
	.align	4
        /*0000*/ 	.byte	0x02, 0x02, 0x02, 0x00, 0x02, 0x05, 0x05, 0x00, 0x02, 0x03, 0x00, 0x00, 0x02, 0x06, 0x01, 0x00


//--------------------- .nv.callgraph             --------------------------
	.section	.nv.callgraph,"",@"SHT_CUDA_CALLGRAPH"
	.align	4
	.sectionentsize	8
	.align		4
        /*0000*/ 	.word	0x00000000
	.align		4
        /*0004*/ 	.word	0xffffffff
	.align		4
        /*0008*/ 	.word	0x00000000
	.align		4
        /*000c*/ 	.word	0xfffffffe
	.align		4
        /*0010*/ 	.word	0x00000000
	.align		4
        /*0014*/ 	.word	0xfffffffd
	.align		4
        /*0018*/ 	.word	0x00000000
	.align		4
        /*001c*/ 	.word	0xfffffffc


//--------------------- .text.matmul_kernel       --------------------------
	.section	.text.matmul_kernel,"ax",@progbits
	.align	128
        .global         matmul_kernel
        .type           matmul_kernel,@function
        .size           matmul_kernel,(.L_x_21 - matmul_kernel)
        .other          matmul_kernel,@"STO_CUDA_ENTRY STV_DEFAULT"
matmul_kernel:
.text.matmul_kernel:
[----:B------:R-:W1:Y:S01]  /*0000*/  LDC R1, c[0x0][0x37c] ;  /* 0x0000df00ff017b82 */ /* 0x000e620000000800 */
[----:B------:R-:W2:Y:S01]  /*0010*/  S2R R0, SR_TID.X ;  /* 0x0000000000007919 */ /* 0x000ea20000002100 */
[----:B-1----:R-:W-:Y:S01]  /*0020*/  VIADD R1, R1, 0xfffff9b8 ;  /* 0xfffff9b801017836 */ /* 0x002fe20000000000 */
[----:B--2---:R-:W-:-:S13]  /*0030*/  ISETP.GE.U32.AND P0, PT, R0, 0x20, PT ;  /* 0x000000200000780c */ /* 0x004fda0003f06070 */
[----:B------:R-:W-:Y:S02]  /*0040*/  VOTEU.ANY UP0, P0 ;  /* 0x0000000000ff7886 */ /* 0x000fe40000000100 */
[----:B------:R-:W-:Y:S05]  /*0050*/  BRA.U UP0, `(.L_x_0) ;  /* 0x0000000100b87547 */ /* 0x000fea000b800000 */
[----:B------:R-:W1:Y:S01]  /*0060*/  S2UR UR6, SR_CgaCtaId ;  /* 0x00000000000679c3 */ /* 0x000e620000008800 */
[----:B------:R-:W-:Y:S01]  /*0070*/  NOP ;  /* 0x0000000000007918 */ /* 0x000fe20000000000 */
[----:B------:R-:W-:Y:S02]  /*0080*/  UMOV UR4, 0x40 ;  /* 0x0000004000047882 */ /* 0x000fe40000000000 */
[----:B-1----:R-:W-:-:S09]  /*0090*/  ULEA UR4, UR6, UR4, 0x18 ;  /* 0x0000000406047291 */ /* 0x002fd2000f8ec0ff */
[----:B------:R-:W1:Y:S01]  /*00a0*/  LDS.U8 R0, [UR4] ;  /* 0x00000004ff007984 */ /* 0x000e620008000000 */
[----:B------:R-:W-:Y:S02]  /*00b0*/  UMOV UR4, 0x400 ;  /* 0x0000040000047882 */ /* 0x000fe40000000000 */
[----:B------:R-:W-:Y:S01]  /*00c0*/  ULEA UR4, UR6, UR4, 0x18 ;  /* 0x0000000406047291 */ /* 0x000fe2000f8ec0ff */
[----:B-1----:R-:W-:-:S13]  /*00d0*/  ISETP.NE.AND P0, PT, R0, RZ, PT ;  /* 0x000000ff0000720c */ /* 0x002fda0003f05270 */
[----:B------:R-:W-:Y:S05]  /*00e0*/  @P0 BRA `(.L_x_1) ;  /* 0x00000000007c0947 */ /* 0x000fea0003800000 */
[----:B------:R-:W-:-:S13]  /*00f0*/  ELECT P0, URZ, PT ;  /* 0x0000000000ff782f */ /* 0x000fda0003800000 */
[----:B------:R-:W-:Y:S05]  /*0100*/  @!P0 BRA `(.L_x_2) ;  /* 0x0000000000848947 */ /* 0x000fea0003800000 */
[----:B------:R-:W-:Y:S01]  /*0110*/  UMOV UR5, 0x10 ;  /* 0x0000001000057882 */ /* 0x000fe20000000000 */
[----:B------:R-:W-:Y:S02]  /*0120*/  IMAD.MOV.U32 R4, RZ, RZ, 0x1 ;  /* 0x00000001ff047424 */ /* 0x000fe400078e00ff */
[----:B------:R-:W-:Y:S02]  /*0130*/  IMAD.MOV.U32 R5, RZ, RZ, 0xffff ;  /* 0x0000ffffff057424 */ /* 0x000fe400078e00ff */
[----:B------:R-:W-:Y:S04]  /*0140*/  DEPBAR.LE SB1, 0x36 ;  /* 0x00009d800000791a */ /* 0x000fe80000000000 */
[----:B------:R-:W1:Y:S02]  /*0150*/  UTCATOMSWS.FIND_AND_SET.ALIGN UP1, UR5, UR5 ;  /* 0x00000005000575e3 */ /* 0x000e640008020800 */
[----:B-1----:R-:W-:-:S04]  /*0160*/  PLOP3.LUT P0, PT, PT, PT, UP1, 0x80, 0x8 ;  /* 0x000000000008781c */ /* 0x002fc80003f0f018 */
[----:B------:R-:W-:-:S04]  /*0170*/  SEL R0, RZ, 0xffffffff, !P0 ;  /* 0xffffffffff007807 */ /* 0x000fc80004000000 */
[----:B------:R-:W-:Y:S01]  /*0180*/  ISETP.NE.AND P0, PT, R0, RZ, PT ;  /* 0x000000ff0000720c */ /* 0x000fe20003f05270 */
[----:B------:R-:W-:-:S12]  /*0190*/  IMAD.U32 R0, RZ, RZ, UR5 ;  /* 0x00000005ff007e24 */ /* 0x000fd8000f8e00ff */
[----:B------:R-:W-:Y:S05]  /*01a0*/  @P0 BRA `(.L_x_3) ;  /* 0x0000000000240947 */ /* 0x000fea0003800000 */
.L_x_4:
[----:B------:R-:W-:Y:S05]  /*01b0*/  NANOSLEEP 0x64 ;  /* 0x000000640000795d */ /* 0x000fea0003800000 */
[----:B------:R-:W-:-:S05]  /*01c0*/  UMOV UR5, 0x10 ;  /* 0x0000001000057882 */ /* 0x000fca0000000000 */
[----:B------:R-:W-:Y:S04]  /*01d0*/  DEPBAR.LE SB1, 0x36 ;  /* 0x00009d800000791a */ /* 0x000fe80000000000 */
[----:B------:R-:W1:Y:S02]  /*01e0*/  UTCATOMSWS.FIND_AND_SET.ALIGN UP1, UR5, UR5 ;  /* 0x00000005000575e3 */ /* 0x000e640008020800 */
[----:B-1----:R-:W-:-:S04]  /*01f0*/  PLOP3.LUT P0, PT, PT, PT, UP1, 0x80, 0x8 ;  /* 0x000000000008781c */ /* 0x002fc80003f0f018 */
[----:B------:R-:W-:-:S04]  /*0200*/  SEL R0, RZ, 0xffffffff, !P0 ;  /* 0xffffffffff007807 */ /* 0x000fc80004000000 */
[----:B------:R-:W-:Y:S01]  /*0210*/  ISETP.NE.AND P0, PT, R0, RZ, PT ;  /* 0x000000ff0000720c */ /* 0x000fe20003f05270 */
[----:B------:R-:W-:-:S12]  /*0220*/  IMAD.U32 R0, RZ, RZ, UR5 ;  /* 0x00000005ff007e24 */ /* 0x000fd8000f8e00ff */
[----:B------:R-:W-:Y:S05]  /*0230*/  @!P0 BRA `(.L_x_4) ;  /* 0xfffffffc00dc8947 */ /* 0x000fea000383ffff */
.L_x_3:
[C---:B------:R-:W-:Y:S01]  /*0240*/  VIADD R3, R0.reuse, 0x10 ;  /* 0x0000001000037836 */ /* 0x040fe20000000000 */
[----:B------:R-:W-:Y:S01]  /*0250*/  UMOV UR5, 0x50 ;  /* 0x0000005000057882 */ /* 0x000fe20000000000 */
[----:B------:R-:W-:Y:S01]  /*0260*/  SHF.L.U32 R2, R5, R0, RZ ;  /* 0x0000000005027219 */ /* 0x000fe200000006ff */
[----:B------:R-:W-:Y:S01]  /*0270*/  ULEA UR5, UR6, UR5, 0x18 ;  /* 0x0000000506057291 */ /* 0x000fe2000f8ec0ff */
[----:B------:R-:W-:Y:S02]  /*0280*/  SHF.L.U32 R0, R0, 0x5, RZ ;  /* 0x0000000500007819 */ /* 0x000fe400000006ff */
[----:B------:R-:W-:-:S04]  /*0290*/  SHF.L.U32 R3, R4, R3, RZ ;  /* 0x0000000304037219 */ /* 0x000fc800000006ff */
[----:B------:R-:W-:-:S05]  /*02a0*/  LOP3.LUT R2, R3, R2, RZ, 0xfc, !PT ;  /* 0x0000000203027212 */ /* 0x000fca00078efcff */
[----:B------:R1:W-:Y:S04]  /*02b0*/  ATOMS.OR RZ, [UR5], R2 ;  /* 0x00000002ffff798c */ /* 0x0003e8000b000005 */
[----:B------:R1:W-:Y:S01]  /*02c0*/  STS [UR4], R0 ;  /* 0x00000000ff007988 */ /* 0x0003e20008000804 */
[----:B------:R-:W-:Y:S05]  /*02d0*/  BRA `(.L_x_2) ;  /* 0x0000000000107947 */ /* 0x000fea0003800000 */
.L_x_1:
[----:B------:R-:W-:Y:S01]  /*02e0*/  IMAD.MOV.U32 R0, RZ, RZ, -0x1 ;  /* 0xffffffffff007424 */ /* 0x000fe200078e00ff */
[----:B------:R-:W-:-:S04]  /*02f0*/  MOV R2, 0x320 ;  /* 0x0000032000027802 */ /* 0x000fc80000000f00 */
[----:B------:R1:W-:Y:S03]  /*0300*/  STS [UR4], R0 ;  /* 0x00000000ff007988 */ /* 0x0003e60008000804 */
[----:B-1----:R-:W-:Y:S05]  /*0310*/  CALL.REL.NOINC `($__internal_1_$__cuda_sm10x_tcgen05_guardrail_trap_phase_invalid_during_alloc) ;  /* 0x0000018800c07944 */ /* 0x002fea0003c00000 */
.L_x_2:
[----:B------:R-:W-:Y:S05]  /*0320*/  WARPSYNC.ALL ;  /* 0x0000000000007948 */ /* 0x000fea0003800000 */
[----:B------:R-:W-:Y:S01]  /*0330*/  NOP ;  /* 0x0000000000007918 */ /* 0x000fe20000000000 */
.L_x_0:
[----:B-1----:R-:W1:Y:S01]  /*0340*/  LDC.64 R2, c[0x0][0x398] ;  /* 0x0000e600ff027b82 */ /* 0x002e620000000a00 */
[----:B------:R-:W2:Y:S01]  /*0350*/  S2R R7, SR_CTAID.X ;  /* 0x0000000000077919 */ /* 0x000ea20000002500 */
[----:B------:R-:W-:Y:S01]  /*0360*/  UMOV UR10, 0x400 ;  /* 0x00000400000a7882 */ /* 0x000fe20000000000 */
[----:B------:R-:W3:Y:S01]  /*0370*/  LDCU UR6, c[0x0][0x3a4] ;  /* 0x00007480ff0677ac */ /* 0x000ee20008000800 */
[----:B------:R-:W4:Y:S01]  /*0380*/  S2R R200, SR_TID.X ;  /* 0x0000000000c87919 */ /* 0x000f220000002100 */
[----:B------:R-:W5:Y:S03]  /*0390*/  LDCU.128 UR16, c[0x0][0x380] ;  /* 0x00007000ff1077ac */ /* 0x000f660008000c00 */
[----:B------:R-:W1:Y:S01]  /*03a0*/  S2UR UR5, SR_CgaCtaId ;  /* 0x00000000000579c3 */ /* 0x000e620000008800 */
[----:B------:R-:W1:Y:S07]  /*03b0*/  LDCU.64 UR26, c[0x0][0x358] ;  /* 0x00006b00ff1a77ac */ /* 0x000e6e0008000a00 */
[----:B------:R-:W3:Y:S01]  /*03c0*/  LDC R201, c[0x0][0x3a0] ;  /* 0x0000e800ffc97b82 */ /* 0x000ee20000000800 */
[----:B-1----:R-:W-:Y:S01]  /*03d0*/  VIADD R0, R3, 0x3f ;  /* 0x0000003f03007836 */ /* 0x002fe20000000000 */
[----:B------:R-:W-:-:S02]  /*03e0*/  IABS R37, R3 ;  /* 0x0000000300257213 */ /* 0x000fc40000000000 */
[----:B------:R-:W-:Y:S02]  /*03f0*/  IABS R17, R2 ;  /* 0x0000000200117213 */ /* 0x000fe40000000000 */
[----:B------:R-:W-:Y:S01]  /*0400*/  SHF.R.S32.HI R5, RZ, 0x1f, R0 ;  /* 0x0000001fff057819 */ /* 0x000fe20000011400 */
[----:B------:R-:W-:-:S03]  /*0410*/  ULEA UR10, UR5, UR10, 0x18 ;  /* 0x0000000a050a7291 */ /* 0x000fc6000f8ec0ff */
[----:B------:R-:W-:Y:S01]  /*0420*/  LEA.HI R5, R5, R0, RZ, 0x6 ;  /* 0x0000000005057211 */ /* 0x000fe200078f30ff */
[----:B------:R-:W-:Y:S01]  /*0430*/  BAR.SYNC.DEFER_BLOCKING 0x0 ;  /* 0x0000000000007b1d */ /* 0x000fe20000010000 */
[----:B--2---:R-:W-:Y:S02]  /*0440*/  IABS R10, R7 ;  /* 0x00000007000a7213 */ /* 0x004fe40000000000 */
[----:B------:R-:W-:Y:S02]  /*0450*/  SHF.R.S32.HI R6, RZ, 0x6, R5 ;  /* 0x00000006ff067819 */ /* 0x000fe40000011405 */
[----:B----4-:R-:W-:Y:S02]  /*0460*/  LOP3.LUT R45, R200, 0x7f, RZ, 0xc0, !PT ;  /* 0x0000007fc82d7812 */ /* 0x010fe400078ec0ff */
[-C--:B------:R-:W-:Y:S02]  /*0470*/  IABS R9, R6.reuse ;  /* 0x0000000600097213 */ /* 0x080fe40000000000 */
[----:B------:R-:W-:-:S02]  /*0480*/  IABS R12, R6 ;  /* 0x00000006000c7213 */ /* 0x000fc40000000000 */
[----:B------:R-:W1:Y:S01]  /*0490*/  I2F.RP R0, R9 ;  /* 0x0000000900007306 */ /* 0x000e620000209400 */
[----:B------:R-:W2:Y:S07]  /*04a0*/  LDS R14, [UR10] ;  /* 0x0000000aff0e7984 */ /* 0x000eae0008000800 */
[----:B-1----:R-:W1:Y:S02]  /*04b0*/  MUFU.RCP R0, R0 ;  /* 0x0000000000007308 */ /* 0x002e640000001000 */
[----:B-1----:R-:W-:Y:S01]  /*04c0*/  VIADD R4, R0, 0xffffffe ;  /* 0x0ffffffe00047836 */ /* 0x002fe20000000000 */
[----:B------:R-:W-:-:S05]  /*04d0*/  IADD3 R0, PT, PT, RZ, -R12, RZ ;  /* 0x8000000cff007210 */ /* 0x000fca0007ffe0ff */
[----:B------:R1:W4:Y:S02]  /*04e0*/  F2I.FTZ.U32.TRUNC.NTZ R5, R4 ;  /* 0x0000000400057305 */ /* 0x000324000021f000 */
[----:B-1----:R-:W-:Y:S02]  /*04f0*/  IMAD.MOV.U32 R4, RZ, RZ, RZ ;  /* 0x000000ffff047224 */ /* 0x002fe400078e00ff */
[----:B----4-:R-:W-:Y:S01]  /*0500*/  IMAD.MOV R8, RZ, RZ, -R5 ;  /* 0x000000ffff087224 */ /* 0x010fe200078e0a05 */
[----:B--2---:R-:W-:-:S03]  /*0510*/  R2UR UR11, R14 ;  /* 0x000000000e0b72ca */ /* 0x004fc600000e0000 */
[----:B------:R-:W-:Y:S02]  /*0520*/  IMAD R11, R8, R9, RZ ;  /* 0x00000009080b7224 */ /* 0x000fe400078e02ff */
[----:B------:R-:W-:Y:S02]  /*0530*/  IMAD.MOV.U32 R8, RZ, RZ, R10 ;  /* 0x000000ffff087224 */ /* 0x000fe400078e000a */
[----:B------:R-:W-:-:S06]  /*0540*/  IMAD.HI.U32 R5, R5, R11, R4 ;  /* 0x0000000b05057227 */ /* 0x000fcc00078e0004 */
[----:B------:R-:W-:-:S04]  /*0550*/  IMAD.HI.U32 R5, R5, R8, RZ ;  /* 0x0000000805057227 */ /* 0x000fc800078e00ff */
[----:B------:R-:W-:Y:S01]  /*0560*/  IMAD R0, R5, R0, R8 ;  /* 0x0000000005007224 */ /* 0x000fe200078e0208 */
[----:B------:R-:W-:Y:S04]  /*0570*/  BAR.SYNC.DEFER_BLOCKING 0x0 ;  /* 0x0000000000007b1d */ /* 0x000fe80000010000 */
[----:B------:R-:W-:-:S13]  /*0580*/  ISETP.GT.U32.AND P1, PT, R9, R0, PT ;  /* 0x000000000900720c */ /* 0x000fda0003f24070 */
[----:B------:R-:W-:Y:S02]  /*0590*/  @!P1 IMAD.IADD R0, R0, 0x1, -R9 ;  /* 0x0000000100009824 */ /* 0x000fe400078e0a09 */
[----:B------:R-:W-:Y:S01]  /*05a0*/  @!P1 VIADD R5, R5, 0x1 ;  /* 0x0000000105059836 */ /* 0x000fe20000000000 */
[----:B------:R-:W-:Y:S02]  /*05b0*/  ISETP.NE.AND P1, PT, R6, RZ, PT ;  /* 0x000000ff0600720c */ /* 0x000fe40003f25270 */
[----:B------:R-:W-:Y:S02]  /*05c0*/  ISETP.GE.U32.AND P0, PT, R0, R9, PT ;  /* 0x000000090000720c */ /* 0x000fe40003f06070 */
[----:B------:R-:W-:-:S04]  /*05d0*/  LOP3.LUT R0, R7, R6, RZ, 0x3c, !PT ;  /* 0x0000000607007212 */ /* 0x000fc800078e3cff */
[----:B------:R-:W-:Y:S01]  /*05e0*/  ISETP.GE.AND P2, PT, R0, RZ, PT ;  /* 0x000000ff0000720c */ /* 0x000fe20003f46270 */
[----:B------:R-:W-:-:S06]  /*05f0*/  VIADD R0, R2, 0x1ff ;  /* 0x000001ff02007836 */ /* 0x000fcc0000000000 */
[----:B------:R-:W-:-:S04]  /*0600*/  @P0 VIADD R5, R5, 0x1 ;  /* 0x0000000105050836 */ /* 0x000fc80000000000 */
[----:B------:R-:W-:Y:S01]  /*0610*/  IMAD.MOV.U32 R12, RZ, RZ, R5 ;  /* 0x000000ffff0c7224 */ /* 0x000fe200078e0005 */
[----:B------:R-:W-:-:S03]  /*0620*/  SHF.R.S32.HI R5, RZ, 0x1f, R0 ;  /* 0x0000001fff057819 */ /* 0x000fc60000011400 */
[----:B------:R-:W-:Y:S01]  /*0630*/  @!P2 IMAD.MOV R12, RZ, RZ, -R12 ;  /* 0x000000ffff0ca224 */ /* 0x000fe200078e0a0c */
[----:B------:R-:W-:Y:S02]  /*0640*/  LEA.HI R5, R5, R0, RZ, 0x9 ;  /* 0x0000000005057211 */ /* 0x000fe400078f48ff */
[----:B------:R-:W-:-:S04]  /*0650*/  @!P1 LOP3.LUT R12, RZ, R6, RZ, 0x33, !PT ;  /* 0x00000006ff0c9212 */ /* 0x000fc800078e33ff */
[----:B------:R-:W-:Y:S01]  /*0660*/  LEA.HI.SX32 R5, R5, -R12, 0x17 ;  /* 0x8000000c05057211 */ /* 0x000fe200078fbaff */
[----:B------:R-:W-:-:S03]  /*0670*/  IMAD.MOV R8, RZ, RZ, -R12 ;  /* 0x000000ffff087224 */ /* 0x000fc600078e0a0c */
[----:B------:R-:W-:Y:S01]  /*0680*/  VIMNMX R13, PT, PT, R5, 0x1, PT ;  /* 0x00000001050d7848 */ /* 0x000fe20003fe0100 */
[----:B------:R-:W-:-:S03]  /*0690*/  IMAD R8, R6, R8, R7 ;  /* 0x0000000806087224 */ /* 0x000fc600078e0207 */
[-C--:B------:R-:W-:Y:S02]  /*06a0*/  IABS R9, R13.reuse ;  /* 0x0000000d00097213 */ /* 0x080fe40000000000 */
[----:B------:R-:W-:Y:S02]  /*06b0*/  IABS R6, R13 ;  /* 0x0000000d00067213 */ /* 0x000fe40000000000 */
[----:B------:R-:W1:Y:S08]  /*06c0*/  I2F.RP R0, R9 ;  /* 0x0000000900007306 */ /* 0x000e700000209400 */
[----:B-1----:R-:W1:Y:S02]  /*06d0*/  MUFU.RCP R0, R0 ;  /* 0x0000000000007308 */ /* 0x002e640000001000 */
[----:B-1----:R-:W-:-:S02]  /*06e0*/  IADD3 R4, PT, PT, R0, 0xffffffe, RZ ;  /* 0x0ffffffe00047810 */ /* 0x002fc40007ffe0ff */
[----:B------:R-:W-:-:S04]  /*06f0*/  IABS R0, R8 ;  /* 0x0000000800007213 */ /* 0x000fc80000000000 */
[----:B------:R1:W2:Y:S02]  /*0700*/  F2I.FTZ.U32.TRUNC.NTZ R5, R4 ;  /* 0x0000000400057305 */ /* 0x0002a4000021f000 */
[----:B-1----:R-:W-:Y:S02]  /*0710*/  IMAD.MOV.U32 R4, RZ, RZ, RZ ;  /* 0x000000ffff047224 */ /* 0x002fe400078e00ff */
[----:B--2---:R-:W-:-:S04]  /*0720*/  IMAD.MOV R10, RZ, RZ, -R5 ;  /* 0x000000ffff0a7224 */ /* 0x004fc800078e0a05 */
[----:B------:R-:W-:-:S04]  /*0730*/  IMAD R7, R10, R9, RZ ;  /* 0x000000090a077224 */ /* 0x000fc800078e02ff */
[----:B------:R-:W-:-:S04]  /*0740*/  IMAD.HI.U32 R5, R5, R7, R4 ;  /* 0x0000000705057227 */ /* 0x000fc800078e0004 */
[----:B------:R-:W-:Y:S02]  /*0750*/  IMAD.MOV R4, RZ, RZ, -R6 ;  /* 0x000000ffff047224 */ /* 0x000fe400078e0a06 */
[----:B------:R-:W1:Y:S01]  /*0760*/  I2F.RP R6, R37 ;  /* 0x0000002500067306 */ /* 0x000e620000209400 */
[----:B------:R-:W-:-:S04]  /*0770*/  IMAD.HI.U32 R5, R5, R0, RZ ;  /* 0x0000000005057227 */ /* 0x000fc800078e00ff */
[----:B------:R-:W-:-:S03]  /*0780*/  IMAD R0, R5, R4, R0 ;  /* 0x0000000405007224 */ /* 0x000fc600078e0200 */
[----:B------:R-:W2:Y:S02]  /*0790*/  I2F.RP R4, R17 ;  /* 0x0000001100047306 */ /* 0x000ea40000209400 */
[----:B------:R-:W-:-:S06]  /*07a0*/  ISETP.GT.U32.AND P1, PT, R9, R0, PT ;  /* 0x000000000900720c */ /* 0x000fcc0003f24070 */
[----:B-1----:R-:W1:Y:S07]  /*07b0*/  MUFU.RCP R6, R6 ;  /* 0x0000000600067308 */ /* 0x002e6e0000001000 */
[----:B------:R-:W-:Y:S01]  /*07c0*/  @!P1 IMAD.IADD R0, R0, 0x1, -R9 ;  /* 0x0000000100009824 */ /* 0x000fe200078e0a09 */
[----:B--2---:R-:W2:Y:S01]  /*07d0*/  MUFU.RCP R4, R4 ;  /* 0x0000000400047308 */ /* 0x004ea20000001000 */
[----:B------:R-:W-:Y:S02]  /*07e0*/  @!P1 IADD3 R5, PT, PT, R5, 0x1, RZ ;  /* 0x0000000105059810 */ /* 0x000fe40007ffe0ff */
[----:B------:R-:W-:-:S02]  /*07f0*/  ISETP.NE.AND P1, PT, R13, RZ, PT ;  /* 0x000000ff0d00720c */ /* 0x000fc40003f25270 */
[----:B------:R-:W-:Y:S02]  /*0800*/  ISETP.GE.U32.AND P0, PT, R0, R9, PT ;  /* 0x000000090000720c */ /* 0x000fe40003f06070 */
[----:B------:R-:W-:Y:S01]  /*0810*/  LOP3.LUT R0, R8, R13, RZ, 0x3c, !PT ;  /* 0x0000000d08007212 */ /* 0x000fe200078e3cff */
[----:B-1----:R-:W-:Y:S01]  /*0820*/  VIADD R7, R6, 0xffffffe ;  /* 0x0ffffffe06077836 */ /* 0x002fe20000000000 */
[----:B------:R-:W-:Y:S02]  /*0830*/  SHF.R.U32.HI R9, RZ, 0x5, R200 ;  /* 0x00000005ff097819 */ /* 0x000fe400000116c8 */
[----:B------:R-:W-:Y:S02]  /*0840*/  ISETP.GE.AND P2, PT, R0, RZ, PT ;  /* 0x000000ff0000720c */ /* 0x000fe40003f46270 */
[----:B------:R-:W-:Y:S01]  /*0850*/  SGXT.U32 R9, R9, 0x2 ;  /* 0x000000020909781a */ /* 0x000fe20000000000 */
[----:B------:R-:W1:Y:S01]  /*0860*/  F2I.FTZ.U32.TRUNC.NTZ R7, R7 ;  /* 0x0000000700077305 */ /* 0x000e62000021f000 */
[----:B--2---:R-:W-:-:S03]  /*0870*/  VIADD R4, R4, 0xffffffe ;  /* 0x0ffffffe04047836 */ /* 0x004fc60000000000 */
[----:B------:R-:W-:-:S04]  /*0880*/  @P0 VIADD R5, R5, 0x1 ;  /* 0x0000000105050836 */ /* 0x000fc80000000000 */
[----:B------:R-:W-:Y:S02]  /*0890*/  IMAD.MOV.U32 R0, RZ, RZ, R5 ;  /* 0x000000ffff007224 */ /* 0x000fe400078e0005 */
[----:B------:R-:W2:Y:S02]  /*08a0*/  F2I.FTZ.U32.TRUNC.NTZ R5, R4 ;  /* 0x0000000400057305 */ /* 0x000ea4000021f000 */
[----:B------:R-:W-:Y:S01]  /*08b0*/  @!P2 IMAD.MOV R0, RZ, RZ, -R0 ;  /* 0x000000ffff00a224 */ /* 0x000fe200078e0a00 */
[----:B------:R-:W-:Y:S01]  /*08c0*/  @!P1 LOP3.LUT R0, RZ, R13, RZ, 0x33, !PT ;  /* 0x0000000dff009212 */ /* 0x000fe200078e33ff */
[----:B-1----:R-:W-:-:S04]  /*08d0*/  IMAD.MOV R6, RZ, RZ, -R7 ;  /* 0x000000ffff067224 */ /* 0x002fc800078e0a07 */
[----:B------:R-:W-:Y:S02]  /*08e0*/  IMAD.SHL.U32 R202, R0, 0x40, RZ ;  /* 0x0000004000ca7824 */ /* 0x000fe400078e00ff */
[----:B------:R-:W-:Y:S02]  /*08f0*/  IMAD R11, R6, R37, RZ ;  /* 0x00000025060b7224 */ /* 0x000fe400078e02ff */
[----:B------:R-:W-:Y:S02]  /*0900*/  HFMA2 R6, -RZ, RZ, 0, 0 ;  /* 0x00000000ff067431 */ /* 0x000fe400000001ff */
[----:B------:R-:W-:Y:S01]  /*0910*/  IMAD.MOV R0, RZ, RZ, -R0 ;  /* 0x000000ffff007224 */ /* 0x000fe200078e0a00 */
[----:B------:R-:W-:Y:S01]  /*0920*/  LOP3.LUT R9, R202, R9, RZ, 0xfc, !PT ;  /* 0x00000009ca097212 */ /* 0x000fe200078efcff */
[----:B--2---:R-:W-:Y:S02]  /*0930*/  IMAD.MOV R4, RZ, RZ, -R5 ;  /* 0x000000ffff047224 */ /* 0x004fe400078e0a05 */
[----:B------:R-:W-:Y:S01]  /*0940*/  IMAD R0, R13, R0, R8 ;  /* 0x000000000d007224 */ /* 0x000fe200078e0208 */
[----:B------:R-:W-:-:S02]  /*0950*/  LOP3.LUT R8, R9, 0x4, RZ, 0xfc, !PT ;  /* 0x0000000409087812 */ /* 0x000fc400078efcff */
[----:B------:R-:W-:Y:S01]  /*0960*/  LOP3.LUT R41, R9, 0x14, RZ, 0xfc, !PT ;  /* 0x0000001409297812 */ /* 0x000fe200078efcff */
[----:B------:R-:W-:Y:S01]  /*0970*/  IMAD.IADD R0, R12, 0x1, R0 ;  /* 0x000000010c007824 */ /* 0x000fe200078e0200 */
[----:B------:R-:W-:Y:S01]  /*0980*/  IABS R13, R8 ;  /* 0x00000008000d7213 */ /* 0x000fe20000000000 */
[----:B------:R-:W-:Y:S01]  /*0990*/  IMAD.HI.U32 R10, R7, R11, R6 ;  /* 0x0000000b070a7227 */ /* 0x000fe200078e0006 */
[----:B------:R-:W-:Y:S02]  /*09a0*/  IABS R11, R9 ;  /* 0x00000009000b7213 */ /* 0x000fe40000000000 */
[----:B------:R-:W-:Y:S01]  /*09b0*/  SHF.R.U32.HI R6, RZ, 0x5, R200 ;  /* 0x00000005ff067819 */ /* 0x000fe200000116c8 */
[----:B------:R-:W-:Y:S01]  /*09c0*/  IMAD R203, R0, 0x200, R45 ;  /* 0x0000020000cb7824 */ /* 0x000fe200078e022d */
[----:B------:R-:W-:Y:S01]  /*09d0*/  ISETP.GE.AND P5, PT, R8, RZ, PT ;  /* 0x000000ff0800720c */ /* 0x000fe20003fa6270 */
[----:B------:R-:W-:Y:S01]  /*09e0*/  IMAD R7, R4, R17, RZ ;  /* 0x0000001104077224 */ /* 0x000fe200078e02ff */
[----:B------:R-:W-:Y:S01]  /*09f0*/  R2UR UR8, R6 ;  /* 0x00000000060872ca */ /* 0x000fe200000e0000 */
[----:B------:R-:W-:Y:S01]  /*0a00*/  IMAD.MOV.U32 R4, RZ, RZ, RZ ;  /* 0x000000ffff047224 */ /* 0x000fe200078e00ff */
[C---:B------:R-:W-:Y:S01]  /*0a10*/  IADD3 R206, PT, PT, R203.reuse, 0x80, RZ ;  /* 0x00000080cbce7810 */ /* 0x040fe20007ffe0ff */
[----:B------:R-:W-:Y:S01]  /*0a20*/  VIADD R205, R203, 0x100 ;  /* 0x00000100cbcd7836 */ /* 0x000fe20000000000 */
[----:B------:R-:W-:Y:S01]  /*0a30*/  IABS R8, R203 ;  /* 0x000000cb00087213 */ /* 0x000fe20000000000 */
[----:B------:R-:W-:Y:S01]  /*0a40*/  IMAD.HI.U32 R6, R10, R11, RZ ;  /* 0x0000000b0a067227 */ /* 0x000fe200078e00ff */
[----:B------:R-:W-:-:S02]  /*0a50*/  IABS R12, R206 ;  /* 0x000000ce000c7213 */ /* 0x000fc40000000000 */
[----:B------:R-:W-:Y:S01]  /*0a60*/  IABS R14, R205 ;  /* 0x000000cd000e7213 */ /* 0x000fe20000000000 */
[----:B------:R-:W-:Y:S01]  /*0a70*/  VIADD R204, R203, 0x180 ;  /* 0x00000180cbcc7836 */ /* 0x000fe20000000000 */
[----:B------:R-:W-:Y:S01]  /*0a80*/  LOP3.LUT R40, R9, 0x10, RZ, 0xfc, !PT ;  /* 0x0000001009287812 */ /* 0x000fe200078efcff */
[----:B------:R-:W-:Y:S01]  /*0a90*/  IMAD.HI.U32 R4, R5, R7, R4 ;  /* 0x0000000705047227 */ /* 0x000fe200078e0004 */
[----:B------:R-:W-:Y:S01]  /*0aa0*/  IABS R20, R41 ;  /* 0x0000002900147213 */ /* 0x000fe20000000000 */
[----:B------:R-:W-:Y:S01]  /*0ab0*/  USHF.L.U32 UR4, UR8, 0x15, URZ ;  /* 0x0000001508047899 */ /* 0x000fe200080006ff */
[----:B------:R-:W-:Y:S01]  /*0ac0*/  IABS R15, R204 ;  /* 0x000000cc000f7213 */ /* 0x000fe20000000000 */
[----:B------:R-:W-:Y:S01]  /*0ad0*/  IMAD.MOV R6, RZ, RZ, -R6 ;  /* 0x000000ffff067224 */ /* 0x000fe200078e0a06 */
[----:B------:R-:W-:Y:S01]  /*0ae0*/  LOP3.LUT R42, R9, 0x18, RZ, 0xfc, !PT ;  /* 0x00000018092a7812 */ /* 0x000fe200078efcff */
[C---:B------:R-:W-:Y:S01]  /*0af0*/  IMAD.HI.U32 R0, R4.reuse, R8, RZ ;  /* 0x0000000804007227 */ /* 0x040fe200078e00ff */
[----:B------:R-:W-:Y:S01]  /*0b00*/  IABS R19, R40 ;  /* 0x0000002800137213 */ /* 0x000fe20000000000 */
[----:B------:R-:W-:Y:S01]  /*0b10*/  ULOP3.LUT UR4, UR4, 0x600000, URZ, 0xc0, !UPT ;  /* 0x0060000004047892 */ /* 0x000fe2000f8ec0ff */
[----:B------:R-:W-:Y:S01]  /*0b20*/  IABS R22, R42 ;  /* 0x0000002a00167213 */ /* 0x000fe20000000000 */
[----:B------:R-:W-:Y:S01]  /*0b30*/  IMAD R11, R37, R6, R11 ;  /* 0x00000006250b7224 */ /* 0x000fe200078e020b */
[C---:B------:R-:W-:Y:S01]  /*0b40*/  LOP3.LUT R43, R9.reuse, 0x1c, RZ, 0xfc, !PT ;  /* 0x0000001c092b7812 */ /* 0x040fe200078efcff */
[C---:B------:R-:W-:Y:S01]  /*0b50*/  IMAD.HI.U32 R5, R4.reuse, R12, RZ ;  /* 0x0000000c04057227 */ /* 0x040fe200078e00ff */
[C---:B------:R-:W-:Y:S01]  /*0b60*/  LOP3.LUT R46, R9.reuse, 0x24, RZ, 0xfc, !PT ;  /* 0x00000024092e7812 */ /* 0x040fe200078efcff */
[----:B------:R-:W-:Y:S01]  /*0b70*/  UIADD3 UR12, UPT, UPT, UR11, UR4, URZ ;  /* 0x000000040b0c7290 */ /* 0x000fe2000fffe0ff */
[C---:B------:R-:W-:Y:S01]  /*0b80*/  LOP3.LUT R44, R9.reuse, 0x20, RZ, 0xfc, !PT ;  /* 0x00000020092c7812 */ /* 0x040fe200078efcff */
[----:B------:R-:W-:Y:S01]  /*0b90*/  IMAD.HI.U32 R6, R4, R14, RZ ;  /* 0x0000000e04067227 */ /* 0x000fe200078e00ff */
[----:B------:R-:W-:-:S02]  /*0ba0*/  LOP3.LUT R47, R9, 0x28, RZ, 0xfc, !PT ;  /* 0x00000028092f7812 */ /* 0x000fc400078efcff */
[C---:B------:R-:W-:Y:S01]  /*0bb0*/  LOP3.LUT R48, R9.reuse, 0x2c, RZ, 0xfc, !PT ;  /* 0x0000002c09307812 */ /* 0x040fe200078efcff */
[----:B------:R-:W-:Y:S01]  /*0bc0*/  IMAD.HI.U32 R4, R4, R15, RZ ;  /* 0x0000000f04047227 */ /* 0x000fe200078e00ff */
[C---:B------:R-:W-:Y:S02]  /*0bd0*/  LOP3.LUT R49, R9.reuse, 0x30, RZ, 0xfc, !PT ;  /* 0x0000003009317812 */ /* 0x040fe400078efcff */
[----:B------:R-:W-:Y:S01]  /*0be0*/  IABS R27, R48 ;  /* 0x00000030001b7213 */ /* 0x000fe20000000000 */
[----:B------:R-:W-:Y:S01]  /*0bf0*/  IMAD.HI.U32 R7, R10, R13, RZ ;  /* 0x0000000d0a077227 */ /* 0x000fe200078e00ff */
[----:B------:R-:W-:Y:S02]  /*0c00*/  IADD3 R16, PT, PT, -R4, RZ, RZ ;  /* 0x000000ff04107210 */ /* 0x000fe40007ffe1ff */
[----:B------:R-:W-:Y:S01]  /*0c10*/  IABS R32, R49 ;  /* 0x0000003100207213 */ /* 0x000fe20000000000 */
[----:B------:R-:W-:Y:S01]  /*0c20*/  IMAD.MOV R18, RZ, RZ, -R7 ;  /* 0x000000ffff127224 */ /* 0x000fe200078e0a07 */
[----:B------:R-:W-:Y:S01]  /*0c30*/  LOP3.LUT R39, R9, 0x3c, RZ, 0xfc, !PT ;  /* 0x0000003c09277812 */ /* 0x000fe200078efcff */
[----:B------:R-:W-:Y:S01]  /*0c40*/  IMAD R7, R17, R16, R15 ;  /* 0x0000001011077224 */ /* 0x000fe200078e020f */
[C---:B------:R-:W-:Y:S01]  /*0c50*/  LOP3.LUT R50, R9.reuse, 0x34, RZ, 0xfc, !PT ;  /* 0x0000003409327812 */ /* 0x040fe200078efcff */
[----:B------:R-:W-:Y:S01]  /*0c60*/  IMAD.MOV R0, RZ, RZ, -R0 ;  /* 0x000000ffff007224 */ /* 0x000fe200078e0a00 */
[----:B------:R-:W-:Y:S01]  /*0c70*/  LOP3.LUT R51, R9, 0x38, RZ, 0xfc, !PT ;  /* 0x0000003809337812 */ /* 0x000fe200078efcff */
[----:B------:R-:W-:Y:S01]  /*0c80*/  IMAD.MOV R6, RZ, RZ, -R6 ;  /* 0x000000ffff067224 */ /* 0x000fe200078e0a06 */
[C---:B------:R-:W-:Y:S01]  /*0c90*/  ISETP.GT.U32.AND P6, PT, R17.reuse, R7, PT ;  /* 0x000000071100720c */ /* 0x040fe20003fc4070 */
[----:B------:R-:W-:Y:S01]  /*0ca0*/  IMAD R0, R17, R0, R8 ;  /* 0x0000000011007224 */ /* 0x000fe200078e0208 */
[----:B------:R-:W-:Y:S01]  /*0cb0*/  LOP3.LUT R8, R9, 0xc, RZ, 0xfc, !PT ;  /* 0x0000000c09087812 */ /* 0x000fe200078efcff */
[----:B------:R-:W-:Y:S01]  /*0cc0*/  IMAD.MOV R5, RZ, RZ, -R5 ;  /* 0x000000ffff057224 */ /* 0x000fe200078e0a05 */
[----:B------:R-:W-:Y:S01]  /*0cd0*/  IABS R38, R39 ;  /* 0x0000002700267213 */ /* 0x000fe20000000000 */
[C---:B------:R-:W-:Y:S01]  /*0ce0*/  IMAD R6, R17.reuse, R6, R14 ;  /* 0x0000000611067224 */ /* 0x040fe200078e020e */
[C---:B------:R-:W-:Y:S01]  /*0cf0*/  ISETP.GT.U32.AND P1, PT, R17.reuse, R0, PT ;  /* 0x000000001100720c */ /* 0x040fe20003f24070 */
[----:B------:R-:W-:Y:S01]  /*0d00*/  IMAD R4, R17, R5, R12 ;  /* 0x0000000511047224 */ /* 0x000fe200078e020c */
[----:B------:R-:W-:Y:S01]  /*0d10*/  LOP3.LUT R5, R9, 0x8, RZ, 0xfc, !PT ;  /* 0x0000000809057812 */ /* 0x000fe200078efcff */
[----:B------:R-:W-:Y:S01]  /*0d20*/  IMAD R13, R37, R18, R13 ;  /* 0x00000012250d7224 */ /* 0x000fe200078e020d */
[C---:B------:R-:W-:Y:S01]  /*0d30*/  ISETP.GT.U32.AND P4, PT, R17.reuse, R6, PT ;  /* 0x000000061100720c */ /* 0x040fe20003f84070 */
[----:B------:R-:W-:Y:S01]  /*0d40*/  IMAD.HI.U32 R14, R10, R20, RZ ;  /* 0x000000140a0e7227 */ /* 0x000fe200078e00ff */
[----:B------:R-:W-:-:S02]  /*0d50*/  ISETP.GT.U32.AND P2, PT, R17, R4, PT ;  /* 0x000000041100720c */ /* 0x000fc40003f44070 */
[----:B------:R-:W-:Y:S01]  /*0d60*/  IABS R15, R5 ;  /* 0x00000005000f7213 */ /* 0x000fe20000000000 */
[--C-:B------:R-:W-:Y:S01]  /*0d70*/  @!P6 IMAD.IADD R7, R7, 0x1, -R17.reuse ;  /* 0x000000010707e824 */ /* 0x100fe200078e0a11 */
[----:B------:R-:W-:Y:S01]  /*0d80*/  IABS R18, R8 ;  /* 0x0000000800127213 */ /* 0x000fe20000000000 */
[C---:B------:R-:W-:Y:S01]  /*0d90*/  IMAD.HI.U32 R12, R10.reuse, R19, RZ ;  /* 0x000000130a0c7227 */ /* 0x040fe200078e00ff */
[----:B------:R-:W-:Y:S02]  /*0da0*/  ISETP.GE.AND P3, PT, R5, RZ, PT ;  /* 0x000000ff0500720c */ /* 0x000fe40003f66270 */
[----:B------:R-:W-:Y:S01]  /*0db0*/  ISETP.GT.U32.AND P6, PT, R17, R7, PT ;  /* 0x000000071100720c */ /* 0x000fe20003fc4070 */
[----:B------:R-:W-:Y:S01]  /*0dc0*/  IMAD.HI.U32 R5, R10, R15, RZ ;  /* 0x0000000f0a057227 */ /* 0x000fe200078e00ff */
[----:B------:R-:W-:Y:S02]  /*0dd0*/  ISETP.GE.AND P0, PT, R8, RZ, PT ;  /* 0x000000ff0800720c */ /* 0x000fe40003f06270 */
[----:B------:R-:W-:Y:S01]  /*0de0*/  IABS R34, R50 ;  /* 0x0000003200227213 */ /* 0x000fe20000000000 */
[----:B------:R-:W-:Y:S01]  /*0df0*/  @!P1 IMAD.IADD R0, R0, 0x1, -R17 ;  /* 0x0000000100009824 */ /* 0x000fe200078e0a11 */
[----:B------:R-:W-:Y:S01]  /*0e00*/  @!P2 IADD3 R4, PT, PT, R4, -R17, RZ ;  /* 0x800000110404a210 */ /* 0x000fe20007ffe0ff */
[----:B------:R-:W-:Y:S01]  /*0e10*/  IMAD.HI.U32 R8, R10, R18, RZ ;  /* 0x000000120a087227 */ /* 0x000fe200078e00ff */
[----:B------:R-:W-:-:S02]  /*0e20*/  IABS R36, R51 ;  /* 0x0000003300247213 */ /* 0x000fc40000000000 */
[C---:B------:R-:W-:Y:S01]  /*0e30*/  ISETP.GT.U32.AND P1, PT, R17.reuse, R0, PT ;  /* 0x000000001100720c */ /* 0x040fe20003f24070 */
[----:B------:R-:W-:Y:S01]  /*0e40*/  IMAD.MOV R16, RZ, RZ, -R5 ;  /* 0x000000ffff107224 */ /* 0x000fe200078e0a05 */
[C---:B------:R-:W-:Y:S01]  /*0e50*/  ISETP.GT.U32.AND P2, PT, R17.reuse, R4, PT ;  /* 0x000000041100720c */ /* 0x040fe20003f44070 */
[----:B------:R-:W-:Y:S02]  /*0e60*/  @!P4 IMAD.IADD R6, R6, 0x1, -R17 ;  /* 0x000000010606c824 */ /* 0x000fe400078e0a11 */
[----:B------:R-:W-:Y:S02]  /*0e70*/  IMAD.MOV R8, RZ, RZ, -R8 ;  /* 0x000000ffff087224 */ /* 0x000fe400078e0a08 */
[----:B------:R-:W-:Y:S01]  /*0e80*/  IMAD.MOV R21, RZ, RZ, -R14 ;  /* 0x000000ffff157224 */ /* 0x000fe200078e0a0e */
[----:B------:R-:W-:Y:S01]  /*0e90*/  ISETP.GT.U32.AND P4, PT, R17, R6, PT ;  /* 0x000000061100720c */ /* 0x000fe20003f84070 */
[----:B------:R-:W-:-:S04]  /*0ea0*/  IMAD.HI.U32 R5, R10, R22, RZ ;  /* 0x000000160a057227 */ /* 0x000fc800078e00ff */
[C---:B------:R-:W-:Y:S02]  /*0eb0*/  IMAD R14, R37.reuse, R16, R15 ;  /* 0x00000010250e7224 */ /* 0x040fe400078e020f */
[C---:B------:R-:W-:Y:S02]  /*0ec0*/  IMAD R15, R37.reuse, R8, R18 ;  /* 0x00000008250f7224 */ /* 0x040fe400078e0212 */
[----:B------:R-:W-:Y:S02]  /*0ed0*/  IMAD.MOV R12, RZ, RZ, -R12 ;  /* 0x000000ffff0c7224 */ /* 0x000fe400078e0a0c */
[----:B------:R-:W-:Y:S01]  /*0ee0*/  IMAD R18, R37, R21, R20 ;  /* 0x0000001525127224 */ /* 0x000fe200078e0214 */
[----:B------:R-:W-:Y:S01]  /*0ef0*/  IABS R20, R43 ;  /* 0x0000002b00147213 */ /* 0x000fe20000000000 */
[----:B------:R-:W-:Y:S01]  /*0f00*/  IMAD.MOV R5, RZ, RZ, -R5 ;  /* 0x000000ffff057224 */ /* 0x000fe200078e0a05 */
[----:B------:R-:W-:Y:S01]  /*0f10*/  IABS R21, R44 ;  /* 0x0000002c00157213 */ /* 0x000fe20000000000 */
[----:B------:R-:W-:Y:S01]  /*0f20*/  @!P6 IMAD.IADD R7, R7, 0x1, -R17 ;  /* 0x000000010707e824 */ /* 0x000fe200078e0a11 */
[----:B------:R-:W-:Y:S01]  /*0f30*/  ISETP.GE.AND P6, PT, R203, RZ, PT ;  /* 0x000000ffcb00720c */ /* 0x000fe20003fc6270 */
[----:B------:R-:W-:-:S02]  /*0f40*/  IMAD R16, R37, R12, R19 ;  /* 0x0000000c25107224 */ /* 0x000fc400078e0213 */
[----:B------:R-:W-:Y:S01]  /*0f50*/  IMAD R19, R37, R5, R22 ;  /* 0x0000000525137224 */ /* 0x000fe200078e0216 */
[----:B------:R-:W-:Y:S01]  /*0f60*/  IABS R22, R46 ;  /* 0x0000002e00167213 */ /* 0x000fe20000000000 */
[----:B------:R-:W-:-:S04]  /*0f70*/  IMAD.HI.U32 R5, R10, R20, RZ ;  /* 0x000000140a057227 */ /* 0x000fc800078e00ff */
[--C-:B------:R-:W-:Y:S01]  /*0f80*/  @!P1 IMAD.IADD R0, R0, 0x1, -R17.reuse ;  /* 0x0000000100009824 */ /* 0x100fe200078e0a11 */
[----:B------:R-:W-:Y:S01]  /*0f90*/  ISETP.GE.AND P1, PT, R206, RZ, PT ;  /* 0x000000ffce00720c */ /* 0x000fe20003f26270 */
[--C-:B------:R-:W-:Y:S01]  /*0fa0*/  @!P4 IMAD.IADD R6, R6, 0x1, -R17.reuse ;  /* 0x000000010606c824 */ /* 0x100fe200078e0a11 */
[----:B------:R-:W-:Y:S01]  /*0fb0*/  IADD3 R5, PT, PT, -R5, RZ, RZ ;  /* 0x000000ff05057210 */ /* 0x000fe20007ffe1ff */
[----:B------:R-:W-:Y:S01]  /*0fc0*/  @!P2 IMAD.IADD R4, R4, 0x1, -R17 ;  /* 0x000000010404a824 */ /* 0x000fe200078e0a11 */
[----:B------:R-:W-:Y:S01]  /*0fd0*/  ISETP.GE.AND P4, PT, R205, RZ, PT ;  /* 0x000000ffcd00720c */ /* 0x000fe20003f86270 */
[----:B------:R-:W-:Y:S01]  /*0fe0*/  @!P6 IMAD.MOV R0, RZ, RZ, -R0 ;  /* 0x000000ffff00e224 */ /* 0x000fe200078e0a00 */
[----:B------:R-:W-:Y:S01]  /*0ff0*/  ISETP.GE.AND P2, PT, R204, RZ, PT ;  /* 0x000000ffcc00720c */ /* 0x000fe20003f46270 */
[----:B------:R-:W-:Y:S01]  /*1000*/  IMAD R20, R37, R5, R20 ;  /* 0x0000000525147224 */ /* 0x000fe200078e0214 */
[----:B------:R-:W-:Y:S01]  /*1010*/  ISETP.NE.AND P6, PT, R2, RZ, PT ;  /* 0x000000ff0200720c */ /* 0x000fe20003fc5270 */
[----:B------:R-:W-:Y:S01]  /*1020*/  IMAD.HI.U32 R12, R10, R22, RZ ;  /* 0x000000160a0c7227 */ /* 0x000fe200078e00ff */
[----:B------:R-:W-:-:S02]  /*1030*/  LOP3.LUT R5, RZ, R2, RZ, 0x33, !PT ;  /* 0x00000002ff057212 */ /* 0x000fc400078e33ff */
[----:B------:R-:W-:Y:S01]  /*1040*/  IABS R17, R47 ;  /* 0x0000002f00117213 */ /* 0x000fe20000000000 */
[----:B------:R-:W-:Y:S01]  /*1050*/  @!P1 IMAD.MOV R4, RZ, RZ, -R4 ;  /* 0x000000ffff049224 */ /* 0x000fe200078e0a04 */
[----:B------:R-:W-:Y:S01]  /*1060*/  SEL R140, R5, R0, !P6 ;  /* 0x00000000058c7207 */ /* 0x000fe20007000000 */
[C---:B---3--:R-:W-:Y:S02]  /*1070*/  VIADD R0, R201.reuse, 0xffffffed ;  /* 0xffffffedc9007836 */ /* 0x048fe40000000000 */
[----:B------:R-:W-:Y:S01]  /*1080*/  VIADD R2, R201, 0xffffffec ;  /* 0xffffffecc9027836 */ /* 0x000fe20000000000 */
[----:B------:R-:W-:Y:S01]  /*1090*/  SEL R139, R5, R4, !P6 ;  /* 0x00000004058b7207 */ /* 0x000fe20007000000 */
[----:B------:R-:W-:Y:S01]  /*10a0*/  @!P4 IMAD.MOV R6, RZ, RZ, -R6 ;  /* 0x000000ffff06c224 */ /* 0x000fe200078e0a06 */
[----:B------:R-:W-:Y:S01]  /*10b0*/  @!P2 IADD3 R7, PT, PT, -R7, RZ, RZ ;  /* 0x000000ff0707a210 */ /* 0x000fe20007ffe1ff */
[----:B------:R-:W-:Y:S01]  /*10c0*/  IMAD.MOV R12, RZ, RZ, -R12 ;  /* 0x000000ffff0c7224 */ /* 0x000fe200078e0a0c */
[----:B------:R-:W-:Y:S01]  /*10d0*/  ISETP.GE.U32.AND P1, PT, R0, 0x7fffffce, PT ;  /* 0x7fffffce0000780c */ /* 0x000fe20003f26070 */
[C---:B------:R-:W-:Y:S01]  /*10e0*/  VIADD R4, R201.reuse, 0xffffffef ;  /* 0xffffffefc9047836 */ /* 0x040fe20000000000 */
[----:B------:R-:W-:Y:S01]  /*10f0*/  ISETP.GE.U32.AND P4, PT, R2, 0x7fffffcd, PT ;  /* 0x7fffffcd0200780c */ /* 0x000fe20003f86070 */
[----:B------:R-:W-:Y:S01]  /*1100*/  VIADD R0, R201, 0xffffffe9 ;  /* 0xffffffe9c9007836 */ /* 0x000fe20000000000 */
[----:B------:R-:W-:Y:S01]  /*1110*/  SEL R138, R5, R6, !P6 ;  /* 0x00000006058a7207 */ /* 0x000fe20007000000 */
[----:B------:R-:W-:Y:S01]  /*1120*/  IMAD R22, R37, R12, R22 ;  /* 0x0000000c25167224 */ /* 0x000fe200078e0216 */
[----:B------:R-:W-:Y:S01]  /*1130*/  SEL R137, R5, R7, !P6 ;  /* 0x0000000705897207 */ /* 0x000fe20007000000 */
[----:B------:R-:W-:Y:S01]  /*1140*/  VIADD R2, R201, 0xffffffe8 ;  /* 0xffffffe8c9027836 */ /* 0x000fe20000000000 */
[----:B------:R-:W-:Y:S01]  /*1150*/  SEL R12, RZ, 0x1fffe, P1 ;  /* 0x0001fffeff0c7807 */ /* 0x000fe20000800000 */
[----:B------:R-:W-:Y:S01]  /*1160*/  IMAD.HI.U32 R8, R10, R21, RZ ;  /* 0x000000150a087227 */ /* 0x000fe200078e00ff */
[----:B------:R-:W-:-:S02]  /*1170*/  ISETP.GE.U32.AND P2, PT, R4, 0x7fffffd0, PT ;  /* 0x7fffffd00400780c */ /* 0x000fc40003f46070 */
[----:B------:R-:W-:Y:S01]  /*1180*/  ISETP.GE.U32.AND P1, PT, R0, 0x7fffffca, PT ;  /* 0x7fffffca0000780c */ /* 0x000fe20003f26070 */
[C---:B------:R-:W-:Y:S01]  /*1190*/  VIADD R5, R201.reuse, 0xffffffee ;  /* 0xffffffeec9057836 */ /* 0x040fe20000000000 */
[C---:B------:R-:W-:Y:S01]  /*11a0*/  IADD3 R0, PT, PT, R201.reuse, -0x15, RZ ;  /* 0xffffffebc9007810 */ /* 0x040fe20007ffe0ff */
[----:B------:R-:W-:Y:S01]  /*11b0*/  IMAD.MOV R8, RZ, RZ, -R8 ;  /* 0x000000ffff087224 */ /* 0x000fe200078e0a08 */
[----:B------:R-:W-:Y:S01]  /*11c0*/  SEL R33, RZ, 0x1, P4 ;  /* 0x00000001ff217807 */ /* 0x000fe20002000000 */
[C---:B------:R-:W-:Y:S01]  /*11d0*/  VIADD R6, R201.reuse, 0xffffffe2 ;  /* 0xffffffe2c9067836 */ /* 0x040fe20000000000 */
[----:B------:R-:W-:Y:S01]  /*11e0*/  ISETP.GE.U32.AND P4, PT, R2, 0x7fffffc9, PT ;  /* 0x7fffffc90200780c */ /* 0x000fe20003f86070 */
[----:B------:R-:W-:Y:S01]  /*11f0*/  VIADD R2, R201, 0xffffffea ;  /* 0xffffffeac9027836 */ /* 0x000fe20000000000 */
[----:B------:R-:W-:Y:S01]  /*1200*/  ISETP.GE.U32.AND P6, PT, R5, 0x7fffffcf, PT ;  /* 0x7fffffcf0500780c */ /* 0x000fe20003fc6070 */
[----:B------:R-:W-:Y:S01]  /*1210*/  IMAD R21, R37, R8, R21 ;  /* 0x0000000825157224 */ /* 0x000fe200078e0215 */
[----:B------:R-:W-:Y:S01]  /*1220*/  SEL R29, RZ, 0x7fff8, P2 ;  /* 0x0007fff8ff1d7807 */ /* 0x000fe20001000000 */
[----:B------:R-:W-:Y:S01]  /*1230*/  IMAD.HI.U32 R23, R10, R34, RZ ;  /* 0x000000220a177227 */ /* 0x000fe200078e00ff */
[----:B------:R-:W-:-:S02]  /*1240*/  ISETP.GE.U32.AND P2, PT, R0, 0x7fffffcc, PT ;  /* 0x7fffffcc0000780c */ /* 0x000fc40003f46070 */
[----:B------:R-:W-:Y:S01]  /*1250*/  SEL R8, RZ, 0x4, P6 ;  /* 0x00000004ff087807 */ /* 0x000fe20003000000 */
[C---:B------:R-:W-:Y:S01]  /*1260*/  VIADD R0, R201.reuse, 0xffffffe5 ;  /* 0xffffffe5c9007836 */ /* 0x040fe20000000000 */
[----:B------:R-:W-:Y:S01]  /*1270*/  ISETP.GE.U32.AND P6, PT, R2, 0x7fffffcb, PT ;  /* 0x7fffffcb0200780c */ /* 0x000fe20003fc6070 */
[----:B------:R-:W-:Y:S01]  /*1280*/  VIADD R2, R201, 0xffffffe4 ;  /* 0xffffffe4c9027836 */ /* 0x000fe20000000000 */
[----:B------:R-:W-:Y:S01]  /*1290*/  SEL R7, RZ, 0x7fff8, P2 ;  /* 0x0007fff8ff077807 */ /* 0x000fe20001000000 */
[----:B------:R-:W-:Y:S01]  /*12a0*/  IMAD.HI.U32 R25, R10, R36, RZ ;  /* 0x000000240a197227 */ /* 0x000fe200078e00ff */
[----:B------:R-:W-:Y:S02]  /*12b0*/  ISETP.GT.U32.AND P2, PT, R37, R11, PT ;  /* 0x0000000b2500720c */ /* 0x000fe40003f44070 */
[----:B------:R-:W-:Y:S01]  /*12c0*/  SEL R26, RZ, 0x1, P4 ;  /* 0x00000001ff1a7807 */ /* 0x000fe20002000000 */
[----:B------:R-:W-:Y:S01]  /*12d0*/  IMAD.MOV R23, RZ, RZ, -R23 ;  /* 0x000000ffff177224 */ /* 0x000fe200078e0a17 */
[----:B------:R-:W-:Y:S01]  /*12e0*/  ISETP.GE.U32.AND P4, PT, R2, 0x7fffffc5, PT ;  /* 0x7fffffc50200780c */ /* 0x000fe20003f86070 */
[C---:B------:R-:W-:Y:S01]  /*12f0*/  VIADD R2, R201.reuse, 0xffffffe6 ;  /* 0xffffffe6c9027836 */ /* 0x040fe20000000000 */
[----:B------:R-:W-:Y:S01]  /*1300*/  SEL R35, RZ, 0x1fffe, P1 ;  /* 0x0001fffeff237807 */ /* 0x000fe20000800000 */
[----:B------:R-:W-:Y:S01]  /*1310*/  IMAD.MOV R25, RZ, RZ, -R25 ;  /* 0x000000ffff197224 */ /* 0x000fe200078e0a19 */
[----:B------:R-:W-:Y:S01]  /*1320*/  ISETP.GE.U32.AND P1, PT, R0, 0x7fffffc6, PT ;  /* 0x7fffffc60000780c */ /* 0x000fe20003f26070 */
[----:B------:R-:W-:Y:S01]  /*1330*/  VIADD R0, R201, 0xffffffe7 ;  /* 0xffffffe7c9007836 */ /* 0x000fe20000000000 */
[----:B------:R-:W-:Y:S01]  /*1340*/  SEL R119, RZ, 0x1, P4 ;  /* 0x00000001ff777807 */ /* 0x000fe20002000000 */
[----:B------:R-:W-:Y:S01]  /*1350*/  IMAD R140, R140, UR6, RZ ;  /* 0x000000068c8c7c24 */ /* 0x000fe2000f8e02ff */
[----:B------:R-:W-:Y:S01]  /*1360*/  ISETP.GT.U32.AND P4, PT, R37, R13, PT ;  /* 0x0000000d2500720c */ /* 0x000fe20003f84070 */
[----:B------:R-:W-:Y:S01]  /*1370*/  IMAD R139, R139, UR6, RZ ;  /* 0x000000068b8b7c24 */ /* 0x000fe2000f8e02ff */
[----:B------:R-:W-:Y:S01]  /*1380*/  SEL R24, RZ, 0x1fffe, P1 ;  /* 0x0001fffeff187807 */ /* 0x000fe20000800000 */
[----:B------:R-:W-:Y:S01]  /*1390*/  IMAD R138, R138, UR6, RZ ;  /* 0x000000068a8a7c24 */ /* 0x000fe2000f8e02ff */
[----:B------:R-:W-:Y:S01]  /*13a0*/  ISETP.GE.U32.AND P1, PT, R0, 0x7fffffc8, PT ;  /* 0x7fffffc80000780c */ /* 0x000fe20003f26070 */
[----:B------:R-:W-:Y:S01]  /*13b0*/  IMAD R137, R137, UR6, RZ ;  /* 0x0000000689897c24 */ /* 0x000fe2000f8e02ff */
[----:B------:R-:W-:Y:S01]  /*13c0*/  @!P2 IADD3 R11, PT, PT, R11, -R37, RZ ;  /* 0x800000250b0ba210 */ /* 0x000fe20007ffe0ff */
[----:B------:R-:W-:Y:S01]  /*13d0*/  IMAD.SHL.U32 R53, R140, 0x4, RZ ;  /* 0x000000048c357824 */ /* 0x000fe200078e00ff */
[----:B------:R-:W-:Y:S01]  /*13e0*/  SEL R5, RZ, 0x7fff8, P1 ;  /* 0x0007fff8ff057807 */ /* 0x000fe20000800000 */
[----:B------:R-:W-:Y:S01]  /*13f0*/  IMAD.SHL.U32 R52, R139, 0x4, RZ ;  /* 0x000000048b347824 */ /* 0x000fe200078e00ff */
[----:B------:R-:W-:Y:S01]  /*1400*/  ISETP.GT.U32.AND P2, PT, R37, R11, PT ;  /* 0x0000000b2500720c */ /* 0x000fe20003f44070 */
[----:B------:R-:W-:Y:S01]  /*1410*/  UMOV UR6, 0x1 ;  /* 0x0000000100067882 */ /* 0x000fe20000000000 */
[----:B------:R-:W-:Y:S01]  /*1420*/  ISETP.GE.U32.AND P1, PT, R6, 0x7fffffc3, PT ;  /* 0x7fffffc30600780c */ /* 0x000fe20003f26070 */
[----:B------:R-:W-:Y:S01]  /*1430*/  VIADD R6, R201, 0xffffffe3 ;  /* 0xffffffe3c9067836 */ /* 0x000fe20000000000 */
[----:B------:R-:W-:Y:S01]  /*1440*/  SEL R4, RZ, 0x4, P6 ;  /* 0x00000004ff047807 */ /* 0x000fe20003000000 */
[----:B------:R-:W-:Y:S01]  /*1450*/  @!P4 IMAD.IADD R13, R13, 0x1, -R37 ;  /* 0x000000010d0dc824 */ /* 0x000fe200078e0a25 */
[----:B------:R-:W-:Y:S01]  /*1460*/  ISETP.GE.U32.AND P6, PT, R2, 0x7fffffc7, PT ;  /* 0x7fffffc70200780c */ /* 0x000fe20003fc6070 */
[----:B------:R-:W-:Y:S01]  /*1470*/  VIADD R2, R201, 0xffffffe1 ;  /* 0xffffffe1c9027836 */ /* 0x000fe20000000000 */
[----:B------:R-:W-:Y:S01]  /*1480*/  ISETP.GE.U32.AND P4, PT, R6, 0x7fffffc4, PT ;  /* 0x7fffffc40600780c */ /* 0x000fe20003f86070 */
[----:B------:R-:W-:Y:S01]  /*1490*/  STL [R1+0x4bc], R53 ;  /* 0x0004bc3501007387 */ /* 0x000fe20000100800 */
[----:B------:R-:W-:-:S02]  /*14a0*/  SEL R0, RZ, 0x4, P6 ;  /* 0x00000004ff007807 */ /* 0x000fc40003000000 */
[----:B------:R-:W-:Y:S01]  /*14b0*/  SEL R6, RZ, 0x4, P1 ;  /* 0x00000004ff067807 */ /* 0x000fe20000800000 */
[----:B------:R-:W-:Y:S01]  /*14c0*/  @!P2 IMAD.IADD R11, R11, 0x1, -R37 ;  /* 0x000000010b0ba824 */ /* 0x000fe200078e0a25 */
[----:B------:R-:W-:Y:S01]  /*14d0*/  ISETP.GE.U32.AND P6, PT, R2, 0x7fffffc2, PT ;  /* 0x7fffffc20200780c */ /* 0x000fe20003fc6070 */
[C---:B------:R-:W-:Y:S01]  /*14e0*/  IMAD.HI.U32 R2, R10.reuse, R17, RZ ;  /* 0x000000110a027227 */ /* 0x040fe200078e00ff */
[C---:B------:R-:W-:Y:S01]  /*14f0*/  ISETP.GT.U32.AND P1, PT, R37.reuse, R14, PT ;  /* 0x0000000e2500720c */ /* 0x040fe20003f24070 */
[----:B------:R-:W-:Y:S01]  /*1500*/  STL [R1+0x4b8], R52 ;  /* 0x0004b83401007387 */ /* 0x000fe20000100800 */
[----:B------:R-:W-:Y:S01]  /*1510*/  SEL R28, RZ, 0x1fffe, P6 ;  /* 0x0001fffeff1c7807 */ /* 0x000fe20003000000 */
[----:B------:R-:W-:Y:S01]  /*1520*/  IMAD.MOV R2, RZ, RZ, -R2 ;  /* 0x000000ffff027224 */ /* 0x000fe200078e0a02 */
[C---:B------:R-:W-:Y:S02]  /*1530*/  ISETP.GT.U32.AND P6, PT, R37.reuse, R13, PT ;  /* 0x0000000d2500720c */ /* 0x040fe40003fc4070 */
[C---:B------:R-:W-:Y:S01]  /*1540*/  ISETP.GT.U32.AND P2, PT, R37.reuse, R15, PT ;  /* 0x0000000f2500720c */ /* 0x040fe20003f44070 */
[----:B------:R-:W-:Y:S01]  /*1550*/  IMAD R2, R37, R2, R17 ;  /* 0x0000000225027224 */ /* 0x000fe200078e0211 */
[----:B------:R-:W-:Y:S01]  /*1560*/  SEL R31, RZ, 0x7fff8, P4 ;  /* 0x0007fff8ff1f7807 */ /* 0x000fe20002000000 */
[----:B------:R-:W-:Y:S01]  /*1570*/  IMAD.HI.U32 R17, R10, R32, RZ ;  /* 0x000000200a117227 */ /* 0x000fe200078e00ff */
[----:B------:R-:W-:-:S03]  /*1580*/  ISETP.GE.AND P4, PT, R9, RZ, PT ;  /* 0x000000ff0900720c */ /* 0x000fc60003f86270 */
[----:B------:R-:W-:Y:S01]  /*1590*/  @!P1 IMAD.IADD R14, R14, 0x1, -R37 ;  /* 0x000000010e0e9824 */ /* 0x000fe200078e0a25 */
[----:B------:R-:W-:Y:S01]  /*15a0*/  ISETP.GT.U32.AND P1, PT, R37, R18, PT ;  /* 0x000000122500720c */ /* 0x000fe20003f24070 */
[----:B------:R-:W-:-:S04]  /*15b0*/  IMAD.HI.U32 R9, R10, R27, RZ ;  /* 0x0000001b0a097227 */ /* 0x000fc800078e00ff */
[----:B------:R-:W-:Y:S01]  /*15c0*/  @!P6 IMAD.IADD R13, R13, 0x1, -R37 ;  /* 0x000000010d0de824 */ /* 0x000fe200078e0a25 */
[----:B------:R-:W-:Y:S01]  /*15d0*/  @!P2 IADD3 R15, PT, PT, R15, -R37, RZ ;  /* 0x800000250f0fa210 */ /* 0x000fe20007ffe0ff */
[----:B------:R-:W-:Y:S01]  /*15e0*/  IMAD.MOV R30, RZ, RZ, -R9 ;  /* 0x000000ffff1e7224 */ /* 0x000fe200078e0a09 */
[C---:B------:R-:W-:Y:S01]  /*15f0*/  ISETP.GT.U32.AND P6, PT, R37.reuse, R16, PT ;  /* 0x000000102500720c */ /* 0x040fe20003fc4070 */
[----:B------:R-:W-:Y:S01]  /*1600*/  IMAD.MOV R17, RZ, RZ, -R17 ;  /* 0x000000ffff117224 */ /* 0x000fe200078e0a11 */
[----:B------:R-:W-:Y:S01]  /*1610*/  ISETP.GT.U32.AND P2, PT, R37, R19, PT ;  /* 0x000000132500720c */ /* 0x000fe20003f44070 */
[----:B------:R-:W-:Y:S01]  /*1620*/  IMAD.HI.U32 R9, R10, R38, RZ ;  /* 0x000000260a097227 */ /* 0x000fe200078e00ff */
[----:B------:R-:W-:-:S03]  /*1630*/  @!P4 IADD3 R11, PT, PT, -R11, RZ, RZ ;  /* 0x000000ff0b0bc210 */ /* 0x000fc60007ffe1ff */
[----:B------:R-:W-:Y:S01]  /*1640*/  @!P1 IMAD.IADD R18, R18, 0x1, -R37 ;  /* 0x0000000112129824 */ /* 0x000fe200078e0a25 */
[C---:B------:R-:W-:Y:S01]  /*1650*/  ISETP.GT.U32.AND P1, PT, R37.reuse, R21, PT ;  /* 0x000000152500720c */ /* 0x040fe20003f24070 */
[C---:B------:R-:W-:Y:S02]  /*1660*/  IMAD R10, R37.reuse, R30, R27 ;  /* 0x0000001e250a7224 */ /* 0x040fe400078e021b */
[C---:B------:R-:W-:Y:S02]  /*1670*/  IMAD R27, R37.reuse, R17, R32 ;  /* 0x00000011251b7224 */ /* 0x040fe400078e0220 */
[--C-:B------:R-:W-:Y:S01]  /*1680*/  @!P6 IMAD.IADD R16, R16, 0x1, -R37.reuse ;  /* 0x000000011010e824 */ /* 0x100fe200078e0a25 */
[----:B------:R-:W-:Y:S01]  /*1690*/  ISETP.GT.U32.AND P6, PT, R37, R20, PT ;  /* 0x000000142500720c */ /* 0x000fe20003fc4070 */
[----:B------:R-:W-:Y:S01]  /*16a0*/  @!P2 IMAD.IADD R19, R19, 0x1, -R37 ;  /* 0x000000011313a824 */ /* 0x000fe200078e0a25 */
[----:B------:R-:W-:Y:S01]  /*16b0*/  ISETP.GT.U32.AND P2, PT, R37, R22, PT ;  /* 0x000000162500720c */ /* 0x000fe20003f44070 */
[----:B------:R-:W-:-:S02]  /*16c0*/  IMAD.MOV R17, RZ, RZ, -R9 ;  /* 0x000000ffff117224 */ /* 0x000fc400078e0a09 */
[C---:B------:R-:W-:Y:S01]  /*16d0*/  IMAD R30, R37.reuse, R23, R34 ;  /* 0x00000017251e7224 */ /* 0x040fe200078e0222 */
[----:B------:R-:W-:Y:S01]  /*16e0*/  ISETP.GT.U32.AND P4, PT, R37, R19, PT ;  /* 0x000000132500720c */ /* 0x000fe20003f84070 */
[----:B------:R-:W-:Y:S01]  /*16f0*/  @!P5 IMAD.MOV R13, RZ, RZ, -R13 ;  /* 0x000000ffff0dd224 */ /* 0x000fe200078e0a0d */
[----:B------:R-:W-:Y:S01]  /*1700*/  @!P1 IADD3 R21, PT, PT, R21, -R37, RZ ;  /* 0x8000002515159210 */ /* 0x000fe20007ffe0ff */
[C---:B------:R-:W-:Y:S01]  /*1710*/  IMAD R32, R37.reuse, R25, R36 ;  /* 0x0000001925207224 */ /* 0x040fe200078e0224 */
[----:B------:R-:W-:Y:S01]  /*1720*/  ISETP.GT.U32.AND P1, PT, R37, R15, PT ;  /* 0x0000000f2500720c */ /* 0x000fe20003f24070 */
[----:B------:R-:W-:Y:S02]  /*1730*/  IMAD.SHL.U32 R34, R137, 0x4, RZ ;  /* 0x0000000489227824 */ /* 0x000fe400078e00ff */
[--C-:B------:R-:W-:Y:S01]  /*1740*/  @!P6 IMAD.IADD R20, R20, 0x1, -R37.reuse ;  /* 0x000000011414e824 */ /* 0x100fe200078e0a25 */
[C---:B------:R-:W-:Y:S01]  /*1750*/  ISETP.GT.U32.AND P6, PT, R37.reuse, R14, PT ;  /* 0x0000000e2500720c */ /* 0x040fe20003fc4070 */
[----:B------:R-:W-:Y:S01]  /*1760*/  @!P2 IMAD.IADD R22, R22, 0x1, -R37 ;  /* 0x000000011616a824 */ /* 0x000fe200078e0a25 */
[----:B------:R-:W-:-:S03]  /*1770*/  ISETP.GT.U32.AND P2, PT, R37, R16, PT ;  /* 0x000000102500720c */ /* 0x000fc60003f44070 */
[----:B------:R-:W-:Y:S02]  /*1780*/  @!P4 IADD3 R19, PT, PT, R19, -R37, RZ ;  /* 0x800000251313c210 */ /* 0x000fe40007ffe0ff */
[----:B------:R-:W-:Y:S02]  /*1790*/  ISETP.GT.U32.AND P5, PT, R37, R22, PT ;  /* 0x000000162500720c */ /* 0x000fe40003fa4070 */
[----:B------:R-:W-:Y:S01]  /*17a0*/  @!P1 IMAD.IADD R15, R15, 0x1, -R37 ;  /* 0x000000010f0f9824 */ /* 0x000fe200078e0a25 */
[C---:B------:R-:W-:Y:S02]  /*17b0*/  ISETP.GT.U32.AND P1, PT, R37.reuse, R18, PT ;  /* 0x000000122500720c */ /* 0x040fe40003f24070 */
[C---:B------:R-:W-:Y:S01]  /*17c0*/  ISETP.GT.U32.AND P4, PT, R37.reuse, R30, PT ;  /* 0x0000001e2500720c */ /* 0x040fe20003f84070 */
[----:B------:R-:W-:Y:S02]  /*17d0*/  IMAD.MOV.U32 R9, RZ, RZ, R15 ;  /* 0x000000ffff097224 */ /* 0x000fe400078e000f */
[--C-:B------:R-:W-:Y:S01]  /*17e0*/  @!P6 IMAD.IADD R14, R14, 0x1, -R37.reuse ;  /* 0x000000010e0ee824 */ /* 0x100fe200078e0a25 */
[C---:B------:R-:W-:Y:S01]  /*17f0*/  ISETP.GT.U32.AND P6, PT, R37.reuse, R20, PT ;  /* 0x000000142500720c */ /* 0x040fe20003fc4070 */
[----:B------:R-:W-:Y:S01]  /*1800*/  @!P2 IMAD.IADD R16, R16, 0x1, -R37 ;  /* 0x000000011010a824 */ /* 0x000fe200078e0a25 */
[C---:B------:R-:W-:Y:S01]  /*1810*/  ISETP.GT.U32.AND P2, PT, R37.reuse, R10, PT ;  /* 0x0000000a2500720c */ /* 0x040fe20003f44070 */
[----:B------:R-:W-:Y:S01]  /*1820*/  @!P0 IMAD.MOV R9, RZ, RZ, -R9 ;  /* 0x000000ffff098224 */ /* 0x000fe200078e0a09 */
[C---:B------:R-:W-:Y:S01]  /*1830*/  ISETP.GT.U32.AND P0, PT, R37.reuse, R2, PT ;  /* 0x000000022500720c */ /* 0x040fe20003f04070 */
[----:B------:R-:W-:Y:S01]  /*1840*/  @!P3 IMAD.MOV R14, RZ, RZ, -R14 ;  /* 0x000000ffff0eb224 */ /* 0x000fe200078e0a0e */
[C---:B------:R-:W-:Y:S01]  /*1850*/  ISETP.GT.U32.AND P3, PT, R37.reuse, R21, PT ;  /* 0x000000152500720c */ /* 0x040fe20003f64070 */
[--C-:B------:R-:W-:Y:S01]  /*1860*/  @!P1 IMAD.IADD R18, R18, 0x1, -R37.reuse ;  /* 0x0000000112129824 */ /* 0x100fe200078e0a25 */
[C---:B------:R-:W-:Y:S01]  /*1870*/  ISETP.GT.U32.AND P1, PT, R37.reuse, R27, PT ;  /* 0x0000001b2500720c */ /* 0x040fe20003f24070 */
[C---:B------:R-:W-:Y:S01]  /*1880*/  IMAD R15, R37.reuse, R17, R38 ;  /* 0x00000011250f7224 */ /* 0x040fe200078e0226 */
[----:B------:R-:W-:Y:S01]  /*1890*/  @!P4 IADD3 R30, PT, PT, R30, -R37, RZ ;  /* 0x800000251e1ec210 */ /* 0x000fe20007ffe0ff */
[--C-:B------:R-:W-:Y:S01]  /*18a0*/  @!P5 IMAD.IADD R22, R22, 0x1, -R37.reuse ;  /* 0x000000011616d824 */ /* 0x100fe200078e0a25 */
[----:B------:R-:W-:Y:S01]  /*18b0*/  ISETP.GE.AND P5, PT, R40, RZ, PT ;  /* 0x000000ff2800720c */ /* 0x000fe20003fa6270 */
[--C-:B------:R-:W-:Y:S01]  /*18c0*/  @!P6 IMAD.IADD R20, R20, 0x1, -R37.reuse ;  /* 0x000000011414e824 */ /* 0x100fe200078e0a25 */
[----:B------:R-:W-:Y:S01]  /*18d0*/  ISETP.GT.U32.AND P6, PT, R37, R32, PT ;  /* 0x000000202500720c */ /* 0x000fe20003fc4070 */
[--C-:B------:R-:W-:Y:S01]  /*18e0*/  @!P2 IMAD.IADD R10, R10, 0x1, -R37.reuse ;  /* 0x000000010a0aa824 */ /* 0x100fe200078e0a25 */
[----:B------:R-:W-:Y:S01]  /*18f0*/  ISETP.GE.AND P2, PT, R42, RZ, PT ;  /* 0x000000ff2a00720c */ /* 0x000fe20003f46270 */
[--C-:B------:R-:W-:Y:S01]  /*1900*/  @!P0 IMAD.IADD R2, R2, 0x1, -R37.reuse ;  /* 0x0000000102028824 */ /* 0x100fe200078e0a25 */
[----:B------:R-:W-:Y:S01]  /*1910*/  ISETP.GE.AND P0, PT, R41, RZ, PT ;  /* 0x000000ff2900720c */ /* 0x000fe20003f06270 */
[--C-:B------:R-:W-:Y:S01]  /*1920*/  @!P3 IMAD.IADD R21, R21, 0x1, -R37.reuse ;  /* 0x000000011515b824 */ /* 0x100fe200078e0a25 */
[----:B------:R-:W-:Y:S01]  /*1930*/  ISETP.GT.U32.AND P3, PT, R37, R15, PT ;  /* 0x0000000f2500720c */ /* 0x000fe20003f64070 */
[----:B------:R-:W-:Y:S01]  /*1940*/  @!P1 IMAD.IADD R27, R27, 0x1, -R37 ;  /* 0x000000011b1b9824 */ /* 0x000fe200078e0a25 */
[----:B------:R-:W-:Y:S01]  /*1950*/  ISETP.GE.AND P1, PT, R43, RZ, PT ;  /* 0x000000ff2b00720c */ /* 0x000fe20003f26270 */
[----:B------:R-:W-:Y:S01]  /*1960*/  IMAD.MOV.U32 R17, RZ, RZ, R16 ;  /* 0x000000ffff117224 */ /* 0x000fe200078e0010 */
[----:B------:R-:W-:Y:S01]  /*1970*/  ISETP.GE.AND P4, PT, R44, RZ, PT ;  /* 0x000000ff2c00720c */ /* 0x000fe20003f86270 */
[----:B------:R-:W-:-:S02]  /*1980*/  IMAD.SHL.U32 R16, R138, 0x4, RZ ;  /* 0x000000048a107824 */ /* 0x000fc400078e00ff */
[----:B------:R-:W-:Y:S01]  /*1990*/  @!P6 IMAD.IADD R32, R32, 0x1, -R37 ;  /* 0x000000012020e824 */ /* 0x000fe200078e0a25 */
[----:B------:R-:W-:Y:S01]  /*19a0*/  ISETP.GE.AND P6, PT, R46, RZ, PT ;  /* 0x000000ff2e00720c */ /* 0x000fe20003fc6270 */
[----:B------:R-:W-:Y:S01]  /*19b0*/  @!P2 IMAD.MOV R19, RZ, RZ, -R19 ;  /* 0x000000ffff13a224 */ /* 0x000fe200078e0a13 */
[C---:B------:R-:W-:Y:S01]  /*19c0*/  ISETP.GT.U32.AND P2, PT, R37.reuse, R27, PT ;  /* 0x0000001b2500720c */ /* 0x040fe20003f44070 */
[----:B------:R-:W-:Y:S01]  /*19d0*/  @!P0 IMAD.MOV R18, RZ, RZ, -R18 ;  /* 0x000000ffff128224 */ /* 0x000fe200078e0a12 */
[----:B------:R-:W-:Y:S01]  /*19e0*/  ISETP.GT.U32.AND P0, PT, R37, R10, PT ;  /* 0x0000000a2500720c */ /* 0x000fe20003f04070 */
[----:B------:R-:W-:Y:S01]  /*19f0*/  @!P3 IMAD.IADD R15, R15, 0x1, -R37 ;  /* 0x000000010f0fb824 */ /* 0x000fe200078e0a25 */
[C---:B------:R-:W-:Y:S01]  /*1a00*/  ISETP.GT.U32.AND P3, PT, R37.reuse, R2, PT ;  /* 0x000000022500720c */ /* 0x040fe20003f64070 */
[----:B------:R-:W-:Y:S01]  /*1a10*/  @!P5 IMAD.MOV R17, RZ, RZ, -R17 ;  /* 0x000000ffff11d224 */ /* 0x000fe200078e0a11 */
[----:B------:R-:W-:Y:S01]  /*1a20*/  @!P1 IADD3 R20, PT, PT, -R20, RZ, RZ ;  /* 0x000000ff14149210 */ /* 0x000fe20007ffe1ff */
[----:B------:R-:W-:Y:S01]  /*1a30*/  @!P4 IMAD.MOV R21, RZ, RZ, -R21 ;  /* 0x000000ffff15c224 */ /* 0x000fe200078e0a15 */
[C---:B------:R-:W-:Y:S01]  /*1a40*/  ISETP.GT.U32.AND P1, PT, R37.reuse, R30, PT ;  /* 0x0000001e2500720c */ /* 0x040fe20003f24070 */
[----:B------:R1:W-:Y:S01]  /*1a50*/  STL [R1+0x4b4], R16 ;  /* 0x0004b41001007387 */ /* 0x0003e20000100800 */
[C---:B------:R-:W-:Y:S01]  /*1a60*/  ISETP.GT.U32.AND P5, PT, R37.reuse, R32, PT ;  /* 0x000000202500720c */ /* 0x040fe20003fa4070 */
[----:B------:R-:W-:Y:S01]  /*1a70*/  @!P6 IMAD.MOV R22, RZ, RZ, -R22 ;  /* 0x000000ffff16e224 */ /* 0x000fe200078e0a16 */
[----:B------:R-:W-:Y:S01]  /*1a80*/  ISETP.GT.U32.AND P4, PT, R37, R15, PT ;  /* 0x0000000f2500720c */ /* 0x000fe20003f84070 */
[--C-:B------:R-:W-:Y:S01]  /*1a90*/  @!P2 IMAD.IADD R27, R27, 0x1, -R37.reuse ;  /* 0x000000011b1ba824 */ /* 0x100fe200078e0a25 */
[----:B------:R-:W-:Y:S01]  /*1aa0*/  ISETP.GE.AND P2, PT, R50, RZ, PT ;  /* 0x000000ff3200720c */ /* 0x000fe20003f46270 */
[--C-:B------:R-:W-:Y:S01]  /*1ab0*/  @!P0 IMAD.IADD R10, R10, 0x1, -R37.reuse ;  /* 0x000000010a0a8824 */ /* 0x100fe200078e0a25 */
[----:B------:R-:W-:Y:S01]  /*1ac0*/  ISETP.GE.AND P0, PT, R49, RZ, PT ;  /* 0x000000ff3100720c */ /* 0x000fe20003f06270 */
[----:B------:R-:W-:Y:S01]  /*1ad0*/  @!P3 IMAD.IADD R2, R2, 0x1, -R37 ;  /* 0x000000010202b824 */ /* 0x000fe200078e0a25 */
[----:B------:R-:W-:Y:S01]  /*1ae0*/  ISETP.GE.AND P6, PT, R47, RZ, PT ;  /* 0x000000ff2f00720c */ /* 0x000fe20003fc6270 */
[----:B------:R2:W-:Y:S01]  /*1af0*/  STL [R1+0x4b0], R34 ;  /* 0x0004b02201007387 */ /* 0x0005e20000100800 */
[----:B------:R-:W-:Y:S01]  /*1b00*/  ISETP.GE.AND P3, PT, R48, RZ, PT ;  /* 0x000000ff3000720c */ /* 0x000fe20003f66270 */
[----:B------:R-:W-:-:S02]  /*1b10*/  IMAD.MOV.U32 R23, RZ, RZ, R2 ;  /* 0x000000ffff177224 */ /* 0x000fc400078e0002 */
[----:B------:R-:W-:Y:S01]  /*1b20*/  VIADD R2, R201, 0xffffffff ;  /* 0xffffffffc9027836 */ /* 0x000fe20000000000 */
[----:B------:R-:W-:Y:S01]  /*1b30*/  @!P5 IADD3 R32, PT, PT, R32, -R37, RZ ;  /* 0x800000252020d210 */ /* 0x000fe20007ffe0ff */
[--C-:B------:R-:W-:Y:S01]  /*1b40*/  @!P1 IMAD.IADD R30, R30, 0x1, -R37.reuse ;  /* 0x000000011e1e9824 */ /* 0x100fe200078e0a25 */
[----:B------:R-:W-:Y:S01]  /*1b50*/  ISETP.GE.AND P5, PT, R39, RZ, PT ;  /* 0x000000ff2700720c */ /* 0x000fe20003fa6270 */
[----:B------:R-:W-:Y:S01]  /*1b60*/  @!P4 IMAD.IADD R15, R15, 0x1, -R37 ;  /* 0x000000010f0fc824 */ /* 0x000fe200078e0a25 */
[----:B------:R-:W-:Y:S01]  /*1b70*/  ISETP.GE.AND P1, PT, R51, RZ, PT ;  /* 0x000000ff3300720c */ /* 0x000fe20003f26270 */
[----:B------:R-:W-:Y:S01]  /*1b80*/  @!P2 IMAD.MOV R30, RZ, RZ, -R30 ;  /* 0x000000ffff1ea224 */ /* 0x000fe200078e0a1e */
[----:B------:R-:W-:Y:S01]  /*1b90*/  ISETP.GE.U32.AND P4, PT, R2, 0x7fffffe0, PT ;  /* 0x7fffffe00200780c */ /* 0x000fe20003f86070 */
[----:B------:R-:W-:Y:S01]  /*1ba0*/  VIADD R2, R201, 0xfffffffd ;  /* 0xfffffffdc9027836 */ /* 0x000fe20000000000 */
[----:B-----5:R-:W-:Y:S01]  /*1bb0*/  IADD3 R42, P2, PT, R52, UR16, RZ ;  /* 0x00000010342a7c10 */ /* 0x020fe2000ff5e0ff */
[----:B------:R-:W-:-:S02]  /*1bc0*/  IMAD.MOV.U32 R25, RZ, RZ, R10 ;  /* 0x000000ffff197224 */ /* 0x000fc400078e000a */
[----:B------:R-:W-:Y:S01]  /*1bd0*/  @!P0 IMAD.MOV R27, RZ, RZ, -R27 ;  /* 0x000000ffff1b8224 */ /* 0x000fe200078e0a1b */
[----:B------:R-:W-:Y:S01]  /*1be0*/  IADD3 R40, P0, PT, R53, UR16, RZ ;  /* 0x0000001035287c10 */ /* 0x000fe2000ff1e0ff */
[----:B------:R-:W-:Y:S01]  /*1bf0*/  VIADD R10, R201, 0xfffffffe ;  /* 0xfffffffec90a7836 */ /* 0x000fe20000000000 */
[----:B------:R-:W-:Y:S01]  /*1c00*/  LEA.HI.X.SX32 R43, R139, UR17, 0x2, P2 ;  /* 0x000000118b2b7c11 */ /* 0x000fe200090f16ff */
[----:B------:R-:W-:Y:S01]  /*1c10*/  @!P6 IMAD.MOV R23, RZ, RZ, -R23 ;  /* 0x000000ffff17e224 */ /* 0x000fe200078e0a17 */
[----:B------:R-:W-:Y:S01]  /*1c20*/  ISETP.GE.U32.AND P2, PT, R2, 0x7fffffde, PT ;  /* 0x7fffffde0200780c */ /* 0x000fe20003f46070 */
[----:B------:R-:W-:Y:S01]  /*1c30*/  @!P1 IMAD.MOV R32, RZ, RZ, -R32 ;  /* 0x000000ffff209224 */ /* 0x000fe200078e0a20 */
[----:B------:R-:W-:Y:S02]  /*1c40*/  ISETP.NE.AND P6, PT, R3, RZ, PT ;  /* 0x000000ff0300720c */ /* 0x000fe40003fc5270 */
[----:B------:R-:W-:Y:S01]  /*1c50*/  LOP3.LUT R2, RZ, R3, RZ, 0x33, !PT ;  /* 0x00000003ff027212 */ /* 0x000fe200078e33ff */
[----:B------:R-:W-:Y:S01]  /*1c60*/  IMAD.MOV.U32 R3, RZ, RZ, R15 ;  /* 0x000000ffff037224 */ /* 0x000fe200078e000f */
[----:B------:R-:W-:-:S02]  /*1c70*/  @!P3 IADD3 R25, PT, PT, -R25, RZ, RZ ;  /* 0x000000ff1919b210 */ /* 0x000fc40007ffe1ff */
[----:B------:R-:W-:Y:S01]  /*1c80*/  LEA.HI.X.SX32 R41, R140, UR17, 0x2, P0 ;  /* 0x000000118c297c11 */ /* 0x000fe200080f16ff */
[----:B------:R-:W-:Y:S01]  /*1c90*/  @!P5 IMAD.MOV R3, RZ, RZ, -R3 ;  /* 0x000000ffff03d224 */ /* 0x000fe200078e0a03 */
[----:B------:R-:W-:Y:S02]  /*1ca0*/  ISETP.GE.U32.AND P3, PT, R10, 0x7fffffdf, PT ;  /* 0x7fffffdf0a00780c */ /* 0x000fe40003f66070 */
[----:B------:R-:W-:Y:S02]  /*1cb0*/  IADD3 R38, P0, PT, R16, UR16, RZ ;  /* 0x0000001010267c10 */ /* 0x000fe4000ff1e0ff */
[----:B------:R-:W-:Y:S02]  /*1cc0*/  IADD3 R10, PT, PT, R201, -0x4, RZ ;  /* 0xfffffffcc90a7810 */ /* 0x000fe40007ffe0ff */
[----:B------:R-:W-:Y:S02]  /*1cd0*/  LEA.HI.X.SX32 R39, R138, UR17, 0x2, P0 ;  /* 0x000000118a277c11 */ /* 0x000fe400080f16ff */
[----:B-1----:R-:W-:-:S02]  /*1ce0*/  SEL R16, R2, R11, !P6 ;  /* 0x0000000b02107207 */ /* 0x002fc40007000000 */
[----:B------:R-:W-:Y:S02]  /*1cf0*/  ISETP.GE.U32.AND P0, PT, R10, 0x7fffffdd, PT ;  /* 0x7fffffdd0a00780c */ /* 0x000fe40003f06070 */
[C---:B------:R-:W-:Y:S02]  /*1d00*/  SEL R15, R2.reuse, R13, !P6 ;  /* 0x0000000d020f7207 */ /* 0x040fe40007000000 */
[C---:B------:R-:W-:Y:S02]  /*1d10*/  SEL R11, R2.reuse, R17, !P6 ;  /* 0x00000011020b7207 */ /* 0x040fe40007000000 */
[C---:B------:R-:W-:Y:S02]  /*1d20*/  SEL R13, R2.reuse, R9, !P6 ;  /* 0x00000009020d7207 */ /* 0x040fe40007000000 */
[C---:B------:R-:W-:Y:S02]  /*1d30*/  SEL R10, R2.reuse, R18, !P6 ;  /* 0x00000012020a7207 */ /* 0x040fe40007000000 */
[----:B------:R-:W-:-:S02]  /*1d40*/  SEL R17, R2, R20, !P6 ;  /* 0x0000001402117207 */ /* 0x000fc40007000000 */
[C---:B------:R-:W-:Y:S02]  /*1d50*/  SEL R9, R2.reuse, R19, !P6 ;  /* 0x0000001302097207 */ /* 0x040fe40007000000 */
[C---:B------:R-:W-:Y:S02]  /*1d60*/  SEL R18, R2.reuse, R23, !P6 ;  /* 0x0000001702127207 */ /* 0x040fe40007000000 */
[C---:B------:R-:W-:Y:S02]  /*1d70*/  SEL R20, R2.reuse, R27, !P6 ;  /* 0x0000001b02147207 */ /* 0x040fe40007000000 */
[C---:B------:R-:W-:Y:S02]  /*1d80*/  SEL R19, R2.reuse, R21, !P6 ;  /* 0x0000001502137207 */ /* 0x040fe40007000000 */
[C---:B------:R-:W-:Y:S02]  /*1d90*/  SEL R23, R2.reuse, R25, !P6 ;  /* 0x0000001902177207 */ /* 0x040fe40007000000 */
[----:B------:R-:W-:Y:S01]  /*1da0*/  SEL R27, R2, R3, !P6 ;  /* 0x00000003021b7207 */ /* 0x000fe20007000000 */
[----:B------:R-:W-:Y:S01]  /*1db0*/  VIADD R3, R201, 0xfffffffb ;  /* 0xfffffffbc9037836 */ /* 0x000fe20000000000 */
[----:B------:R-:W-:-:S02]  /*1dc0*/  ISETP.NE.U32.AND P1, PT, R45, RZ, PT ;  /* 0x000000ff2d00720c */ /* 0x000fc40003f25070 */
[C---:B------:R-:W-:Y:S02]  /*1dd0*/  SEL R14, R2.reuse, R14, !P6 ;  /* 0x0000000e020e7207 */ /* 0x040fe40007000000 */
[----:B------:R-:W-:Y:S02]  /*1de0*/  SEL R22, R2, R22, !P6 ;  /* 0x0000001602167207 */ /* 0x000fe40007000000 */
[----:B------:R-:W-:Y:S02]  /*1df0*/  IADD3 R36, P5, PT, R34, UR16, RZ ;  /* 0x0000001022247c10 */ /* 0x000fe4000ffbe0ff */
[C---:B------:R-:W-:Y:S02]  /*1e00*/  SEL R25, R2.reuse, R30, !P6 ;  /* 0x0000001e02197207 */ /* 0x040fe40007000000 */
[----:B------:R-:W-:Y:S01]  /*1e10*/  SEL R21, R2, R32, !P6 ;  /* 0x0000002002157207 */ /* 0x000fe20007000000 */
[----:B--2---:R-:W-:Y:S08]  /*1e20*/  BRA.U UP0, `(.L_x_5) ;  /* 0x0000000100187547 */ /* 0x004ff0000b800000 */
[----:B------:R-:W-:Y:S01]  /*1e30*/  ELECT P6, URZ, PT ;  /* 0x0000000000ff782f */ /* 0x000fe200038c0000 */
[----:B------:R-:W-:Y:S01]  /*1e40*/  IMAD.MOV.U32 R2, RZ, RZ, 0x1 ;  /* 0x00000001ff027424 */ /* 0x000fe200078e00ff */
[----:B------:R-:W-:Y:S01]  /*1e50*/  UMOV UR4, 0x40 ;  /* 0x0000004000047882 */ /* 0x000fe20000000000 */
[----:B------:R-:W-:Y:S01]  /*1e60*/  UVIRTCOUNT.DEALLOC.SMPOOL 0x80 ;  /* 0x000000800000784c */ /* 0x000fe20000000000 */
[----:B------:R-:W-:-:S09]  /*1e70*/  ULEA UR4, UR5, UR4, 0x18 ;  /* 0x0000000405047291 */ /* 0x000fd2000f8ec0ff */
[----:B------:R1:W-:Y:S03]  /*1e80*/  @P6 STS.U8 [UR4], R2 ;  /* 0x00000002ff006988 */ /* 0x0003e60008000004 */
.L_x_5:
[----:B------:R-:W-:Y:S01]  /*1e90*/  STTM.x64 tmem[UR12], RZ ;  /* 0x000000ff000079ed */ /* 0x000fe2000834000c */
[----:B------:R-:W-:Y:S01]  /*1ea0*/  STTM.x64 tmem[UR12+0x40], RZ ;  /* 0x000040ff000079ed */ /* 0x000fe2000834000c */
[----:B------:R-:W-:Y:S01]  /*1eb0*/  STTM.x64 tmem[UR12+0x80], RZ ;  /* 0x000080ff000079ed */ /* 0x000fe2000834000c */
[----:B------:R-:W-:Y:S01]  /*1ec0*/  STTM.x64 tmem[UR12+0xc0], RZ ;  /* 0x0000c0ff000079ed */ /* 0x000fe2000834000c */
[----:B------:R-:W2:Y:S02]  /*1ed0*/  FENCE.VIEW.ASYNC.T ;  /* 0x00000000000073c6 */ /* 0x000ea40000000200 */
[----:B--2---:R-:W-:Y:S01]  /*1ee0*/  VOTEU.ALL UP1, P1 ;  /* 0x0000000000ff7886 */ /* 0x004fe20000820000 */
[----:B------:R-:W-:Y:S01]  /*1ef0*/  UIADD3 UR4, UPT, UPT, UR10, 0x26000, URZ ;  /* 0x000260000a047890 */ /* 0x000fe2000fffe0ff */
[----:B------:R-:W2:Y:S01]  /*1f00*/  LDC.64 R142, c[0x0][0x3a8] ;  /* 0x0000ea00ff8e7b82 */ /* 0x000ea20000000a00 */
[----:B-1----:R-:W-:Y:S01]  /*1f10*/  SHF.L.U32 R2, R45, 0x2, RZ ;  /* 0x000000022d027819 */ /* 0x002fe200000006ff */
[----:B------:R-:W-:Y:S01]  /*1f20*/  VOTEU.ALL UP2, P1 ;  /* 0x0000000000ff7886 */ /* 0x000fe20000840000 */
[----:B------:R-:W-:-:S04]  /*1f30*/  @!UP1 UIADD3 UR14, UPT, UPT, -UR6, 0x100000, URZ ;  /* 0x00100000060e9890 */ /* 0x000fc8000fffe1ff */
[----:B------:R-:W-:Y:S02]  /*1f40*/  @!UP1 USHF.L.U32 UR15, UR14, 0xb, URZ ;  /* 0x0000000b0e0f9899 */ /* 0x000fe400080006ff */
[----:B------:R-:W-:Y:S01]  /*1f50*/  @!UP1 USHF.L.U32 UR14, UR14, 0x1, URZ ;  /* 0x000000010e0e9899 */ /* 0x000fe200080006ff */
[----:B------:R-:W-:Y:S01]  /*1f60*/  STL.64 [R1+0x5e0], R204 ;  /* 0x0005e0cc01007387 */ /* 0x000fe20000100a00 */
[----:B------:R-:W-:-:S04]  /*1f70*/  @!UP1 UIADD3 UR6, UPT, UPT, -UR6, 0x100000, URZ ;  /* 0x0010000006069890 */ /* 0x000fc8000fffe1ff */
[----:B------:R-:W-:Y:S02]  /*1f80*/  @!UP1 USHF.L.U32 UR7, UR6, 0xb, URZ ;  /* 0x0000000b06079899 */ /* 0x000fe400080006ff */
[----:B------:R-:W-:Y:S01]  /*1f90*/  @!UP1 USHF.L.U32 UR6, UR6, 0x1, URZ ;  /* 0x0000000106069899 */ /* 0x000fe200080006ff */
[----:B------:R-:W-:Y:S01]  /*1fa0*/  VOTEU.ALL UP1, P1 ;  /* 0x0000000000ff7886 */ /* 0x000fe20000820000 */
[----:B------:R-:W-:Y:S01]  /*1fb0*/  VIADD R207, R2, UR10 ;  /* 0x0000000a02cf7c36 */ /* 0x000fe20008000000 */
[----:B------:R-:W-:Y:S01]  /*1fc0*/  BAR.SYNC.DEFER_BLOCKING 0x0 ;  /* 0x0000000000007b1d */ /* 0x000fe20000010000 */
[----:B------:R-:W-:Y:S01]  /*1fd0*/  LEA.HI.X.SX32 R37, R137, UR17, 0x2, P5 ;  /* 0x0000001189257c11 */ /* 0x000fe2000a8f16ff */
[----:B------:R-:W-:Y:S01]  /*1fe0*/  VIADD R126, R201, 0xffffffc2 ;  /* 0xffffffc2c97e7836 */ /* 0x000fe20000000000 */
[----:B------:R-:W-:Y:S01]  /*1ff0*/  ISETP.GE.U32.AND P5, PT, R3, 0x7fffffdc, PT ;  /* 0x7fffffdc0300780c */ /* 0x000fe20003fa6070 */
[C---:B------:R-:W-:Y:S01]  /*2000*/  VIADD R3, R201.reuse, 0xfffffffa ;  /* 0xfffffffac9037836 */ /* 0x040fe20000000000 */
[C---:B------:R-:W-:Y:S01]  /*2010*/  IADD3 R144, PT, PT, R201.reuse, -0x2a, RZ ;  /* 0xffffffd6c9907810 */ /* 0x040fe20007ffe0ff */
[C---:B------:R-:W-:Y:S01]  /*2020*/  VIADD R128, R201.reuse, 0xffffffdc ;  /* 0xffffffdcc9807836 */ /* 0x040fe20000000000 */
[----:B------:R-:W1:Y:S01]  /*2030*/  LDCU UR5, c[0x0][0x3b0] ;  /* 0x00007600ff0577ac */ /* 0x000e620008000800 */
[----:B------:R-:W-:Y:S01]  /*2040*/  STL.64 [R1+0x5d8], R202 ;  /* 0x0005d8ca01007387 */ /* 0x000fe20000100a00 */
[----:B------:R-:W-:-:S02]  /*2050*/  VIADD R132, R201, 0xffffffd8 ;  /* 0xffffffd8c9847836 */ /* 0x000fc40000000000 */
[C---:B------:R-:W-:Y:S01]  /*2060*/  VIADD R136, R201.reuse, 0xffffffd4 ;  /* 0xffffffd4c9887836 */ /* 0x040fe20000000000 */
[----:B------:R-:W-:Y:S01]  /*2070*/  STL.64 [R1+0x5d0], R138 ;  /* 0x0005d08a01007387 */ /* 0x000fe20000100a00 */
[----:B------:R-:W-:Y:S02]  /*2080*/  VIADD R148, R201, 0xffffffd2 ;  /* 0xffffffd2c9947836 */ /* 0x000fe40000000000 */
[----:B------:R-:W-:Y:S02]  /*2090*/  IMAD.IADD R26, R26, 0x1, R35 ;  /* 0x000000011a1a7824 */ /* 0x000fe400078e0223 */
[----:B--2---:R-:W-:-:S03]  /*20a0*/  IMAD.WIDE R52, R142, 0x4, R40 ;  /* 0x000000048e347825 */ /* 0x004fc600078e0228 */
[----:B------:R-:W-:Y:S01]  /*20b0*/  LOP3.LUT R26, R26, 0x3, RZ, 0xc0, !PT ;  /* 0x000000031a1a7812 */ /* 0x000fe200078ec0ff */
[C---:B------:R-:W-:Y:S01]  /*20c0*/  IMAD.WIDE R50, R142.reuse, 0x4, R42 ;  /* 0x000000048e327825 */ /* 0x040fe200078e022a */
[----:B------:R-:W-:Y:S04]  /*20d0*/  STL.64 [R1+0x38], R52 ;  /* 0x0000383401007387 */ /* 0x000fe80000100a00 */
[----:B------:R-:W2:Y:S02]  /*20e0*/  FENCE.VIEW.ASYNC.S ;  /* 0x00000000000073c6 */ /* 0x000ea40000000000 */
[----:B--2---:R2:W3:Y:S01]  /*20f0*/  @!UP1 SYNCS.EXCH.64 URZ, [UR4], UR14 ;  /* 0x0000000e04ff95b2 */ /* 0x0044e20008000100 */
[----:B------:R-:W-:Y:S01]  /*2100*/  IMAD.WIDE R48, R142, 0x4, R38 ;  /* 0x000000048e307825 */ /* 0x000fe200078e0226 */
[----:B---3--:R-:W-:Y:S01]  /*2110*/  BAR.SYNC.DEFER_BLOCKING 0x0 ;  /* 0x0000000000007b1d */ /* 0x008fe20000010000 */
[----:B------:R-:W-:-:S02]  /*2120*/  IADD3 R26, PT, PT, R26, R7, R4 ;  /* 0x000000071a1a7210 */ /* 0x000fc40007ffe004 */
[----:B------:R-:W-:-:S04]  /*2130*/  IMAD.WIDE R46, R142, 0x4, R36 ;  /* 0x000000048e2e7825 */ /* 0x000fc800078e0224 */
[C---:B------:R-:W-:Y:S01]  /*2140*/  IMAD.SHL.U32 R30, R142.reuse, 0x2, RZ ;  /* 0x000000028e1e7824 */ /* 0x040fe200078e00ff */
[----:B------:R3:W-:Y:S01]  /*2150*/  STL.64 [R1+0x30], R50 ;  /* 0x0000303201007387 */ /* 0x0007e20000100a00 */
[----:B------:R-:W-:Y:S02]  /*2160*/  IMAD R34, R142, 0xb, RZ ;  /* 0x0000000b8e227824 */ /* 0x000fe400078e02ff */
[----:B------:R-:W-:Y:S01]  /*2170*/  IMAD.WIDE R44, R30, 0x4, R36 ;  /* 0x000000041e2c7825 */ /* 0x000fe200078e0224 */
[----:B------:R4:W-:Y:S03]  /*2180*/  STL.64 [R1+0x28], R48 ;  /* 0x0000283001007387 */ /* 0x0009e60000100a00 */
[C---:B------:R-:W-:Y:S01]  /*2190*/  IMAD.WIDE R94, R34.reuse, 0x4, R40 ;  /* 0x00000004225e7825 */ /* 0x040fe200078e0228 */
[----:B------:R1:W-:Y:S03]  /*21a0*/  STL.64 [R1+0x20], R46 ;  /* 0x0000202e01007387 */ /* 0x0003e60000100a00 */
[C---:B------:R-:W-:Y:S01]  /*21b0*/  IMAD.WIDE R98, R34.reuse, 0x4, R42 ;  /* 0x0000000422627825 */ /* 0x040fe200078e022a */
[----:B------:R1:W-:Y:S03]  /*21c0*/  STL [R1+0x5cc], R30 ;  /* 0x0005cc1e01007387 */ /* 0x0003e60000100800 */
[C---:B------:R-:W-:Y:S01]  /*21d0*/  IMAD.WIDE R100, R34.reuse, 0x4, R38 ;  /* 0x0000000422647825 */ /* 0x040fe200078e0226 */
[----:B------:R2:W1:Y:S02]  /*21e0*/  @!UP2 SYNCS.EXCH.64 URZ, [UR10+0x26008], UR6 ;  /* 0x026008060affa5b2 */ /* 0x0004640008000100 */
[----:B------:R-:W-:Y:S01]  /*21f0*/  @!PT LDS RZ, [RZ] ;  /* 0x00000000fffff984 */ /* 0x000fe20000000800 */
[----:B------:R-:W-:Y:S01]  /*2200*/  @!PT LDS RZ, [RZ] ;  /* 0x00000000fffff984 */ /* 0x000fe20000000800 */
[----:B------:R-:W-:Y:S01]  /*2210*/  @!PT LDS RZ, [RZ] ;  /* 0x00000000fffff984 */ /* 0x000fe20000000800 */
[----:B-1----:R-:W-:Y:S01]  /*2220*/  LDGSTS.E [R207], desc[UR26][R40.64], !P4 ;  /* 0x0000000028cf7fae */ /* 0x002fe2000e1a101a */
[----:B------:R-:W-:-:S03]  /*2230*/  IMAD.WIDE R102, R34, 0x4, R36 ;  /* 0x0000000422667825 */ /* 0x000fc600078e0224 */
[----:B------:R-:W-:Y:S01]  /*2240*/  LDGSTS.E [R207+0x200], desc[UR26][R42.64], !P4 ;  /* 0x002000002acf7fae */ /* 0x000fe2000e1a101a */
[----:B------:R-:W-:-:S03]  /*2250*/  IMAD R32, R142, 0xd, RZ ;  /* 0x0000000d8e207824 */ /* 0x000fc600078e02ff */
[----:B------:R-:W-:Y:S01]  /*2260*/  LDGSTS.E [R207+0x400], desc[UR26][R38.64], !P4 ;  /* 0x0040000026cf7fae */ /* 0x000fe2000e1a101a */
[----:B------:R-:W-:Y:S02]  /*2270*/  IMAD.IADD R24, R119, 0x1, R24 ;  /* 0x0000000177187824 */ /* 0x000fe400078e0218 */
[C---:B------:R-:W-:Y:S01]  /*2280*/  IMAD.WIDE R110, R32.reuse, 0x4, R40 ;  /* 0x00000004206e7825 */ /* 0x040fe200078e0228 */
[----:B------:R-:W-:Y:S01]  /*2290*/  LDGSTS.E [R207+0x600], desc[UR26][R36.64], !P4 ;  /* 0x0060000024cf7fae */ /* 0x000fe2000e1a101a */
[----:B------:R-:W-:Y:S02]  /*22a0*/  ISETP.GE.U32.AND P4, PT, R3, 0x7fffffdb, PT ;  /* 0x7fffffdb0300780c */ /* 0x000fe40003f86070 */
[----:B------:R-:W-:Y:S01]  /*22b0*/  VIADD R3, R201, 0xfffffff9 ;  /* 0xfffffff9c9037836 */ /* 0x000fe20000000000 */
[----:B------:R-:W-:Y:S01]  /*22c0*/  LDGSTS.E [R207+0x800], desc[UR26][R52.64], !P3 ;  /* 0x0080000034cf7fae */ /* 0x000fe2000d9a101a */
[----:B------:R-:W-:Y:S01]  /*22d0*/  IMAD.WIDE R112, R32, 0x4, R42 ;  /* 0x0000000420707825 */ /* 0x000fe200078e022a */
[----:B------:R-:W-:-:S02]  /*22e0*/  LOP3.LUT R24, R24, 0x3, RZ, 0xc0, !PT ;  /* 0x0000000318187812 */ /* 0x000fc400078ec0ff */
[----:B------:R3:W-:Y:S01]  /*22f0*/  LDGSTS.E [R207+0xa00], desc[UR26][R50.64], !P3 ;  /* 0x00a0000032cf7fae */ /* 0x0007e2000d9a101a */
[----:B------:R-:W-:Y:S01]  /*2300*/  IMAD.WIDE R114, R32, 0x4, R38 ;  /* 0x0000000420727825 */ /* 0x000fe200078e0226 */
[----:B------:R-:W-:Y:S02]  /*2310*/  IADD3 R5, PT, PT, R24, R5, R0 ;  /* 0x0000000518057210 */ /* 0x000fe40007ffe000 */
[----:B------:R4:W-:Y:S01]  /*2320*/  LDGSTS.E [R207+0xc00], desc[UR26][R48.64], !P3 ;  /* 0x00c0000030cf7fae */ /* 0x0009e2000d9a101a */
[----:B------:R-:W-:-:S03]  /*2330*/  IMAD.WIDE R116, R32, 0x4, R36 ;  /* 0x0000000420747825 */ /* 0x000fc600078e0224 */
[----:B------:R1:W-:Y:S01]  /*2340*/  LDGSTS.E [R207+0xe00], desc[UR26][R46.64], !P3 ;  /* 0x00e000002ecf7fae */ /* 0x0003e2000d9a101a */
[----:B------:R-:W-:Y:S01]  /*2350*/  ISETP.GE.U32.AND P3, PT, R3, 0x7fffffda, PT ;  /* 0x7fffffda0300780c */ /* 0x000fe20003f66070 */
[----:B------:R-:W-:Y:S02]  /*2360*/  VIADD R3, R201, 0xfffffff8 ;  /* 0xfffffff8c9037836 */ /* 0x000fe40000000000 */
[----:B---3--:R-:W-:-:S04]  /*2370*/  IMAD.WIDE R50, R30, 0x4, R40 ;  /* 0x000000041e327825 */ /* 0x008fc800078e0228 */
[C---:B----4-:R-:W-:Y:S01]  /*2380*/  IMAD.WIDE R48, R30.reuse, 0x4, R42 ;  /* 0x000000041e307825 */ /* 0x050fe200078e022a */
[----:B------:R-:W-:Y:S03]  /*2390*/  STL.64 [R1+0x18], R50 ;  /* 0x0000183201007387 */ /* 0x000fe60000100a00 */
[----:B-1----:R-:W-:Y:S01]  /*23a0*/  IMAD.WIDE R46, R30, 0x4, R38 ;  /* 0x000000041e2e7825 */ /* 0x002fe200078e0226 */
[----:B------:R-:W-:Y:S03]  /*23b0*/  STL.64 [R1+0x10], R48 ;  /* 0x0000103001007387 */ /* 0x000fe60000100a00 */
[----:B------:R-:W-:Y:S01]  /*23c0*/  IMAD R30, R142, 0x3, RZ ;  /* 0x000000038e1e7824 */ /* 0x000fe200078e02ff */
[----:B------:R-:W-:Y:S01]  /*23d0*/  STL.64 [R1+0x8], R46 ;  /* 0x0000082e01007387 */ /* 0x000fe20000100a00 */
[----:B------:R-:W-:-:S02]  /*23e0*/  IMAD.SHL.U32 R0, R26, 0x100, RZ ;  /* 0x000001001a007824 */ /* 0x000fc400078e00ff */
[----:B------:R-:W-:Y:S01]  /*23f0*/  IMAD.WIDE R250, R30, 0x4, R40 ;  /* 0x000000041efa7825 */ /* 0x000fe200078e0228 */
[----:B------:R-:W-:Y:S02]  /*2400*/  STL.64 [R1], R44 ;  /* 0x0000002c01007387 */ /* 0x000fe40000100a00 */
[----:B------:R-:W-:Y:S01]  /*2410*/  LOP3.LUT R0, R0, 0xf00, RZ, 0xe2, !PT ;  /* 0x00000f0000007812 */ /* 0x000fe200078ee2ff */
[C---:B------:R-:W-:Y:S01]  /*2420*/  IMAD.WIDE R248, R30.reuse, 0x4, R42 ;  /* 0x000000041ef87825 */ /* 0x040fe200078e022a */
[----:B------:R1:W-:Y:S03]  /*2430*/  STL [R1+0x5c8], R30 ;  /* 0x0005c81e01007387 */ /* 0x0003e60000100800 */
[C---:B------:R-:W-:Y:S01]  /*2440*/  IMAD.WIDE R246, R30.reuse, 0x4, R38 ;  /* 0x000000041ef67825 */ /* 0x040fe200078e0226 */
[----:B------:R-:W-:Y:S03]  /*2450*/  LDGSTS.E [R207+0x1000], desc[UR26][R50.64], !P2 ;  /* 0x0100000032cf7fae */ /* 0x000fe6000d1a101a */
[----:B------:R-:W-:Y:S01]  /*2460*/  IMAD.WIDE R244, R30, 0x4, R36 ;  /* 0x000000041ef47825 */ /* 0x000fe200078e0224 */
[----:B------:R-:W-:Y:S01]  /*2470*/  LDGSTS.E [R207+0x1200], desc[UR26][R48.64], !P2 ;  /* 0x0120000030cf7fae */ /* 0x000fe2000d1a101a */
[----:B-1----:R-:W-:-:S02]  /*2480*/  SHF.L.U32 R30, R142, 0x2, RZ ;  /* 0x000000028e1e7819 */ /* 0x002fc400000006ff */
[C---:B------:R-:W-:Y:S01]  /*2490*/  IMAD R138, R142.reuse, 0xe, RZ ;  /* 0x0000000e8e8a7824 */ /* 0x040fe200078e02ff */
[----:B------:R-:W-:Y:S01]  /*24a0*/  LDGSTS.E [R207+0x1400], desc[UR26][R46.64], !P2 ;  /* 0x014000002ecf7fae */ /* 0x000fe2000d1a101a */
[----:B------:R-:W-:Y:S02]  /*24b0*/  IMAD.SHL.U32 R26, R142, 0x10, RZ ;  /* 0x000000108e1a7824 */ /* 0x000fe400078e00ff */
[C---:B------:R-:W-:Y:S01]  /*24c0*/  IMAD.WIDE R242, R30.reuse, 0x4, R40 ;  /* 0x000000041ef27825 */ /* 0x040fe200078e0228 */
[----:B------:R1:W-:Y:S01]  /*24d0*/  LDGSTS.E [R207+0x1600], desc[UR26][R44.64], !P2 ;  /* 0x016000002ccf7fae */ /* 0x0003e2000d1a101a */
[----:B------:R-:W-:Y:S02]  /*24e0*/  ISETP.GE.U32.AND P2, PT, R3, 0x7fffffd9, PT ;  /* 0x7fffffd90300780c */ /* 0x000fe40003f46070 */
[C---:B------:R-:W-:Y:S01]  /*24f0*/  IMAD.WIDE R240, R30.reuse, 0x4, R42 ;  /* 0x000000041ef07825 */ /* 0x040fe200078e022a */
[----:B------:R-:W-:Y:S03]  /*2500*/  STL.64 [R1+0x5e8], R250 ;  /* 0x0005e8fa01007387 */ /* 0x000fe60000100a00 */
[C---:B------:R-:W-:Y:S01]  /*2510*/  IMAD.WIDE R238, R30.reuse, 0x4, R38 ;  /* 0x000000041eee7825 */ /* 0x040fe200078e0226 */
[----:B------:R3:W-:Y:S03]  /*2520*/  STL [R1+0x5c4], R30 ;  /* 0x0005c41e01007387 */ /* 0x0007e60000100800 */
[----:B------:R-:W-:Y:S01]  /*2530*/  VIADD R3, R201, 0xfffffff7 ;  /* 0xfffffff7c9037836 */ /* 0x000fe20000000000 */
[----:B------:R-:W-:Y:S01]  /*2540*/  STL.64 [R1+0x5f0], R248 ;  /* 0x0005f0f801007387 */ /* 0x000fe20000100a00 */
[----:B-1----:R-:W-:-:S03]  /*2550*/  IMAD.WIDE R44, R30, 0x4, R36 ;  /* 0x000000041e2c7825 */ /* 0x002fc600078e0224 */
[----:B------:R-:W-:Y:S01]  /*2560*/  LDGSTS.E [R207+0x1800], desc[UR26][R250.64], !P0 ;  /* 0x01800000facf7fae */ /* 0x000fe2000c1a101a */
[C---:B------:R-:W-:Y:S02]  /*2570*/  IMAD R24, R142.reuse, 0x11, RZ ;  /* 0x000000118e187824 */ /* 0x040fe400078e02ff */
[----:B---3--:R-:W-:Y:S01]  /*2580*/  IMAD R30, R142, 0x5, RZ ;  /* 0x000000058e1e7824 */ /* 0x008fe200078e02ff */
[----:B------:R-:W-:Y:S01]  /*2590*/  STL.64 [R1+0x5f8], R246 ;  /* 0x0005f8f601007387 */ /* 0x000fe20000100a00 */
[----:B------:R-:W-:-:S03]  /*25a0*/  IMAD.WIDE R154, R24, 0x4, R38 ;  /* 0x00000004189a7825 */ /* 0x000fc600078e0226 */
[----:B------:R-:W-:Y:S01]  /*25b0*/  LDGSTS.E [R207+0x1a00], desc[UR26][R248.64], !P0 ;  /* 0x01a00000f8cf7fae */ /* 0x000fe2000c1a101a */
[----:B------:R-:W-:-:S03]  /*25c0*/  IMAD.WIDE R46, R30, 0x4, R40 ;  /* 0x000000041e2e7825 */ /* 0x000fc600078e0228 */
[----:B------:R-:W-:Y:S01]  /*25d0*/  STL.64 [R1+0x600], R244 ;  /* 0x000600f401007387 */ /* 0x000fe20000100a00 */
[----:B------:R-:W-:-:S03]  /*25e0*/  IMAD.WIDE R48, R30, 0x4, R42 ;  /* 0x000000041e307825 */ /* 0x000fc600078e022a */
[----:B------:R-:W-:Y:S01]  /*25f0*/  LDGSTS.E [R207+0x1c00], desc[UR26][R246.64], !P0 ;  /* 0x01c00000f6cf7fae */ /* 0x000fe2000c1a101a */
[----:B------:R-:W-:-:S03]  /*2600*/  IMAD.WIDE R50, R30, 0x4, R38 ;  /* 0x000000041e327825 */ /* 0x000fc600078e0226 */
[----:B------:R-:W-:Y:S01]  /*2610*/  STL.64 [R1+0x608], R242 ;  /* 0x000608f201007387 */ /* 0x000fe20000100a00 */
[----:B------:R-:W-:-:S03]  /*2620*/  IMAD.WIDE R52, R30, 0x4, R36 ;  /* 0x000000041e347825 */ /* 0x000fc600078e0224 */
[----:B------:R-:W-:Y:S01]  /*2630*/  LDGSTS.E [R207+0x1e00], desc[UR26][R244.64], !P0 ;  /* 0x01e00000f4cf7fae */ /* 0x000fe2000c1a101a */
[----:B------:R-:W-:Y:S01]  /*2640*/  ISETP.GE.U32.AND P0, PT, R3, 0x7fffffd8, PT ;  /* 0x7fffffd80300780c */ /* 0x000fe20003f06070 */
[----:B------:R-:W-:Y:S02]  /*2650*/  VIADD R3, R201, 0xfffffff6 ;  /* 0xfffffff6c9037836 */ /* 0x000fe40000000000 */
[----:B------:R1:W-:Y:S01]  /*2660*/  STL [R1+0x5c0], R30 ;  /* 0x0005c01e01007387 */ /* 0x0003e20000100800 */
[----:B------:R-:W-:-:S03]  /*2670*/  IMAD.WIDE R156, R24, 0x4, R36 ;  /* 0x00000004189c7825 */ /* 0x000fc600078e0224 */
[----:B------:R-:W-:Y:S01]  /*2680*/  LDGSTS.E [R207+0x2000], desc[UR26][R242.64], !P5 ;  /* 0x02000000f2cf7fae */ /* 0x000fe2000e9a101a */
[----:B------:R-:W-:Y:S02]  /*2690*/  IMAD R14, R14, UR5, RZ ;  /* 0x000000050e0e7c24 */ /* 0x000fe4000f8e02ff */
[----:B------:R-:W-:Y:S01]  /*26a0*/  IMAD R18, R18, UR5, RZ ;  /* 0x0000000512127c24 */ /* 0x000fe2000f8e02ff */
[----:B------:R-:W-:Y:S01]  /*26b0*/  STL.64 [R1+0x610], R240 ;  /* 0x000610f001007387 */ /* 0x000fe20000100a00 */
[----:B------:R-:W-:Y:S02]  /*26c0*/  IMAD R20, R20, UR5, RZ ;  /* 0x0000000514147c24 */ /* 0x000fe4000f8e02ff */
[----:B-1----:R-:W-:Y:S01]  /*26d0*/  IMAD R30, R142, 0x6, RZ ;  /* 0x000000068e1e7824 */ /* 0x002fe200078e02ff */
[----:B------:R-:W-:Y:S01]  /*26e0*/  LDGSTS.E [R207+0x2200], desc[UR26][R240.64], !P5 ;  /* 0x02200000f0cf7fae */ /* 0x000fe2000e9a101a */
[----:B------:R-:W-:Y:S02]  /*26f0*/  IMAD R252, R27, UR5, RZ ;  /* 0x000000051bfc7c24 */ /* 0x000fe4000f8e02ff */
[C---:B------:R-:W-:Y:S01]  /*2700*/  IMAD.WIDE R54, R30.reuse, 0x4, R40 ;  /* 0x000000041e367825 */ /* 0x040fe200078e0228 */
[----:B------:R-:W-:Y:S03]  /*2710*/  STL.64 [R1+0x618], R238 ;  /* 0x000618ee01007387 */ /* 0x000fe60000100a00 */
[C---:B------:R-:W-:Y:S01]  /*2720*/  IMAD.WIDE R56, R30.reuse, 0x4, R42 ;  /* 0x000000041e387825 */ /* 0x040fe200078e022a */
[----:B------:R-:W-:Y:S03]  /*2730*/  LDGSTS.E [R207+0x2400], desc[UR26][R238.64], !P5 ;  /* 0x02400000eecf7fae */ /* 0x000fe6000e9a101a */
[C---:B------:R-:W-:Y:S01]  /*2740*/  IMAD.WIDE R58, R30.reuse, 0x4, R38 ;  /* 0x000000041e3a7825 */ /* 0x040fe200078e0226 */
[----:B------:R1:W-:Y:S03]  /*2750*/  STL.64 [R1+0x620], R44 ;  /* 0x0006202c01007387 */ /* 0x0003e60000100a00 */
[----:B------:R-:W-:Y:S01]  /*2760*/  IMAD.WIDE R60, R30, 0x4, R36 ;  /* 0x000000041e3c7825 */ /* 0x000fe200078e0224 */
[----:B------:R1:W-:Y:S01]  /*2770*/  LDGSTS.E [R207+0x2600], desc[UR26][R44.64], !P5 ;  /* 0x026000002ccf7fae */ /* 0x0003e2000e9a101a */
[----:B------:R-:W-:-:S02]  /*2780*/  ISETP.GE.U32.AND P5, PT, R3, 0x7fffffd7, PT ;  /* 0x7fffffd70300780c */ /* 0x000fc40003fa6070 */
[----:B------:R-:W-:Y:S01]  /*2790*/  VIADD R3, R201, 0xfffffff5 ;  /* 0xfffffff5c9037836 */ /* 0x000fe20000000000 */
[----:B------:R3:W-:Y:S04]  /*27a0*/  STL [R1+0x5bc], R30 ;  /* 0x0005bc1e01007387 */ /* 0x0007e80000100800 */
[----:B------:R-:W-:Y:S04]  /*27b0*/  LDGSTS.E [R207+0x2800], desc[UR26][R46.64], !P4 ;  /* 0x028000002ecf7fae */ /* 0x000fe8000e1a101a */
[----:B------:R-:W-:Y:S01]  /*27c0*/  LDGSTS.E [R207+0x2a00], desc[UR26][R48.64], !P4 ;  /* 0x02a0000030cf7fae */ /* 0x000fe2000e1a101a */
[----:B-1----:R-:W-:Y:S01]  /*27d0*/  LOP3.LUT R44, R200, 0x1f, RZ, 0xc0, !PT ;  /* 0x0000001fc82c7812 */ /* 0x002fe200078ec0ff */
[----:B---3--:R-:W-:-:S02]  /*27e0*/  IMAD R30, R142, 0x7, RZ ;  /* 0x000000078e1e7824 */ /* 0x008fc400078e02ff */
[----:B------:R-:W-:Y:S01]  /*27f0*/  LDGSTS.E [R207+0x2c00], desc[UR26][R50.64], !P4 ;  /* 0x02c0000032cf7fae */ /* 0x000fe2000e1a101a */
[----:B------:R-:W-:Y:S02]  /*2800*/  VIADD R45, R201, 0xffffffc0 ;  /* 0xffffffc0c92d7836 */ /* 0x000fe40000000000 */
[C---:B------:R-:W-:Y:S01]  /*2810*/  IMAD.WIDE R62, R30.reuse, 0x4, R40 ;  /* 0x000000041e3e7825 */ /* 0x040fe200078e0228 */
[----:B------:R-:W-:Y:S01]  /*2820*/  LDGSTS.E [R207+0x2e00], desc[UR26][R52.64], !P4 ;  /* 0x02e0000034cf7fae */ /* 0x000fe2000e1a101a */
[----:B------:R-:W-:Y:S02]  /*2830*/  ISETP.GE.U32.AND P4, PT, R3, 0x7fffffd6, PT ;  /* 0x7fffffd60300780c */ /* 0x000fe40003f86070 */
[C---:B------:R-:W-:Y:S01]  /*2840*/  IMAD.WIDE R64, R30.reuse, 0x4, R42 ;  /* 0x000000041e407825 */ /* 0x040fe200078e022a */
[----:B------:R1:W-:Y:S03]  /*2850*/  STL [R1+0x5b8], R30 ;  /* 0x0005b81e01007387 */ /* 0x0003e60000100800 */
[C---:B------:R-:W-:Y:S01]  /*2860*/  IMAD.WIDE R66, R30.reuse, 0x4, R38 ;  /* 0x000000041e427825 */ /* 0x040fe200078e0226 */
[----:B------:R-:W-:Y:S03]  /*2870*/  LDGSTS.E [R207+0x3000], desc[UR26][R54.64], !P3 ;  /* 0x0300000036cf7fae */ /* 0x000fe6000d9a101a */
[----:B------:R-:W-:Y:S01]  /*2880*/  IMAD.WIDE R68, R30, 0x4, R36 ;  /* 0x000000041e447825 */ /* 0x000fe200078e0224 */
[----:B------:R-:W-:Y:S03]  /*2890*/  LDGSTS.E [R207+0x3200], desc[UR26][R56.64], !P3 ;  /* 0x0320000038cf7fae */ /* 0x000fe6000d9a101a */
[----:B-1----:R-:W-:Y:S01]  /*28a0*/  IMAD.SHL.U32 R30, R142, 0x8, RZ ;  /* 0x000000088e1e7824 */ /* 0x002fe200078e00ff */
[----:B------:R-:W-:Y:S01]  /*28b0*/  LDGSTS.E [R207+0x3400], desc[UR26][R58.64], !P3 ;  /* 0x034000003acf7fae */ /* 0x000fe2000d9a101a */
[----:B------:R-:W-:-:S02]  /*28c0*/  VIADD R3, R201, 0xfffffff4 ;  /* 0xfffffff4c9037836 */ /* 0x000fc40000000000 */
[C---:B------:R-:W-:Y:S01]  /*28d0*/  IMAD.WIDE R70, R30.reuse, 0x4, R40 ;  /* 0x000000041e467825 */ /* 0x040fe200078e0228 */
[----:B------:R-:W-:Y:S02]  /*28e0*/  LDGSTS.E [R207+0x3600], desc[UR26][R60.64], !P3 ;  /* 0x036000003ccf7fae */ /* 0x000fe4000d9a101a */
[----:B------:R-:W-:Y:S01]  /*28f0*/  ISETP.GE.U32.AND P3, PT, R3, 0x7fffffd5, PT ;  /* 0x7fffffd50300780c */ /* 0x000fe20003f66070 */
[C---:B------:R-:W-:Y:S01]  /*2900*/  IMAD.WIDE R72, R30.reuse, 0x4, R42 ;  /* 0x000000041e487825 */ /* 0x040fe200078e022a */
[----:B------:R1:W-:Y:S03]  /*2910*/  STL [R1+0x5b4], R30 ;  /* 0x0005b41e01007387 */ /* 0x0003e60000100800 */
[C---:B------:R-:W-:Y:S01]  /*2920*/  IMAD.WIDE R74, R30.reuse, 0x4, R38 ;  /* 0x000000041e4a7825 */ /* 0x040fe200078e0226 */
[----:B------:R-:W-:Y:S03]  /*2930*/  LDGSTS.E [R207+0x3800], desc[UR26][R62.64], !P2 ;  /* 0x038000003ecf7fae */ /* 0x000fe6000d1a101a */
[----:B------:R-:W-:Y:S01]  /*2940*/  IMAD.WIDE R76, R30, 0x4, R36 ;  /* 0x000000041e4c7825 */ /* 0x000fe200078e0224 */
[----:B------:R-:W-:Y:S03]  /*2950*/  LDGSTS.E [R207+0x3a00], desc[UR26][R64.64], !P2 ;  /* 0x03a0000040cf7fae */ /* 0x000fe6000d1a101a */
[----:B-1----:R-:W-:Y:S01]  /*2960*/  IMAD R30, R142, 0x9, RZ ;  /* 0x000000098e1e7824 */ /* 0x002fe200078e02ff */
        /* <DEDUP_REMOVED lines=18> */
[----:B------:R-:W-:Y:S01]  /*2a90*/  LDGSTS.E [R207+0x4800], desc[UR26][R78.64], !P5 ;  /* 0x048000004ecf7fae */ /* 0x000fe2000e9a101a */
[----:B------:R-:W-:Y:S02]  /*2aa0*/  IADD3 R3, PT, PT, R201, -0xf, RZ ;  /* 0xfffffff1c9037810 */ /* 0x000fe40007ffe0ff */
[C---:B------:R-:W-:Y:S01]  /*2ab0*/  IMAD.WIDE R90, R30.reuse, 0x4, R38 ;  /* 0x000000041e5a7825 */ /* 0x040fe200078e0226 */
[----:B------:R-:W-:Y:S03]  /*2ac0*/  LDGSTS.E [R207+0x4a00], desc[UR26][R80.64], !P5 ;  /* 0x04a0000050cf7fae */ /* 0x000fe6000e9a101a */
[----:B------:R-:W-:Y:S01]  /*2ad0*/  IMAD.WIDE R92, R30, 0x4, R36 ;  /* 0x000000041e5c7825 */ /* 0x000fe200078e0224 */
[----:B------:R-:W-:Y:S04]  /*2ae0*/  LDGSTS.E [R207+0x4c00], desc[UR26][R82.64], !P5 ;  /* 0x04c0000052cf7fae */ /* 0x000fe8000e9a101a */
[----:B------:R1:W-:Y:S04]  /*2af0*/  STL [R1+0x5ac], R30 ;  /* 0x0005ac1e01007387 */ /* 0x0003e80000100800 */
[----:B------:R-:W-:Y:S01]  /*2b00*/  LDGSTS.E [R207+0x4e00], desc[UR26][R84.64], !P5 ;  /* 0x04e0000054cf7fae */ /* 0x000fe2000e9a101a */
[----:B------:R-:W-:Y:S01]  /*2b10*/  ISETP.GE.U32.AND P5, PT, R3, 0x7fffffd2, PT ;  /* 0x7fffffd20300780c */ /* 0x000fe20003fa6070 */
[----:B------:R-:W-:-:S02]  /*2b20*/  VIADD R3, R201, 0xfffffff0 ;  /* 0xfffffff0c9037836 */ /* 0x000fc40000000000 */
[----:B------:R-:W-:Y:S01]  /*2b30*/  LDGSTS.E [R207+0x5000], desc[UR26][R86.64], !P4 ;  /* 0x0500000056cf7fae */ /* 0x000fe2000e1a101a */
[----:B-1----:R-:W-:-:S03]  /*2b40*/  IMAD R30, R142, 0xc, RZ ;  /* 0x0000000c8e1e7824 */ /* 0x002fc600078e02ff */
[----:B------:R-:W-:Y:S01]  /*2b50*/  LDGSTS.E [R207+0x5200], desc[UR26][R88.64], !P4 ;  /* 0x0520000058cf7fae */ /* 0x000fe2000e1a101a */
[----:B------:R-:W-:-:S03]  /*2b60*/  IMAD.WIDE R96, R30, 0x4, R40 ;  /* 0x000000041e607825 */ /* 0x000fc600078e0228 */
[----:B------:R-:W-:Y:S01]  /*2b70*/  LDGSTS.E [R207+0x5400], desc[UR26][R90.64], !P4 ;  /* 0x054000005acf7fae */ /* 0x000fe2000e1a101a */
[----:B------:R-:W-:-:S03]  /*2b80*/  IMAD.WIDE R104, R30, 0x4, R42 ;  /* 0x000000041e687825 */ /* 0x000fc600078e022a */
[----:B------:R-:W-:Y:S01]  /*2b90*/  LDGSTS.E [R207+0x5600], desc[UR26][R92.64], !P4 ;  /* 0x056000005ccf7fae */ /* 0x000fe2000e1a101a */
[----:B------:R-:W-:Y:S01]  /*2ba0*/  ISETP.GE.U32.AND P4, PT, R3, 0x7fffffd1, PT ;  /* 0x7fffffd10300780c */ /* 0x000fe20003f86070 */
[C---:B------:R-:W-:Y:S02]  /*2bb0*/  IMAD.WIDE R106, R30.reuse, 0x4, R38 ;  /* 0x000000041e6a7825 */ /* 0x040fe400078e0226 */
[----:B------:R-:W-:Y:S02]  /*2bc0*/  LDGSTS.E [R207+0x5800], desc[UR26][R94.64], !P3 ;  /* 0x058000005ecf7fae */ /* 0x000fe4000d9a101a */
[----:B------:R-:W-:Y:S02]  /*2bd0*/  IMAD.WIDE R108, R30, 0x4, R36 ;  /* 0x000000041e6c7825 */ /* 0x000fe400078e0224 */
[----:B------:R-:W-:Y:S02]  /*2be0*/  LDGSTS.E [R207+0x5a00], desc[UR26][R98.64], !P3 ;  /* 0x05a0000062cf7fae */ /* 0x000fe4000d9a101a */
[----:B------:R-:W-:-:S02]  /*2bf0*/  VIADD R3, R201, 0xffffffe0 ;  /* 0xffffffe0c9037836 */ /* 0x000fc40000000000 */
[----:B------:R-:W-:Y:S04]  /*2c00*/  LDGSTS.E [R207+0x5c00], desc[UR26][R100.64], !P3 ;  /* 0x05c0000064cf7fae */ /* 0x000fe8000d9a101a */
[----:B------:R-:W-:Y:S01]  /*2c10*/  LDGSTS.E [R207+0x5e00], desc[UR26][R102.64], !P3 ;  /* 0x05e0000066cf7fae */ /* 0x000fe2000d9a101a */
[----:B------:R-:W-:-:S03]  /*2c20*/  ISETP.GE.U32.AND P3, PT, R3, 0x7fffffc1, PT ;  /* 0x7fffffc10300780c */ /* 0x000fc60003f66070 */
[----:B------:R-:W-:Y:S01]  /*2c30*/  LDGSTS.E [R207+0x6000], desc[UR26][R96.64], !P2 ;  /* 0x0600000060cf7fae */ /* 0x000fe2000d1a101a */
[----:B------:R-:W-:-:S03]  /*2c40*/  SEL R153, RZ, 0x1, P3 ;  /* 0x00000001ff997807 */ /* 0x000fc60001800000 */
[----:B------:R-:W-:Y:S02]  /*2c50*/  STL [R1+0x5a8], R34 ;  /* 0x0005a82201007387 */ /* 0x000fe40000100800 */
[----:B------:R-:W-:Y:S02]  /*2c60*/  IMAD.IADD R28, R153, 0x1, R28 ;  /* 0x00000001991c7824 */ /* 0x000fe400078e021c */
[----:B------:R-:W-:Y:S01]  /*2c70*/  LDGSTS.E [R207+0x6200], desc[UR26][R104.64], !P2 ;  /* 0x0620000068cf7fae */ /* 0x000fe2000d1a101a */
[----:B------:R-:W-:Y:S02]  /*2c80*/  IMAD.WIDE R152, R24, 0x4, R42 ;  /* 0x0000000418987825 */ /* 0x000fe400078e022a */
[----:B------:R-:W-:Y:S01]  /*2c90*/  LOP3.LUT R28, R28, 0x3, RZ, 0xc0, !PT ;  /* 0x000000031c1c7812 */ /* 0x000fe200078ec0ff */
[----:B------:R1:W-:Y:S03]  /*2ca0*/  STL [R1+0x5a4], R30 ;  /* 0x0005a41e01007387 */ /* 0x0003e60000100800 */
[----:B------:R-:W-:Y:S01]  /*2cb0*/  IADD3 R28, PT, PT, R28, R31, R6 ;  /* 0x0000001f1c1c7210 */ /* 0x000fe20007ffe006 */
[----:B------:R-:W-:Y:S03]  /*2cc0*/  LDGSTS.E [R207+0x6400], desc[UR26][R106.64], !P2 ;  /* 0x064000006acf7fae */ /* 0x000fe6000d1a101a */
[----:B------:R-:W-:Y:S01]  /*2cd0*/  LOP3.LUT R28, R28, 0xf, RZ, 0xc0, !PT ;  /* 0x0000000f1c1c7812 */ /* 0x000fe200078ec0ff */
[----:B------:R-:W-:Y:S01]  /*2ce0*/  LDGSTS.E [R207+0x6600], desc[UR26][R108.64], !P2 ;  /* 0x066000006ccf7fae */ /* 0x000fe2000d1a101a */
[----:B------:R-:W-:Y:S01]  /*2cf0*/  ISETP.GE.AND P2, PT, R44, R3, PT ;  /* 0x000000032c00720c */ /* 0x000fe20003f46270 */
[----:B-1----:R-:W-:-:S02]  /*2d00*/  VIADD R30, R201, 0xffffffcc ;  /* 0xffffffccc91e7836 */ /* 0x002fc40000000000 */
[----:B------:R-:W-:Y:S01]  /*2d10*/  LDGSTS.E [R207+0x6800], desc[UR26][R110.64], !P0 ;  /* 0x068000006ecf7fae */ /* 0x000fe2000c1a101a */
[----:B------:R-:W-:Y:S02]  /*2d20*/  VIADD R3, R201, 0xffffffcd ;  /* 0xffffffcdc9037836 */ /* 0x000fe40000000000 */
[----:B------:R-:W-:Y:S01]  /*2d30*/  IMAD R28, R5, 0x10, R28 ;  /* 0x00000010051c7824 */ /* 0x000fe200078e021c */
[----:B------:R-:W-:Y:S02]  /*2d40*/  LDGSTS.E [R207+0x6a00], desc[UR26][R112.64], !P0 ;  /* 0x06a0000070cf7fae */ /* 0x000fe4000c1a101a */
[----:B------:R-:W-:Y:S01]  /*2d50*/  ISETP.GE.U32.AND P6, PT, R3, 0x7fffffae, PT ;  /* 0x7fffffae0300780c */ /* 0x000fe20003fc6070 */
[C---:B------:R-:W-:Y:S01]  /*2d60*/  VIADD R3, R201.reuse, 0xffffffcf ;  /* 0xffffffcfc9037836 */ /* 0x040fe20000000000 */
[----:B------:R-:W-:Y:S01]  /*2d70*/  LDGSTS.E [R207+0x6c00], desc[UR26][R114.64], !P0 ;  /* 0x06c0000072cf7fae */ /* 0x000fe2000c1a101a */
[----:B------:R-:W-:Y:S02]  /*2d80*/  LOP3.LUT R28, R28, 0xff, RZ, 0xc0, !PT ;  /* 0x000000ff1c1c7812 */ /* 0x000fe400078ec0ff */
[----:B------:R-:W-:Y:S01]  /*2d90*/  SEL R125, RZ, 0x1fffe, P6 ;  /* 0x0001fffeff7d7807 */ /* 0x000fe20003000000 */
[----:B------:R-:W-:Y:S01]  /*2da0*/  LDGSTS.E [R207+0x6e00], desc[UR26][R116.64], !P0 ;  /* 0x06e0000074cf7fae */ /* 0x000fe2000c1a101a */
[----:B------:R-:W-:Y:S01]  /*2db0*/  ISETP.GE.U32.AND P0, PT, R30, 0x7fffffad, PT ;  /* 0x7fffffad1e00780c */ /* 0x000fe20003f06070 */
[----:B------:R-:W-:Y:S01]  /*2dc0*/  VIADD R30, R201, 0xffffffce ;  /* 0xffffffcec91e7836 */ /* 0x000fe20000000000 */
[----:B------:R-:W-:Y:S01]  /*2dd0*/  ISETP.GE.U32.AND P6, PT, R3, 0x7fffffb0, PT ;  /* 0x7fffffb00300780c */ /* 0x000fe20003fc6070 */
[----:B------:R-:W-:Y:S01]  /*2de0*/  VIADD R3, R201, 0xffffffc9 ;  /* 0xffffffc9c9037836 */ /* 0x000fe20000000000 */
[----:B------:R-:W-:Y:S01]  /*2df0*/  SEL R120, RZ, 0x1, P0 ;  /* 0x00000001ff787807 */ /* 0x000fe20000000000 */
[----:B------:R1:W-:Y:S01]  /*2e00*/  STL [R1+0x5a0], R32 ;  /* 0x0005a02001007387 */ /* 0x0003e20000100800 */
[----:B------:R-:W-:-:S02]  /*2e10*/  ISETP.GE.U32.AND P0, PT, R30, 0x7fffffaf, PT ;  /* 0x7fffffaf1e00780c */ /* 0x000fc40003f06070 */
[C---:B------:R-:W-:Y:S01]  /*2e20*/  IADD3 R30, PT, PT, R201.reuse, -0x38, RZ ;  /* 0xffffffc8c91e7810 */ /* 0x040fe20007ffe0ff */
[----:B------:R-:W-:Y:S01]  /*2e30*/  IMAD.IADD R120, R120, 0x1, R125 ;  /* 0x0000000178787824 */ /* 0x000fe200078e027d */
[----:B------:R-:W-:Y:S01]  /*2e40*/  SEL R118, RZ, 0x4, P0 ;  /* 0x00000004ff767807 */ /* 0x000fe20000000000 */
[----:B------:R-:W-:Y:S01]  /*2e50*/  STL [R1+0x59c], R138 ;  /* 0x00059c8a01007387 */ /* 0x000fe20000100800 */
[----:B------:R-:W-:Y:S01]  /*2e60*/  ISETP.GE.U32.AND P0, PT, R30, 0x7fffffa9, PT ;  /* 0x7fffffa91e00780c */ /* 0x000fe20003f06070 */
[----:B------:R-:W-:Y:S01]  /*2e70*/  VIADD R30, R201, 0xffffffca ;  /* 0xffffffcac91e7836 */ /* 0x000fe20000000000 */
[----:B------:R-:W-:Y:S02]  /*2e80*/  SEL R123, RZ, 0x7fff8, P6 ;  /* 0x0007fff8ff7b7807 */ /* 0x000fe40003000000 */
[----:B------:R-:W-:Y:S01]  /*2e90*/  ISETP.GE.U32.AND P6, PT, R3, 0x7fffffaa, PT ;  /* 0x7fffffaa0300780c */ /* 0x000fe20003fc6070 */
[----:B------:R-:W-:Y:S01]  /*2ea0*/  VIADD R3, R201, 0xffffffcb ;  /* 0xffffffcbc9037836 */ /* 0x000fe20000000000 */
[----:B------:R-:W-:-:S02]  /*2eb0*/  SEL R122, RZ, 0x1, P0 ;  /* 0x00000001ff7a7807 */ /* 0x000fc40000000000 */
[----:B------:R-:W-:Y:S01]  /*2ec0*/  ISETP.GE.U32.AND P0, PT, R30, 0x7fffffab, PT ;  /* 0x7fffffab1e00780c */ /* 0x000fe20003f06070 */
[----:B------:R-:W-:Y:S01]  /*2ed0*/  VIADD R30, R201, 0xffffffc4 ;  /* 0xffffffc4c91e7836 */ /* 0x000fe20000000000 */
[----:B------:R-:W-:Y:S02]  /*2ee0*/  SEL R127, RZ, 0x1fffe, P6 ;  /* 0x0001fffeff7f7807 */ /* 0x000fe40003000000 */
[----:B------:R-:W-:Y:S01]  /*2ef0*/  ISETP.GE.U32.AND P6, PT, R3, 0x7fffffac, PT ;  /* 0x7fffffac0300780c */ /* 0x000fe20003fc6070 */
[C---:B------:R-:W-:Y:S01]  /*2f00*/  VIADD R3, R201.reuse, 0xffffffc5 ;  /* 0xffffffc5c9037836 */ /* 0x040fe20000000000 */
[----:B-1----:R-:W-:Y:S01]  /*2f10*/  SEL R32, RZ, 0x4, P0 ;  /* 0x00000004ff207807 */ /* 0x002fe20000000000 */
[----:B------:R-:W-:Y:S01]  /*2f20*/  IMAD.IADD R122, R122, 0x1, R127 ;  /* 0x000000017a7a7824 */ /* 0x000fe200078e027f */
[----:B------:R-:W-:Y:S01]  /*2f30*/  ISETP.GE.U32.AND P0, PT, R30, 0x7fffffa5, PT ;  /* 0x7fffffa51e00780c */ /* 0x000fe20003f06070 */
[----:B------:R-:W-:Y:S01]  /*2f40*/  VIADD R30, R201, 0xffffffc6 ;  /* 0xffffffc6c91e7836 */ /* 0x000fe20000000000 */
[----:B------:R-:W-:-:S02]  /*2f50*/  SEL R121, RZ, 0x7fff8, P6 ;  /* 0x0007fff8ff797807 */ /* 0x000fc40003000000 */
[----:B------:R-:W-:Y:S02]  /*2f60*/  ISETP.GE.U32.AND P6, PT, R3, 0x7fffffa6, PT ;  /* 0x7fffffa60300780c */ /* 0x000fe40003fc6070 */
[----:B------:R-:W-:Y:S02]  /*2f70*/  SEL R124, RZ, 0x1, P0 ;  /* 0x00000001ff7c7807 */ /* 0x000fe40000000000 */
[C---:B------:R-:W-:Y:S02]  /*2f80*/  IADD3 R3, PT, PT, R201.reuse, -0x39, RZ ;  /* 0xffffffc7c9037810 */ /* 0x040fe40007ffe0ff */
[----:B------:R-:W-:Y:S01]  /*2f90*/  ISETP.GE.U32.AND P0, PT, R30, 0x7fffffa7, PT ;  /* 0x7fffffa71e00780c */ /* 0x000fe20003f06070 */
[----:B------:R-:W-:Y:S01]  /*2fa0*/  VIADD R30, R201, 0xffffffc1 ;  /* 0xffffffc1c91e7836 */ /* 0x000fe20000000000 */
[----:B------:R-:W-:Y:S02]  /*2fb0*/  SEL R129, RZ, 0x1fffe, P6 ;  /* 0x0001fffeff817807 */ /* 0x000fe40003000000 */
[----:B------:R-:W-:-:S02]  /*2fc0*/  ISETP.GE.U32.AND P6, PT, R3, 0x7fffffa8, PT ;  /* 0x7fffffa80300780c */ /* 0x000fc40003fc6070 */
[----:B------:R-:W-:Y:S01]  /*2fd0*/  SEL R3, RZ, 0x4, P0 ;  /* 0x00000004ff037807 */ /* 0x000fe20000000000 */
[----:B------:R-:W-:Y:S01]  /*2fe0*/  IMAD.IADD R124, R124, 0x1, R129 ;  /* 0x000000017c7c7824 */ /* 0x000fe200078e0281 */
[----:B------:R-:W-:Y:S01]  /*2ff0*/  ISETP.GE.U32.AND P0, PT, R30, 0x7fffffa2, PT ;  /* 0x7fffffa21e00780c */ /* 0x000fe20003f06070 */
[C---:B------:R-:W-:Y:S01]  /*3000*/  VIADD R30, R201.reuse, 0xffffffc3 ;  /* 0xffffffc3c91e7836 */ /* 0x040fe20000000000 */
[----:B------:R-:W-:Y:S02]  /*3010*/  SEL R34, RZ, 0x7fff8, P6 ;  /* 0x0007fff8ff227807 */ /* 0x000fe40003000000 */
[----:B------:R-:W-:Y:S02]  /*3020*/  SEL R133, RZ, 0x1fffe, P0 ;  /* 0x0001fffeff857807 */ /* 0x000fe40000000000 */
[----:B------:R-:W-:Y:S02]  /*3030*/  ISETP.GE.U32.AND P6, PT, R126, 0x7fffffa3, PT ;  /* 0x7fffffa37e00780c */ /* 0x000fe40003fc6070 */
[----:B------:R-:W-:Y:S01]  /*3040*/  ISETP.GE.U32.AND P0, PT, R30, 0x7fffffa4, PT ;  /* 0x7fffffa41e00780c */ /* 0x000fe20003f06070 */
[----:B------:R-:W-:Y:S01]  /*3050*/  VIADD R30, R201, 0xffffffdd ;  /* 0xffffffddc91e7836 */ /* 0x000fe20000000000 */
[----:B------:R-:W-:-:S02]  /*3060*/  SEL R126, RZ, 0x4, P6 ;  /* 0x00000004ff7e7807 */ /* 0x000fc40003000000 */
[----:B------:R-:W-:Y:S01]  /*3070*/  ISETP.GE.U32.AND P6, PT, R128, 0x7fffffbd, PT ;  /* 0x7fffffbd8000780c */ /* 0x000fe20003fc6070 */
[C---:B------:R-:W-:Y:S01]  /*3080*/  VIADD R128, R201.reuse, 0xffffffde ;  /* 0xffffffdec9807836 */ /* 0x040fe20000000000 */
[----:B------:R-:W-:Y:S02]  /*3090*/  SEL R131, RZ, 0x7fff8, P0 ;  /* 0x0007fff8ff837807 */ /* 0x000fe40000000000 */
[----:B------:R-:W-:Y:S02]  /*30a0*/  ISETP.GE.U32.AND P0, PT, R30, 0x7fffffbe, PT ;  /* 0x7fffffbe1e00780c */ /* 0x000fe40003f06070 */
[----:B------:R-:W-:Y:S02]  /*30b0*/  IADD3 R30, PT, PT, R201, -0x21, RZ ;  /* 0xffffffdfc91e7810 */ /* 0x000fe40007ffe0ff */
[----:B------:R-:W-:Y:S02]  /*30c0*/  SEL R130, RZ, 0x1, P6 ;  /* 0x00000001ff827807 */ /* 0x000fe40003000000 */
[----:B------:R-:W-:-:S02]  /*30d0*/  SEL R141, RZ, 0x1fffe, P0 ;  /* 0x0001fffeff8d7807 */ /* 0x000fc40000000000 */
[----:B------:R-:W-:Y:S02]  /*30e0*/  ISETP.GE.U32.AND P6, PT, R128, 0x7fffffbf, PT ;  /* 0x7fffffbf8000780c */ /* 0x000fe40003fc6070 */
[----:B------:R-:W-:Y:S01]  /*30f0*/  ISETP.GE.U32.AND P0, PT, R30, 0x7fffffc0, PT ;  /* 0x7fffffc01e00780c */ /* 0x000fe20003f06070 */
[C---:B------:R-:W-:Y:S01]  /*3100*/  VIADD R30, R201.reuse, 0xffffffd9 ;  /* 0xffffffd9c91e7836 */ /* 0x040fe20000000000 */
[----:B------:R-:W-:Y:S01]  /*3110*/  SEL R128, RZ, 0x4, P6 ;  /* 0x00000004ff807807 */ /* 0x000fe20003000000 */
[----:B------:R-:W-:Y:S01]  /*3120*/  IMAD.IADD R130, R130, 0x1, R141 ;  /* 0x0000000182827824 */ /* 0x000fe200078e028d */
[----:B------:R-:W-:Y:S01]  /*3130*/  ISETP.GE.U32.AND P6, PT, R132, 0x7fffffb9, PT ;  /* 0x7fffffb98400780c */ /* 0x000fe20003fc6070 */
[----:B------:R-:W-:Y:S01]  /*3140*/  VIADD R132, R201, 0xffffffda ;  /* 0xffffffdac9847836 */ /* 0x000fe20000000000 */
[----:B------:R-:W-:Y:S01]  /*3150*/  SEL R135, RZ, 0x7fff8, P0 ;  /* 0x0007fff8ff877807 */ /* 0x000fe20000000000 */
[----:B------:R-:W-:Y:S01]  /*3160*/  IMAD R141, R23, UR5, RZ ;  /* 0x00000005178d7c24 */ /* 0x000fe2000f8e02ff */
[----:B------:R-:W-:Y:S01]  /*3170*/  ISETP.GE.U32.AND P0, PT, R30, 0x7fffffba, PT ;  /* 0x7fffffba1e00780c */ /* 0x000fe20003f06070 */
[----:B------:R-:W-:Y:S01]  /*3180*/  VIADD R30, R201, 0xffffffdb ;  /* 0xffffffdbc91e7836 */ /* 0x000fe20000000000 */
[----:B------:R-:W-:-:S02]  /*3190*/  SEL R134, RZ, 0x1, P6 ;  /* 0x00000001ff867807 */ /* 0x000fc40003000000 */
[----:B------:R-:W-:Y:S02]  /*31a0*/  ISETP.GE.U32.AND P6, PT, R132, 0x7fffffbb, PT ;  /* 0x7fffffbb8400780c */ /* 0x000fe40003fc6070 */
[----:B------:R-:W-:Y:S02]  /*31b0*/  SEL R147, RZ, 0x1fffe, P0 ;  /* 0x0001fffeff937807 */ /* 0x000fe40000000000 */
[----:B------:R-:W-:Y:S01]  /*31c0*/  ISETP.GE.U32.AND P0, PT, R30, 0x7fffffbc, PT ;  /* 0x7fffffbc1e00780c */ /* 0x000fe20003f06070 */
[----:B------:R-:W-:Y:S01]  /*31d0*/  VIADD R30, R201, 0xffffffd5 ;  /* 0xffffffd5c91e7836 */ /* 0x000fe20000000000 */
[----:B------:R-:W-:Y:S01]  /*31e0*/  SEL R132, RZ, 0x4, P6 ;  /* 0x00000004ff847807 */ /* 0x000fe20003000000 */
[----:B------:R-:W-:Y:S01]  /*31f0*/  IMAD.IADD R134, R134, 0x1, R147 ;  /* 0x0000000186867824 */ /* 0x000fe200078e0293 */
[----:B------:R-:W-:Y:S02]  /*3200*/  ISETP.GE.U32.AND P6, PT, R136, 0x7fffffb5, PT ;  /* 0x7fffffb58800780c */ /* 0x000fe40003fc6070 */
[----:B------:R-:W-:-:S02]  /*3210*/  SEL R145, RZ, 0x7fff8, P0 ;  /* 0x0007fff8ff917807 */ /* 0x000fc40000000000 */
[----:B------:R-:W-:Y:S01]  /*3220*/  ISETP.GE.U32.AND P0, PT, R30, 0x7fffffb6, PT ;  /* 0x7fffffb61e00780c */ /* 0x000fe20003f06070 */
[C---:B------:R-:W-:Y:S01]  /*3230*/  VIADD R30, R201.reuse, 0xffffffd0 ;  /* 0xffffffd0c91e7836 */ /* 0x040fe20000000000 */
[----:B------:R-:W-:Y:S02]  /*3240*/  SEL R136, RZ, 0x1, P6 ;  /* 0x00000001ff887807 */ /* 0x000fe40003000000 */
[----:B------:R-:W-:Y:S01]  /*3250*/  ISETP.GE.U32.AND P6, PT, R144, 0x7fffffb7, PT ;  /* 0x7fffffb79000780c */ /* 0x000fe20003fc6070 */
[C---:B------:R-:W-:Y:S01]  /*3260*/  VIADD R144, R201.reuse, 0xffffffd1 ;  /* 0xffffffd1c9907836 */ /* 0x040fe20000000000 */
[----:B------:R-:W-:Y:S02]  /*3270*/  SEL R149, RZ, 0x1fffe, P0 ;  /* 0x0001fffeff957807 */ /* 0x000fe40000000000 */
[----:B------:R-:W-:Y:S02]  /*3280*/  ISETP.GE.U32.AND P0, PT, R30, 0x7fffffb1, PT ;  /* 0x7fffffb11e00780c */ /* 0x000fe40003f06070 */
[----:B------:R-:W-:Y:S01]  /*3290*/  SEL R30, RZ, 0x4, P6 ;  /* 0x00000004ff1e7807 */ /* 0x000fe20003000000 */
[----:B------:R-:W-:Y:S01]  /*32a0*/  IMAD.IADD R136, R136, 0x1, R149 ;  /* 0x0000000188887824 */ /* 0x000fe200078e0295 */
[----:B------:R-:W-:Y:S01]  /*32b0*/  ISETP.GE.U32.AND P6, PT, R144, 0x7fffffb2, PT ;  /* 0x7fffffb29000780c */ /* 0x000fe20003fc6070 */
[----:B------:R-:W-:Y:S01]  /*32c0*/  VIADD R144, R201, 0xffffffd7 ;  /* 0xffffffd7c9907836 */ /* 0x000fe20000000000 */
[----:B------:R-:W-:-:S02]  /*32d0*/  SEL R146, RZ, 0x1, P0 ;  /* 0x00000001ff927807 */ /* 0x000fc40000000000 */
[----:B------:R-:W-:Y:S01]  /*32e0*/  ISETP.GE.U32.AND P0, PT, R148, 0x7fffffb3, PT ;  /* 0x7fffffb39400780c */ /* 0x000fe20003f06070 */
[----:B------:R-:W-:Y:S01]  /*32f0*/  VIADD R148, R201, 0xffffffd3 ;  /* 0xffffffd3c9947836 */ /* 0x000fe20000000000 */
[----:B------:R-:W-:Y:S02]  /*3300*/  SEL R151, RZ, 0x1fffe, P6 ;  /* 0x0001fffeff977807 */ /* 0x000fe40003000000 */
[----:B------:R-:W-:Y:S02]  /*3310*/  ISETP.GE.U32.AND P6, PT, R144, 0x7fffffb8, PT ;  /* 0x7fffffb89000780c */ /* 0x000fe40003fc6070 */
[----:B------:R-:W-:Y:S01]  /*3320*/  SEL R144, RZ, 0x4, P0 ;  /* 0x00000004ff907807 */ /* 0x000fe20000000000 */
[----:B------:R-:W-:Y:S01]  /*3330*/  IMAD.IADD R146, R146, 0x1, R151 ;  /* 0x0000000192927824 */ /* 0x000fe200078e0297 */
[----:B------:R-:W-:Y:S01]  /*3340*/  ISETP.GE.U32.AND P0, PT, R148, 0x7fffffb4, PT ;  /* 0x7fffffb49400780c */ /* 0x000fe20003f06070 */
[----:B------:R-:W-:Y:S01]  /*3350*/  IMAD.WIDE R150, R24, 0x4, R40 ;  /* 0x0000000418967825 */ /* 0x000fe200078e0228 */
[----:B------:R-:W-:-:S02]  /*3360*/  IADD3 R148, PT, PT, R33, R12, RZ ;  /* 0x0000000c21947210 */ /* 0x000fc40007ffe0ff */
[----:B------:R-:W-:Y:S02]  /*3370*/  SEL R33, RZ, 0x7fff8, P0 ;  /* 0x0007fff8ff217807 */ /* 0x000fe40000000000 */
[----:B------:R-:W-:Y:S01]  /*3380*/  ISETP.GE.U32.AND P0, PT, R45, 0x7fffffa1, PT ;  /* 0x7fffffa12d00780c */ /* 0x000fe20003f06070 */
[----:B------:R-:W-:Y:S01]  /*3390*/  IMAD R45, R142, 0xf, RZ ;  /* 0x0000000f8e2d7824 */ /* 0x000fe200078e02ff */
[----:B------:R-:W-:Y:S02]  /*33a0*/  LOP3.LUT R148, R148, 0x3, RZ, 0xc0, !PT ;  /* 0x0000000394947812 */ /* 0x000fe400078ec0ff */
[----:B------:R-:W-:Y:S02]  /*33b0*/  SEL R12, RZ, 0x1, P0 ;  /* 0x00000001ff0c7807 */ /* 0x000fe40000000000 */
[----:B------:R-:W-:Y:S01]  /*33c0*/  IADD3 R29, PT, PT, R148, R29, R8 ;  /* 0x0000001d941d7210 */ /* 0x000fe20007ffe008 */
[----:B------:R-:W-:Y:S01]  /*33d0*/  IMAD.WIDE R148, R26, 0x4, R36 ;  /* 0x000000041a947825 */ /* 0x000fe200078e0224 */
[----:B------:R-:W-:Y:S01]  /*33e0*/  IADD3 R12, PT, PT, R12, R133, RZ ;  /* 0x000000850c0c7210 */ /* 0x000fe20007ffe0ff */
[----:B------:R-:W-:Y:S01]  /*33f0*/  STL [R1+0x598], R45 ;  /* 0x0005982d01007387 */ /* 0x000fe20000100800 */
[----:B------:R-:W-:-:S02]  /*3400*/  LOP3.LUT R146, R146, 0x3, RZ, 0xc0, !PT ;  /* 0x0000000392927812 */ /* 0x000fc400078ec0ff */
[----:B------:R-:W-:Y:S01]  /*3410*/  LOP3.LUT R12, R12, 0x3, RZ, 0xc0, !PT ;  /* 0x000000030c0c7812 */ /* 0x000fe200078ec0ff */
[----:B------:R-:W-:Y:S01]  /*3420*/  STL [R1+0x594], R26 ;  /* 0x0005941a01007387 */ /* 0x000fe20000100800 */
[----:B------:R-:W-:Y:S01]  /*3430*/  IADD3 R33, PT, PT, R146, R33, R144 ;  /* 0x0000002192217210 */ /* 0x000fe20007ffe090 */
[----:B------:R-:W-:Y:S01]  /*3440*/  IMAD.WIDE R146, R26, 0x4, R38 ;  /* 0x000000041a927825 */ /* 0x000fe200078e0226 */
[----:B------:R-:W-:Y:S01]  /*3450*/  SEL R5, RZ, 0x7fff8, P6 ;  /* 0x0007fff8ff057807 */ /* 0x000fe20003000000 */
[----:B------:R1:W-:Y:S01]  /*3460*/  STL [R1+0x590], R24 ;  /* 0x0005901801007387 */ /* 0x0003e20000100800 */
[----:B------:R-:W-:Y:S02]  /*3470*/  LOP3.LUT R136, R136, 0x3, RZ, 0xc0, !PT ;  /* 0x0000000388887812 */ /* 0x000fe400078ec0ff */
[----:B------:R-:W-:Y:S02]  /*3480*/  LEA R29, R29, R0, 0xc ;  /* 0x000000001d1d7211 */ /* 0x000fe400078e60ff */
[----:B------:R-:W-:-:S02]  /*3490*/  LOP3.LUT R8, R120, 0x3, RZ, 0xc0, !PT ;  /* 0x0000000378087812 */ /* 0x000fc400078ec0ff */
[----:B------:R-:W-:Y:S01]  /*34a0*/  LOP3.LUT R124, R124, 0x3, RZ, 0xc0, !PT ;  /* 0x000000037c7c7812 */ /* 0x000fe200078ec0ff */
[----:B------:R-:W-:Y:S01]  /*34b0*/  IMAD.IADD R28, R29, 0x1, R28 ;  /* 0x000000011d1c7824 */ /* 0x000fe200078e021c */
[----:B------:R-:W-:Y:S01]  /*34c0*/  IADD3 R12, PT, PT, R12, R131, R126 ;  /* 0x000000830c0c7210 */ /* 0x000fe20007ffe07e */
[----:B------:R-:W-:Y:S01]  /*34d0*/  IMAD.WIDE R126, R45, 0x4, R40 ;  /* 0x000000042d7e7825 */ /* 0x000fe200078e0228 */
[----:B------:R-:W-:Y:S02]  /*34e0*/  IADD3 R5, PT, PT, R136, R5, R30 ;  /* 0x0000000588057210 */ /* 0x000fe40007ffe01e */
[----:B------:R-:W-:Y:S01]  /*34f0*/  LOP3.LUT R0, R33, 0xf, RZ, 0xc0, !PT ;  /* 0x0000000f21007812 */ /* 0x000fe200078ec0ff */
[----:B-1----:R-:W-:Y:S01]  /*3500*/  IMAD R24, R142, 0x13, RZ ;  /* 0x000000138e187824 */ /* 0x002fe200078e02ff */
[----:B------:R-:W-:Y:S02]  /*3510*/  LOP3.LUT R4, R122, 0x3, RZ, 0xc0, !PT ;  /* 0x000000037a047812 */ /* 0x000fe400078ec0ff */
[----:B------:R-:W-:Y:S01]  /*3520*/  IADD3 R8, PT, PT, R8, R123, R118 ;  /* 0x0000007b08087210 */ /* 0x000fe20007ffe076 */
[----:B------:R-:W-:Y:S01]  /*3530*/  IMAD R5, R5, 0x10, R0 ;  /* 0x0000001005057824 */ /* 0x000fe200078e0200 */
[----:B------:R-:W-:Y:S01]  /*3540*/  IADD3 R7, PT, PT, R124, R34, R3 ;  /* 0x000000227c077210 */ /* 0x000fe20007ffe003 */
[----:B------:R-:W-:Y:S01]  /*3550*/  IMAD.WIDE R118, R138, 0x4, R40 ;  /* 0x000000048a767825 */ /* 0x000fe200078e0228 */
[----:B------:R-:W-:-:S02]  /*3560*/  LOP3.LUT R12, R12, 0xf, RZ, 0xc0, !PT ;  /* 0x0000000f0c0c7812 */ /* 0x000fc400078ec0ff */
[----:B------:R-:W-:Y:S01]  /*3570*/  IADD3 R4, PT, PT, R4, R121, R32 ;  /* 0x0000007904047210 */ /* 0x000fe20007ffe020 */
[----:B------:R-:W-:Y:S01]  /*3580*/  IMAD.WIDE R120, R138, 0x4, R42 ;  /* 0x000000048a787825 */ /* 0x000fe200078e022a */
[----:B------:R-:W-:Y:S01]  /*3590*/  LOP3.LUT R6, R130, 0x3, RZ, 0xc0, !PT ;  /* 0x0000000382067812 */ /* 0x000fe200078ec0ff */
[----:B------:R-:W-:Y:S01]  /*35a0*/  LDGSTS.E [R207+0x7000], desc[UR26][R118.64], !P5 ;  /* 0x0700000076cf7fae */ /* 0x000fe2000e9a101a */
[----:B------:R-:W-:Y:S01]  /*35b0*/  LOP3.LUT R0, R28, 0xffff, RZ, 0xc0, !PT ;  /* 0x0000ffff1c007812 */ /* 0x000fe200078ec0ff */
[----:B------:R-:W-:Y:S01]  /*35c0*/  IMAD.WIDE R122, R138, 0x4, R38 ;  /* 0x000000048a7a7825 */ /* 0x000fe200078e0226 */
[----:B------:R-:W-:Y:S01]  /*35d0*/  LOP3.LUT R3, R134, 0x3, RZ, 0xc0, !PT ;  /* 0x0000000386037812 */ /* 0x000fe200078ec0ff */
[----:B------:R-:W-:Y:S01]  /*35e0*/  LDGSTS.E [R207+0x7200], desc[UR26][R120.64], !P5 ;  /* 0x0720000078cf7fae */ /* 0x000fe2000e9a101a */
[----:B------:R-:W-:Y:S01]  /*35f0*/  IADD3 R6, PT, PT, R6, R135, R128 ;  /* 0x0000008706067210 */ /* 0x000fe20007ffe080 */
[----:B------:R-:W-:Y:S01]  /*3600*/  IMAD.WIDE R124, R138, 0x4, R36 ;  /* 0x000000048a7c7825 */ /* 0x000fe200078e0224 */
[----:B------:R-:W-:Y:S01]  /*3610*/  IADD3 R3, PT, PT, R3, R145, R132 ;  /* 0x0000009103037210 */ /* 0x000fe20007ffe084 */
[----:B------:R-:W-:Y:S01]  /*3620*/  LDGSTS.E [R207+0x7400], desc[UR26][R122.64], !P5 ;  /* 0x074000007acf7fae */ /* 0x000fe2000e9a101a */
[----:B------:R-:W-:Y:S01]  /*3630*/  LOP3.LUT R5, R5, 0xff, RZ, 0xc0, !PT ;  /* 0x000000ff05057812 */ /* 0x000fe200078ec0ff */
[----:B------:R-:W-:Y:S01]  /*3640*/  IMAD R7, R7, 0x10, R12 ;  /* 0x0000001007077824 */ /* 0x000fe200078e020c */
[----:B------:R-:W-:Y:S01]  /*3650*/  SHF.R.U32.HI R12, RZ, 0xf, R0 ;  /* 0x0000000fff0c7819 */ /* 0x000fe20000011600 */
[----:B------:R-:W-:Y:S01]  /*3660*/  IMAD.WIDE R128, R45, 0x4, R42 ;  /* 0x000000042d807825 */ /* 0x000fe200078e022a */
[----:B------:R-:W-:Y:S01]  /*3670*/  LDGSTS.E [R207+0x7600], desc[UR26][R124.64], !P5 ;  /* 0x076000007ccf7fae */ /* 0x000fe2000e9a101a */
[----:B------:R-:W-:-:S02]  /*3680*/  SHF.L.U32 R3, R3, 0x8, RZ ;  /* 0x0000000803037819 */ /* 0x000fc400000006ff */
[C---:B------:R-:W-:Y:S01]  /*3690*/  IMAD.WIDE R130, R45.reuse, 0x4, R38 ;  /* 0x000000042d827825 */ /* 0x040fe200078e0226 */
[----:B------:R-:W-:Y:S01]  /*36a0*/  LOP3.LUT P5, RZ, R12, 0x1, RZ, 0xc0, !PT ;  /* 0x000000010cff7812 */ /* 0x000fe200078ac0ff */
[----:B------:R-:W-:Y:S01]  /*36b0*/  LDGSTS.E [R207+0x7800], desc[UR26][R126.64], !P4 ;  /* 0x078000007ecf7fae */ /* 0x000fe2000e1a101a */
[----:B------:R-:W-:Y:S01]  /*36c0*/  SHF.R.U32.HI R12, RZ, 0xe, R0 ;  /* 0x0000000eff0c7819 */ /* 0x000fe20000011600 */
[----:B------:R-:W-:Y:S01]  /*36d0*/  IMAD.WIDE R132, R45, 0x4, R36 ;  /* 0x000000042d847825 */ /* 0x000fe200078e0224 */
[----:B------:R-:W-:Y:S01]  /*36e0*/  LOP3.LUT R3, R3, 0xf00, RZ, 0xe2, !PT ;  /* 0x00000f0003037812 */ /* 0x000fe200078ee2ff */
[----:B------:R-:W-:Y:S01]  /*36f0*/  LDGSTS.E [R207+0x7a00], desc[UR26][R128.64], !P4 ;  /* 0x07a0000080cf7fae */ /* 0x000fe2000e1a101a */
[----:B------:R-:W-:Y:S01]  /*3700*/  LOP3.LUT R7, R7, 0xff, RZ, 0xc0, !PT ;  /* 0x000000ff07077812 */ /* 0x000fe200078ec0ff */
[C---:B------:R-:W-:Y:S02]  /*3710*/  IMAD.WIDE R134, R26.reuse, 0x4, R40 ;  /* 0x000000041a867825 */ /* 0x040fe400078e0228 */
[----:B------:R-:W-:Y:S02]  /*3720*/  LDGSTS.E [R207+0x7c00], desc[UR26][R130.64], !P4 ;  /* 0x07c0000082cf7fae */ /* 0x000fe4000e1a101a */
[----:B------:R-:W-:-:S02]  /*3730*/  IMAD.WIDE R144, R26, 0x4, R42 ;  /* 0x000000041a907825 */ /* 0x000fc400078e022a */
[----:B------:R-:W-:Y:S01]  /*3740*/  LDGSTS.E [R207+0x7e00], desc[UR26][R132.64], !P4 ;  /* 0x07e0000084cf7fae */ /* 0x000fe2000e1a101a */
[----:B------:R-:W-:Y:S01]  /*3750*/  LOP3.LUT P4, RZ, R12, 0x1, RZ, 0xc0, !PT ;  /* 0x000000010cff7812 */ /* 0x000fe2000788c0ff */
[----:B------:R-:W-:Y:S01]  /*3760*/  IMAD R26, R142, 0x12, RZ ;  /* 0x000000128e1a7824 */ /* 0x000fe200078e02ff */
[----:B------:R-:W-:Y:S01]  /*3770*/  SHF.R.U32.HI R12, RZ, 0xd, R0 ;  /* 0x0000000dff0c7819 */ /* 0x000fe20000011600 */
[----:B------:R-:W-:Y:S01]  /*3780*/  LDGSTS.E [R207+0x8000], desc[UR26][R134.64], P5 ;  /* 0x0800000086cf7fae */ /* 0x000fe2000a9a101a */
[----:B------:R-:W-:-:S03]  /*3790*/  IMAD.WIDE R166, R24, 0x4, R40 ;  /* 0x0000000418a67825 */ /* 0x000fc600078e0228 */
[----:B------:R-:W-:Y:S01]  /*37a0*/  LDGSTS.E [R207+0x8200], desc[UR26][R144.64], P5 ;  /* 0x0820000090cf7fae */ /* 0x000fe2000a9a101a */
[----:B------:R-:W-:-:S03]  /*37b0*/  IMAD.WIDE R158, R26, 0x4, R40 ;  /* 0x000000041a9e7825 */ /* 0x000fc600078e0228 */
[----:B------:R-:W-:Y:S01]  /*37c0*/  LDGSTS.E [R207+0x8400], desc[UR26][R146.64], P5 ;  /* 0x0840000092cf7fae */ /* 0x000fe2000a9a101a */
[----:B------:R-:W-:-:S03]  /*37d0*/  IMAD.WIDE R160, R26, 0x4, R42 ;  /* 0x000000041aa07825 */ /* 0x000fc600078e022a */
[----:B------:R-:W-:Y:S01]  /*37e0*/  LDGSTS.E [R207+0x8600], desc[UR26][R148.64], P5 ;  /* 0x0860000094cf7fae */ /* 0x000fe2000a9a101a */
[----:B------:R-:W-:Y:S01]  /*37f0*/  LOP3.LUT P5, RZ, R12, 0x1, RZ, 0xc0, !PT ;  /* 0x000000010cff7812 */ /* 0x000fe200078ac0ff */
[C---:B------:R-:W-:Y:S01]  /*3800*/  IMAD.WIDE R162, R26.reuse, 0x4, R38 ;  /* 0x000000041aa27825 */ /* 0x040fe200078e0226 */
[----:B------:R-:W-:Y:S01]  /*3810*/  SHF.R.U32.HI R12, RZ, 0xc, R0 ;  /* 0x0000000cff0c7819 */ /* 0x000fe20000011600 */
[----:B------:R-:W-:Y:S02]  /*3820*/  LDGSTS.E [R207+0x8800], desc[UR26][R150.64], P4 ;  /* 0x0880000096cf7fae */ /* 0x000fe4000a1a101a */
[----:B------:R-:W-:Y:S02]  /*3830*/  IMAD.WIDE R164, R26, 0x4, R36 ;  /* 0x000000041aa47825 */ /* 0x000fe400078e0224 */
[----:B------:R-:W-:Y:S02]  /*3840*/  LDGSTS.E [R207+0x8a00], desc[UR26][R152.64], P4 ;  /* 0x08a0000098cf7fae */ /* 0x000fe4000a1a101a */
[----:B------:R-:W-:-:S02]  /*3850*/  IMAD.WIDE R168, R24, 0x4, R42 ;  /* 0x0000000418a87825 */ /* 0x000fc400078e022a */
[----:B------:R-:W-:Y:S02]  /*3860*/  LDGSTS.E [R207+0x8c00], desc[UR26][R154.64], P4 ;  /* 0x08c000009acf7fae */ /* 0x000fe4000a1a101a */
[----:B------:R-:W-:Y:S02]  /*3870*/  IMAD.WIDE R170, R24, 0x4, R38 ;  /* 0x0000000418aa7825 */ /* 0x000fe400078e0226 */
[----:B------:R-:W-:Y:S01]  /*3880*/  LDGSTS.E [R207+0x8e00], desc[UR26][R156.64], P4 ;  /* 0x08e000009ccf7fae */ /* 0x000fe2000a1a101a */
[----:B------:R-:W-:Y:S01]  /*3890*/  LOP3.LUT P4, RZ, R12, 0x1, RZ, 0xc0, !PT ;  /* 0x000000010cff7812 */ /* 0x000fe2000788c0ff */
[----:B------:R-:W-:Y:S01]  /*38a0*/  IMAD.WIDE R172, R24, 0x4, R36 ;  /* 0x0000000418ac7825 */ /* 0x000fe200078e0224 */
[----:B------:R-:W-:Y:S01]  /*38b0*/  SHF.R.U32.HI R12, RZ, 0xb, R0 ;  /* 0x0000000bff0c7819 */ /* 0x000fe20000011600 */
[----:B------:R-:W-:Y:S02]  /*38c0*/  LDGSTS.E [R207+0x9000], desc[UR26][R158.64], P5 ;  /* 0x090000009ecf7fae */ /* 0x000fe4000a9a101a */
[----:B------:R-:W-:-:S02]  /*38d0*/  IMAD.SHL.U32 R4, R4, 0x100, RZ ;  /* 0x0000010004047824 */ /* 0x000fc400078e00ff */
[----:B------:R-:W-:Y:S01]  /*38e0*/  LDGSTS.E [R207+0x9200], desc[UR26][R160.64], P5 ;  /* 0x09200000a0cf7fae */ /* 0x000fe2000a9a101a */
[----:B------:R-:W-:Y:S01]  /*38f0*/  IMAD R3, R6, 0x1000, R3 ;  /* 0x0000100006037824 */ /* 0x000fe200078e0203 */
[----:B------:R-:W-:Y:S01]  /*3900*/  LOP3.LUT R6, R200, 0x60, RZ, 0xc0, !PT ;  /* 0x00000060c8067812 */ /* 0x000fe200078ec0ff */
[----:B------:R-:W-:Y:S01]  /*3910*/  IMAD.SHL.U32 R200, R142, 0x20, RZ ;  /* 0x000000208ec87824 */ /* 0x000fe200078e00ff */
[----:B------:R-:W-:Y:S01]  /*3920*/  LDGSTS.E [R207+0x9400], desc[UR26][R162.64], P5 ;  /* 0x09400000a2cf7fae */ /* 0x000fe2000a9a101a */
[----:B------:R-:W-:Y:S01]  /*3930*/  LOP3.LUT R4, R4, 0xf00, RZ, 0xe2, !PT ;  /* 0x00000f0004047812 */ /* 0x000fe200078ee2ff */
[----:B------:R-:W-:Y:S02]  /*3940*/  IMAD.IADD R3, R3, 0x1, R5 ;  /* 0x0000000103037824 */ /* 0x000fe400078e0205 */
[----:B------:R-:W-:Y:S01]  /*3950*/  LDGSTS.E [R207+0x9600], desc[UR26][R164.64], P5 ;  /* 0x09600000a4cf7fae */ /* 0x000fe2000a9a101a */
[----:B------:R-:W-:Y:S01]  /*3960*/  LOP3.LUT P5, RZ, R12, 0x1, RZ, 0xc0, !PT ;  /* 0x000000010cff7812 */ /* 0x000fe200078ac0ff */
[----:B------:R-:W-:Y:S01]  /*3970*/  IMAD R8, R8, 0x1000, R4 ;  /* 0x0000100008087824 */ /* 0x000fe200078e0204 */
[----:B------:R-:W-:Y:S01]  /*3980*/  SHF.R.U32.HI R12, RZ, 0xa, R0 ;  /* 0x0000000aff0c7819 */ /* 0x000fe20000011600 */
[----:B------:R-:W-:Y:S02]  /*3990*/  LDGSTS.E [R207+0x9800], desc[UR26][R166.64], P4 ;  /* 0x09800000a6cf7fae */ /* 0x000fe4000a1a101a */
[----:B------:R-:W-:-:S02]  /*39a0*/  IMAD.IADD R7, R8, 0x1, R7 ;  /* 0x0000000108077824 */ /* 0x000fc400078e0207 */
[----:B------:R-:W-:Y:S01]  /*39b0*/  LDGSTS.E [R207+0x9a00], desc[UR26][R168.64], P4 ;  /* 0x09a00000a8cf7fae */ /* 0x000fe2000a1a101a */
[----:B------:R-:W-:Y:S02]  /*39c0*/  IMAD R8, R16, UR5, RZ ;  /* 0x0000000510087c24 */ /* 0x000fe4000f8e02ff */
[----:B------:R-:W-:Y:S01]  /*39d0*/  IMAD R16, R19, UR5, RZ ;  /* 0x0000000513107c24 */ /* 0x000fe2000f8e02ff */
[----:B------:R1:W-:Y:S04]  /*39e0*/  STL [R1+0x58c], R26 ;  /* 0x00058c1a01007387 */ /* 0x0003e80000100800 */
[----:B------:R-:W-:Y:S04]  /*39f0*/  LDGSTS.E [R207+0x9c00], desc[UR26][R170.64], P4 ;  /* 0x09c00000aacf7fae */ /* 0x000fe8000a1a101a */
[----:B------:R-:W-:Y:S01]  /*3a00*/  LDGSTS.E [R207+0x9e00], desc[UR26][R172.64], P4 ;  /* 0x09e00000accf7fae */ /* 0x000fe2000a1a101a */
[----:B------:R-:W-:Y:S01]  /*3a10*/  LOP3.LUT P4, RZ, R12, 0x1, RZ, 0xc0, !PT ;  /* 0x000000010cff7812 */ /* 0x000fe2000788c0ff */
[----:B-1----:R-:W-:Y:S01]  /*3a20*/  IMAD R26, R142, 0x14, RZ ;  /* 0x000000148e1a7824 */ /* 0x002fe200078e02ff */
[----:B------:R-:W-:Y:S01]  /*3a30*/  SHF.R.U32.HI R12, RZ, 0x9, R0 ;  /* 0x00000009ff0c7819 */ /* 0x000fe20000011600 */
[----:B------:R1:W-:Y:S02]  /*3a40*/  STL [R1+0x588], R24 ;  /* 0x0005881801007387 */ /* 0x0003e40000100800 */
[----:B------:R-:W-:-:S02]  /*3a50*/  IMAD.WIDE R174, R26, 0x4, R40 ;  /* 0x000000041aae7825 */ /* 0x000fc400078e0228 */
[----:B------:R3:W-:Y:S02]  /*3a60*/  STL [R1+0x584], R26 ;  /* 0x0005841a01007387 */ /* 0x0007e40000100800 */
[----:B------:R-:W-:Y:S02]  /*3a70*/  IMAD.WIDE R176, R26, 0x4, R42 ;  /* 0x000000041ab07825 */ /* 0x000fe400078e022a */
[----:B------:R-:W-:Y:S02]  /*3a80*/  LDGSTS.E [R207+0xa000], desc[UR26][R174.64], P5 ;  /* 0x0a000000aecf7fae */ /* 0x000fe4000a9a101a */
[----:B-1----:R-:W-:Y:S02]  /*3a90*/  IMAD R24, R142, 0x15, RZ ;  /* 0x000000158e187824 */ /* 0x002fe400078e02ff */
[C---:B------:R-:W-:Y:S01]  /*3aa0*/  IMAD.WIDE R178, R26.reuse, 0x4, R38 ;  /* 0x000000041ab27825 */ /* 0x040fe200078e0226 */
[----:B------:R-:W-:Y:S03]  /*3ab0*/  LDGSTS.E [R207+0xa200], desc[UR26][R176.64], P5 ;  /* 0x0a200000b0cf7fae */ /* 0x000fe6000a9a101a */
[----:B------:R-:W-:Y:S01]  /*3ac0*/  IMAD.WIDE R180, R26, 0x4, R36 ;  /* 0x000000041ab47825 */ /* 0x000fe200078e0224 */
[----:B------:R-:W-:Y:S03]  /*3ad0*/  LDGSTS.E [R207+0xa400], desc[UR26][R178.64], P5 ;  /* 0x0a400000b2cf7fae */ /* 0x000fe6000a9a101a */
[----:B------:R-:W-:Y:S01]  /*3ae0*/  IMAD.WIDE R182, R24, 0x4, R40 ;  /* 0x0000000418b67825 */ /* 0x000fe200078e0228 */
[----:B------:R-:W-:Y:S01]  /*3af0*/  LDGSTS.E [R207+0xa600], desc[UR26][R180.64], P5 ;  /* 0x0a600000b4cf7fae */ /* 0x000fe2000a9a101a */
[----:B------:R-:W-:-:S02]  /*3b00*/  LOP3.LUT P5, RZ, R12, 0x1, RZ, 0xc0, !PT ;  /* 0x000000010cff7812 */ /* 0x000fc400078ac0ff */
[C---:B------:R-:W-:Y:S01]  /*3b10*/  IMAD.WIDE R184, R24.reuse, 0x4, R42 ;  /* 0x0000000418b87825 */ /* 0x040fe200078e022a */
[----:B------:R-:W-:Y:S01]  /*3b20*/  SHF.R.U32.HI R12, RZ, 0x8, R0 ;  /* 0x00000008ff0c7819 */ /* 0x000fe20000011600 */
[----:B------:R-:W-:Y:S02]  /*3b30*/  LDGSTS.E [R207+0xa800], desc[UR26][R182.64], P4 ;  /* 0x0a800000b6cf7fae */ /* 0x000fe4000a1a101a */
[C---:B------:R-:W-:Y:S02]  /*3b40*/  IMAD.WIDE R186, R24.reuse, 0x4, R38 ;  /* 0x0000000418ba7825 */ /* 0x040fe400078e0226 */
[----:B------:R-:W-:Y:S02]  /*3b50*/  LDGSTS.E [R207+0xaa00], desc[UR26][R184.64], P4 ;  /* 0x0aa00000b8cf7fae */ /* 0x000fe4000a1a101a */
[----:B------:R-:W-:Y:S02]  /*3b60*/  IMAD.WIDE R188, R24, 0x4, R36 ;  /* 0x0000000418bc7825 */ /* 0x000fe400078e0224 */
[----:B------:R-:W-:Y:S02]  /*3b70*/  LDGSTS.E [R207+0xac00], desc[UR26][R186.64], P4 ;  /* 0x0ac00000bacf7fae */ /* 0x000fe4000a1a101a */
[----:B---3--:R-:W-:-:S02]  /*3b80*/  IMAD R26, R142, 0x16, RZ ;  /* 0x000000168e1a7824 */ /* 0x008fc400078e02ff */
[----:B------:R-:W-:Y:S01]  /*3b90*/  LDGSTS.E [R207+0xae00], desc[UR26][R188.64], P4 ;  /* 0x0ae00000bccf7fae */ /* 0x000fe2000a1a101a */
[----:B------:R-:W-:Y:S01]  /*3ba0*/  LOP3.LUT P4, RZ, R12, 0x1, RZ, 0xc0, !PT ;  /* 0x000000010cff7812 */ /* 0x000fe2000788c0ff */
[C---:B------:R-:W-:Y:S01]  /*3bb0*/  IMAD.WIDE R190, R26.reuse, 0x4, R40 ;  /* 0x000000041abe7825 */ /* 0x040fe200078e0228 */
[----:B------:R-:W-:Y:S01]  /*3bc0*/  SHF.R.U32.HI R12, RZ, 0x7, R0 ;  /* 0x00000007ff0c7819 */ /* 0x000fe20000011600 */
[----:B------:R1:W-:Y:S02]  /*3bd0*/  STL [R1+0x580], R24 ;  /* 0x0005801801007387 */ /* 0x0003e40000100800 */
[C---:B------:R-:W-:Y:S02]  /*3be0*/  IMAD.WIDE R192, R26.reuse, 0x4, R42 ;  /* 0x000000041ac07825 */ /* 0x040fe400078e022a */
[----:B------:R-:W-:Y:S02]  /*3bf0*/  LDGSTS.E [R207+0xb000], desc[UR26][R190.64], P5 ;  /* 0x0b000000becf7fae */ /* 0x000fe4000a9a101a */
[----:B------:R-:W-:-:S02]  /*3c00*/  IMAD.WIDE R194, R26, 0x4, R38 ;  /* 0x000000041ac27825 */ /* 0x000fc400078e0226 */
[----:B------:R-:W-:Y:S02]  /*3c10*/  LDGSTS.E [R207+0xb200], desc[UR26][R192.64], P5 ;  /* 0x0b200000c0cf7fae */ /* 0x000fe4000a9a101a */
[----:B-1----:R-:W-:Y:S02]  /*3c20*/  IMAD R24, R142, 0x17, RZ ;  /* 0x000000178e187824 */ /* 0x002fe400078e02ff */
        /* <DEDUP_REMOVED lines=43> */
[----:B------:R-:W-:Y:S01]  /*3ee0*/  IMAD.WIDE R232, R26, 0x4, R42 ;  /* 0x000000041ae87825 */ /* 0x000fe200078e022a */
[----:B------:R-:W-:Y:S01]  /*3ef0*/  LOP3.LUT P6, RZ, R12, 0x1, RZ, 0xc0, !PT ;  /* 0x000000010cff7812 */ /* 0x000fe200078cc0ff */
[----:B------:R3:W-:Y:S01]  /*3f00*/  STL [R1+0x56c], R26 ;  /* 0x00056c1a01007387 */ /* 0x0007e20000100800 */
[----:B------:R-:W-:Y:S01]  /*3f10*/  SHF.R.U32.HI R12, RZ, 0x2, R0 ;  /* 0x00000002ff0c7819 */ /* 0x000fe20000011600 */
[----:B------:R-:W-:Y:S01]  /*3f20*/  IMAD.WIDE R234, R26, 0x4, R38 ;  /* 0x000000041aea7825 */ /* 0x000fe200078e0226 */
[----:B------:R-:W-:Y:S01]  /*3f30*/  SHF.R.U32.HI R0, RZ, 0x1, R0 ;  /* 0x00000001ff007819 */ /* 0x000fe20000011600 */
[----:B------:R-:W-:Y:S02]  /*3f40*/  LDGSTS.E [R207+0xd000], desc[UR26][R230.64], P5 ;  /* 0x0d000000e6cf7fae */ /* 0x000fe4000a9a101a */
[----:B-1----:R-:W-:-:S02]  /*3f50*/  IMAD R24, R142, 0x1b, RZ ;  /* 0x0000001b8e187824 */ /* 0x002fc400078e02ff */
[----:B------:R-:W-:Y:S01]  /*3f60*/  IMAD.WIDE R236, R26, 0x4, R36 ;  /* 0x000000041aec7825 */ /* 0x000fe200078e0224 */
[----:B------:R-:W-:Y:S03]  /*3f70*/  LDGSTS.E [R207+0xd200], desc[UR26][R232.64], P5 ;  /* 0x0d200000e8cf7fae */ /* 0x000fe6000a9a101a */
[----:B---3--:R-:W-:Y:S01]  /*3f80*/  IMAD R26, R142, 0x1c, RZ ;  /* 0x0000001c8e1a7824 */ /* 0x008fe200078e02ff */
[----:B------:R1:W-:Y:S01]  /*3f90*/  STL [R1+0x568], R24 ;  /* 0x0005681801007387 */ /* 0x0003e20000100800 */
[----:B------:R-:W-:-:S03]  /*3fa0*/  IMAD.WIDE R34, R24, 0x4, R40 ;  /* 0x0000000418227825 */ /* 0x000fc600078e0228 */
[----:B------:R-:W-:Y:S01]  /*3fb0*/  LDGSTS.E [R207+0xd400], desc[UR26][R234.64], P5 ;  /* 0x0d400000eacf7fae */ /* 0x000fe2000a9a101a */
[----:B------:R-:W-:-:S03]  /*3fc0*/  IMAD.WIDE R32, R24, 0x4, R42 ;  /* 0x0000000418207825 */ /* 0x000fc600078e022a */
[----:B------:R-:W-:Y:S01]  /*3fd0*/  LDGSTS.E [R207+0xd600], desc[UR26][R236.64], P5 ;  /* 0x0d600000eccf7fae */ /* 0x000fe2000a9a101a */
[----:B------:R-:W-:Y:S01]  /*3fe0*/  IMAD.WIDE R30, R24, 0x4, R38 ;  /* 0x00000004181e7825 */ /* 0x000fe200078e0226 */
[----:B------:R-:W-:Y:S02]  /*3ff0*/  LOP3.LUT P5, RZ, R12, 0x1, RZ, 0xc0, !PT ;  /* 0x000000010cff7812 */ /* 0x000fe400078ac0ff */
[----:B------:R-:W-:Y:S01]  /*4000*/  STL [R1+0x564], R26 ;  /* 0x0005641a01007387 */ /* 0x000fe20000100800 */
[----:B------:R-:W-:-:S03]  /*4010*/  IMAD.WIDE R28, R24, 0x4, R36 ;  /* 0x00000004181c7825 */ /* 0x000fc600078e0224 */
[----:B------:R3:W-:Y:S01]  /*4020*/  STL.64 [R1+0xd8], R34 ;  /* 0x0000d82201007387 */ /* 0x0007e20000100a00 */
[----:B-1----:R-:W-:-:S03]  /*4030*/  VIADD R24, R201, 0x1f ;  /* 0x0000001fc9187836 */ /* 0x002fc60000000000 */
[----:B------:R3:W-:Y:S04]  /*4040*/  LDGSTS.E [R207+0xd800], desc[UR26][R34.64], P4 ;  /* 0x0d80000022cf7fae */ /* 0x0007e8000a1a101a */
[----:B------:R1:W-:Y:S04]  /*4050*/  STL.64 [R1+0xd0], R32 ;  /* 0x0000d02001007387 */ /* 0x0003e80000100a00 */
[----:B------:R1:W-:Y:S01]  /*4060*/  LDGSTS.E [R207+0xda00], desc[UR26][R32.64], P4 ;  /* 0x0da0000020cf7fae */ /* 0x0003e2000a1a101a */
[----:B---3--:R-:W-:-:S03]  /*4070*/  IMAD.WIDE R34, R26, 0x4, R40 ;  /* 0x000000041a227825 */ /* 0x008fc600078e0228 */
[----:B------:R3:W-:Y:S04]  /*4080*/  STL.64 [R1+0xc8], R30 ;  /* 0x0000c81e01007387 */ /* 0x0007e80000100a00 */
[----:B------:R3:W-:Y:S01]  /*4090*/  LDGSTS.E [R207+0xdc00], desc[UR26][R30.64], P4 ;  /* 0x0dc000001ecf7fae */ /* 0x0007e2000a1a101a */
[----:B-1----:R-:W-:-:S03]  /*40a0*/  IMAD.WIDE R32, R26, 0x4, R42 ;  /* 0x000000041a207825 */ /* 0x002fc600078e022a */
[----:B------:R1:W-:Y:S04]  /*40b0*/  STL.64 [R1+0xc0], R28 ;  /* 0x0000c01c01007387 */ /* 0x0003e80000100a00 */
[----:B------:R1:W-:Y:S01]  /*40c0*/  LDGSTS.E [R207+0xde00], desc[UR26][R28.64], P4 ;  /* 0x0de000001ccf7fae */ /* 0x0003e2000a1a101a */
[----:B------:R-:W-:Y:S01]  /*40d0*/  ISETP.GT.AND P4, PT, R24, 0x1f, PT ;  /* 0x0000001f1800780c */ /* 0x000fe20003f84270 */
[----:B---3--:R-:W-:Y:S02]  /*40e0*/  IMAD.WIDE R30, R26, 0x4, R38 ;  /* 0x000000041a1e7825 */ /* 0x008fe400078e0226 */
[----:B------:R3:W-:Y:S01]  /*40f0*/  LDGSTS.E [R207+0xe000], desc[UR26][R34.64], P6 ;  /* 0x0e00000022cf7fae */ /* 0x0007e2000b1a101a */
[----:B------:R-:W-:-:S03]  /*4100*/  SEL R12, RZ, 0x4, !P4 ;  /* 0x00000004ff0c7807 */ /* 0x000fc60006000000 */
[----:B------:R4:W-:Y:S01]  /*4110*/  LDGSTS.E [R207+0xe200], desc[UR26][R32.64], P6 ;  /* 0x0e20000020cf7fae */ /* 0x0009e2000b1a101a */
[----:B-1----:R-:W-:-:S03]  /*4120*/  IMAD.WIDE R28, R26, 0x4, R36 ;  /* 0x000000041a1c7825 */ /* 0x002fc600078e0224 */
[----:B------:R3:W-:Y:S01]  /*4130*/  STL.64 [R1+0xb8], R34 ;  /* 0x0000b82201007387 */ /* 0x0007e20000100a00 */
[----:B------:R-:W-:-:S03]  /*4140*/  IMAD R26, R142, 0x1d, RZ ;  /* 0x0000001d8e1a7824 */ /* 0x000fc600078e02ff */
[----:B------:R1:W-:Y:S04]  /*4150*/  LDGSTS.E [R207+0xe400], desc[UR26][R30.64], P6 ;  /* 0x0e4000001ecf7fae */ /* 0x0003e8000b1a101a */
[----:B------:R4:W-:Y:S04]  /*4160*/  STL.64 [R1+0xb0], R32 ;  /* 0x0000b02001007387 */ /* 0x0009e80000100a00 */
[----:B------:R1:W-:Y:S01]  /*4170*/  LDGSTS.E [R207+0xe600], desc[UR26][R28.64], P6 ;  /* 0x0e6000001ccf7fae */ /* 0x0003e2000b1a101a */
[----:B---3--:R-:W-:Y:S01]  /*4180*/  IMAD.WIDE R34, R26, 0x4, R40 ;  /* 0x000000041a227825 */ /* 0x008fe200078e0228 */
[----:B------:R-:W-:-:S02]  /*4190*/  ISETP.GE.AND P6, PT, R44, R201, PT ;  /* 0x000000c92c00720c */ /* 0x000fc40003fc6270 */
[----:B------:R1:W-:Y:S01]  /*41a0*/  STL.64 [R1+0xa8], R30 ;  /* 0x0000a81e01007387 */ /* 0x0003e20000100a00 */
[----:B------:R-:W-:Y:S01]  /*41b0*/  IMAD R201, R44, R143, RZ ;  /* 0x0000008f2cc97224 */ /* 0x000fe200078e02ff */
[----:B------:R-:W-:Y:S01]  /*41c0*/  SEL R4, R12, RZ, !P6 ;  /* 0x000000ff0c047207 */ /* 0x000fe20007000000 */
[----:B------:R-:W-:Y:S01]  /*41d0*/  IMAD R12, R11, UR5, RZ ;  /* 0x000000050b0c7c24 */ /* 0x000fe2000f8e02ff */
[----:B------:R3:W-:Y:S01]  /*41e0*/  STL.64 [R1+0xa0], R28 ;  /* 0x0000a01c01007387 */ /* 0x0007e20000100a00 */
[----:B----4-:R-:W-:Y:S01]  /*41f0*/  IMAD.WIDE R32, R26, 0x4, R42 ;  /* 0x000000041a207825 */ /* 0x010fe200078e022a */
[----:B------:R-:W-:Y:S02]  /*4200*/  LOP3.LUT P6, RZ, R0, 0x1, RZ, 0xc0, !PT ;  /* 0x0000000100ff7812 */ /* 0x000fe400078cc0ff */
[----:B------:R4:W-:Y:S01]  /*4210*/  LDGSTS.E [R207+0xe800], desc[UR26][R34.64], P5 ;  /* 0x0e80000022cf7fae */ /* 0x0009e2000a9a101a */
[----:B------:R-:W-:Y:S01]  /*4220*/  SEL R0, RZ, 0x4, P2 ;  /* 0x00000004ff007807 */ /* 0x000fe20001000000 */
[----:B------:R-:W-:Y:S01]  /*4230*/  IMAD R44, R25, UR5, RZ ;  /* 0x00000005192c7c24 */ /* 0x000fe2000f8e02ff */
[----:B------:R-:W-:Y:S01]  /*4240*/  ISETP.GT.AND P2, PT, R24, 0x3f, PT ;  /* 0x0000003f1800780c */ /* 0x000fe20003f44270 */
[----:B-1----:R-:W-:Y:S01]  /*4250*/  IMAD.WIDE R30, R26, 0x4, R38 ;  /* 0x000000041a1e7825 */ /* 0x002fe200078e0226 */
[----:B------:R1:W-:Y:S02]  /*4260*/  LDGSTS.E [R207+0xea00], desc[UR26][R32.64], P5 ;  /* 0x0ea0000020cf7fae */ /* 0x0003e4000a9a101a */
[----:B------:R-:W-:Y:S01]  /*4270*/  SEL R0, R0, RZ, P2 ;  /* 0x000000ff00007207 */ /* 0x000fe20001000000 */
[----:B---3--:R-:W-:Y:S01]  /*4280*/  IMAD.WIDE R28, R26, 0x4, R36 ;  /* 0x000000041a1c7825 */ /* 0x008fe200078e0224 */
[----:B------:R3:W-:Y:S02]  /*4290*/  LDGSTS.E [R207+0xec00], desc[UR26][R30.64], P5 ;  /* 0x0ec000001ecf7fae */ /* 0x0007e4000a9a101a */
[----:B------:R-:W-:Y:S01]  /*42a0*/  ISETP.NE.U32.AND P2, PT, R0, RZ, PT ;  /* 0x000000ff0000720c */ /* 0x000fe20003f45070 */
[----:B------:R-:W-:Y:S01]  /*42b0*/  IMAD R24, R15, UR5, RZ ;  /* 0x000000050f187c24 */ /* 0x000fe2000f8e02ff */
[----:B------:R1:W-:Y:S01]  /*42c0*/  LDGSTS.E [R207+0xee00], desc[UR26][R28.64], P5 ;  /* 0x0ee000001ccf7fae */ /* 0x0003e2000a9a101a */
[----:B------:R-:W-:Y:S01]  /*42d0*/  ISETP.NE.U32.AND P5, PT, R4, RZ, PT ;  /* 0x000000ff0400720c */ /* 0x000fe20003fa5070 */
[----:B------:R-:W-:Y:S01]  /*42e0*/  IMAD R4, R142, 0x1e, RZ ;  /* 0x0000001e8e047824 */ /* 0x000fe200078e02ff */
[----:B------:R-:W-:Y:S01]  /*42f0*/  PRMT R0, R7, 0x5410, R3 ;  /* 0x0000541007007816 */ /* 0x000fe20000000003 */
[----:B------:R1:W-:Y:S03]  /*4300*/  STL [R1+0x560], R26 ;  /* 0x0005601a01007387 */ /* 0x0003e60000100800 */
[----:B------:R-:W-:Y:S01]  /*4310*/  SHF.R.U64 R136, R0, 0x1e, RZ ;  /* 0x0000001e00887819 */ /* 0x000fe200000012ff */
[----:B------:R4:W-:Y:S04]  /*4320*/  STL.64 [R1+0x98], R34 ;  /* 0x0000982201007387 */ /* 0x0009e80000100a00 */
[----:B------:R2:W-:Y:S01]  /*4330*/  STL.64 [R1+0x90], R32 ;  /* 0x0000902001007387 */ /* 0x0005e20000100a00 */
[----:B-1----:R-:W-:-:S03]  /*4340*/  IMAD R26, R13, UR5, RZ ;  /* 0x000000050d1a7c24 */ /* 0x002fc6000f8e02ff */
[----:B------:R3:W-:Y:S04]  /*4350*/  STL.64 [R1+0x88], R30 ;  /* 0x0000881e01007387 */ /* 0x0007e80000100a00 */
[----:B------:R1:W-:Y:S01]  /*4360*/  STL.64 [R1+0x80], R28 ;  /* 0x0000801c01007387 */ /* 0x0003e20000100a00 */
[----:B----4-:R-:W-:Y:S01]  /*4370*/  SHF.R.U64 R35, R0, 0x1f, RZ ;  /* 0x0000001f00237819 */ /* 0x010fe200000012ff */
[C---:B--2---:R-:W-:Y:S02]  /*4380*/  IMAD.WIDE R32, R4.reuse, 0x4, R40 ;  /* 0x0000000404207825 */ /* 0x044fe400078e0228 */
[----:B------:R2:W-:Y:S02]  /*4390*/  STL [R1+0x55c], R4 ;  /* 0x00055c0401007387 */ /* 0x0005e40000100800 */
[----:B---3--:R-:W-:-:S02]  /*43a0*/  IMAD.WIDE R30, R4, 0x4, R42 ;  /* 0x00000004041e7825 */ /* 0x008fc400078e022a */
[----:B------:R-:W-:Y:S02]  /*43b0*/  STL.64 [R1+0x78], R32 ;  /* 0x0000782001007387 */ /* 0x000fe40000100a00 */
[C---:B-1----:R-:W-:Y:S02]  /*43c0*/  IMAD.WIDE R28, R4.reuse, 0x4, R38 ;  /* 0x00000004041c7825 */ /* 0x042fe400078e0226 */
[----:B------:R-:W-:Y:S02]  /*43d0*/  LDGSTS.E [R207+0xf000], desc[UR26][R32.64], P6 ;  /* 0x0f00000020cf7fae */ /* 0x000fe4000b1a101a */
[----:B--2---:R-:W-:Y:S02]  /*43e0*/  IMAD.WIDE R4, R4, 0x4, R36 ;  /* 0x0000000404047825 */ /* 0x004fe400078e0224 */
[----:B------:R1:W-:Y:S04]  /*43f0*/  STL.64 [R1+0x70], R30 ;  /* 0x0000701e01007387 */ /* 0x0003e80000100a00 */
[----:B------:R1:W-:Y:S04]  /*4400*/  LDGSTS.E [R207+0xf200], desc[UR26][R30.64], P6 ;  /* 0x0f2000001ecf7fae */ /* 0x0003e8000b1a101a */
[----:B------:R2:W-:Y:S04]  /*4410*/  STL.64 [R1+0x68], R28 ;  /* 0x0000681c01007387 */ /* 0x0005e80000100a00 */
[----:B------:R2:W-:Y:S04]  /*4420*/  LDGSTS.E [R207+0xf400], desc[UR26][R28.64], P6 ;  /* 0x0f4000001ccf7fae */ /* 0x0005e8000b1a101a */
[----:B------:R3:W-:Y:S01]  /*4430*/  STL.64 [R1+0x60], R4 ;  /* 0x0000600401007387 */ /* 0x0007e20000100a00 */
[----:B-1----:R-:W-:-:S02]  /*4440*/  IMAD R31, R9, UR5, RZ ;  /* 0x00000005091f7c24 */ /* 0x002fc4000f8e02ff */
[----:B------:R-:W-:Y:S01]  /*4450*/  IMAD R30, R17, UR5, RZ ;  /* 0x00000005111e7c24 */ /* 0x000fe2000f8e02ff */
[----:B------:R3:W-:Y:S01]  /*4460*/  LDGSTS.E [R207+0xf600], desc[UR26][R4.64], P6 ;  /* 0x0f60000004cf7fae */ /* 0x0007e2000b1a101a */
[----:B------:R-:W-:-:S03]  /*4470*/  LEA R34, P6, R201, UR18, 0x2 ;  /* 0x00000012c9227c11 */ /* 0x000fc6000f8c10ff */
[----:B------:R1:W-:Y:S01]  /*4480*/  STL [R1+0x54c], R8 ;  /* 0x00054c0801007387 */ /* 0x0003e20000100800 */
[----:B--2---:R-:W-:Y:S01]  /*4490*/  IMAD R28, R10, UR5, RZ ;  /* 0x000000050a1c7c24 */ /* 0x004fe2000f8e02ff */
[----:B------:R-:W-:Y:S01]  /*44a0*/  LEA.HI.X.SX32 R3, R201, UR19, 0x2, P6 ;  /* 0x00000013c9037c11 */ /* 0x000fe2000b0f16ff */
[----:B------:R-:W-:Y:S01]  /*44b0*/  IMAD R29, R21, UR5, RZ ;  /* 0x00000005151d7c24 */ /* 0x000fe2000f8e02ff */
[----:B------:R-:W-:Y:S01]  /*44c0*/  STL [R1+0x548], R24 ;  /* 0x0005481801007387 */ /* 0x000fe20000100800 */
[----:B---3--:R-:W-:-:S03]  /*44d0*/  IMAD R5, R142, 0x1f, RZ ;  /* 0x0000001f8e057824 */ /* 0x008fc600078e02ff */
[----:B------:R-:W-:Y:S01]  /*44e0*/  STL [R1+0x544], R14 ;  /* 0x0005440e01007387 */ /* 0x000fe20000100800 */
[----:B------:R-:W-:Y:S01]  /*44f0*/  SHF.R.U32.HI R4, RZ, 0x1, R6 ;  /* 0x00000001ff047819 */ /* 0x000fe20000011606 */
[C---:B------:R-:W-:Y:S02]  /*4500*/  IMAD.WIDE R32, R5.reuse, 0x4, R40 ;  /* 0x0000000405207825 */ /* 0x040fe400078e0228 */
[----:B------:R-:W-:Y:S01]  /*4510*/  STL [R1+0x540], R26 ;  /* 0x0005401a01007387 */ /* 0x000fe20000100800 */
[----:B------:R-:W-:Y:S01]  /*4520*/  LOP3.LUT R45, R2, R4, RZ, 0x3c, !PT ;  /* 0x00000004022d7212 */ /* 0x000fe200078e3cff */
[C---:B------:R-:W-:Y:S02]  /*4530*/  IMAD.WIDE R204, R5.reuse, 0x4, R42 ;  /* 0x0000000405cc7825 */ /* 0x040fe400078e022a */
[----:B------:R2:W-:Y:S01]  /*4540*/  STL [R1+0x53c], R12 ;  /* 0x00053c0c01007387 */ /* 0x0005e20000100800 */
[----:B------:R-:W-:Y:S01]  /*4550*/  LEA R4, P6, R8, R34, 0x2 ;  /* 0x0000002208047211 */ /* 0x000fe200078c10ff */
[----:B------:R-:W-:-:S02]  /*4560*/  IMAD.WIDE R202, R5, 0x4, R38 ;  /* 0x0000000405ca7825 */ /* 0x000fc400078e0226 */
[----:B------:R-:W-:Y:S02]  /*4570*/  STL [R1+0x534], R31 ;  /* 0x0005341f01007387 */ /* 0x000fe40000100800 */
[----:B------:R-:W-:Y:S02]  /*4580*/  IMAD.WIDE R138, R5, 0x4, R36 ;  /* 0x00000004058a7825 */ /* 0x000fe400078e0224 */
[----:B------:R-:W-:Y:S01]  /*4590*/  STL [R1+0x538], R28 ;  /* 0x0005381c01007387 */ /* 0x000fe20000100800 */
[-C--:B------:R-:W-:Y:S02]  /*45a0*/  LEA.HI.X.SX32 R5, R8, R3.reuse, 0x2, P6 ;  /* 0x0000000308057211 */ /* 0x080fe400030f16ff */
[CC--:B-1----:R-:W-:Y:S01]  /*45b0*/  LEA R8, P6, R12.reuse, R34.reuse, 0x2 ;  /* 0x000000220c087211 */ /* 0x0c2fe200078c10ff */
[----:B------:R1:W-:Y:S03]  /*45c0*/  STL.64 [R1+0x58], R32 ;  /* 0x0000582001007387 */ /* 0x0003e60000100a00 */
[----:B------:R-:W-:Y:S01]  /*45d0*/  LEA.HI.X.SX32 R9, R12, R3, 0x2, P6 ;  /* 0x000000030c097211 */ /* 0x000fe200030f16ff */
[----:B------:R1:W-:Y:S01]  /*45e0*/  LDGSTS.E [R207+0xf800], desc[UR26][R32.64], !P3 ;  /* 0x0f80000020cf7fae */ /* 0x0003e2000d9a101a */
[----:B--2---:R-:W-:-:S03]  /*45f0*/  LEA R12, P6, R16, R34, 0x2 ;  /* 0x00000022100c7211 */ /* 0x004fc600078c10ff */
[----:B------:R-:W-:Y:S01]  /*4600*/  STL [R1+0x530], R30 ;  /* 0x0005301e01007387 */ /* 0x000fe20000100800 */
[----:B------:R-:W-:-:S03]  /*4610*/  LEA.HI.X.SX32 R13, R16, R3, 0x2, P6 ;  /* 0x00000003100d7211 */ /* 0x000fc600030f16ff */
[----:B------:R2:W-:Y:S01]  /*4620*/  STL [R1+0x52c], R16 ;  /* 0x00052c1001007387 */ /* 0x0005e20000100800 */
[----:B-1----:R-:W-:-:S03]  /*4630*/  IMAD R32, R22, UR5, RZ ;  /* 0x0000000516207c24 */ /* 0x002fc6000f8e02ff */
[----:B------:R-:W-:Y:S04]  /*4640*/  STL [R1+0x528], R18 ;  /* 0x0005281201007387 */ /* 0x000fe80000100800 */
[----:B------:R1:W-:Y:S01]  /*4650*/  STL [R1+0x524], R20 ;  /* 0x0005241401007387 */ /* 0x0003e20000100800 */
[----:B--2---:R-:W-:-:S03]  /*4660*/  LEA R16, P6, R20, R34, 0x2 ;  /* 0x0000002214107211 */ /* 0x004fc600078c10ff */
[----:B------:R2:W-:Y:S01]  /*4670*/  STL [R1+0x520], R29 ;  /* 0x0005201d01007387 */ /* 0x0005e20000100800 */
[----:B------:R-:W-:-:S03]  /*4680*/  LEA.HI.X.SX32 R17, R20, R3, 0x2, P6 ;  /* 0x0000000314117211 */ /* 0x000fc600030f16ff */
[----:B------:R3:W-:Y:S01]  /*4690*/  STL [R1+0x51c], R32 ;  /* 0x00051c2001007387 */ /* 0x0007e20000100800 */
[----:B-1----:R-:W-:-:S03]  /*46a0*/  LEA R20, P6, R24, R34, 0x2 ;  /* 0x0000002218147211 */ /* 0x002fc600078c10ff */
[----:B------:R1:W-:Y:S01]  /*46b0*/  STL [R1+0x518], R141 ;  /* 0x0005188d01007387 */ /* 0x0003e20000100800 */
[----:B------:R-:W-:-:S03]  /*46c0*/  LEA.HI.X.SX32 R21, R24, R3, 0x2, P6 ;  /* 0x0000000318157211 */ /* 0x000fc600030f16ff */
[----:B------:R4:W-:Y:S01]  /*46d0*/  STL [R1+0x2e8], R44 ;  /* 0x0002e82c01007387 */ /* 0x0009e20000100800 */
[----:B------:R-:W-:-:S03]  /*46e0*/  LEA R24, P6, R28, R34, 0x2 ;  /* 0x000000221c187211 */ /* 0x000fc600078c10ff */
[----:B------:R-:W4:Y:S01]  /*46f0*/  LDL.LU.64 R244, [R1+0x38] ;  /* 0x0000380001f47983 */ /* 0x000f220000300a00 */
[----:B------:R-:W-:Y:S02]  /*4700*/  LEA.HI.X.SX32 R25, R28, R3, 0x2, P6 ;  /* 0x000000031c197211 */ /* 0x000fe400030f16ff */
[-C--:B------:R-:W-:Y:S01]  /*4710*/  LEA R28, P6, R32, R34.reuse, 0x2 ;  /* 0x00000022201c7211 */ /* 0x080fe200078c10ff */
[----:B------:R-:W4:Y:S04]  /*4720*/  LDL.LU.64 R246, [R1+0x30] ;  /* 0x0000300001f67983 */ /* 0x000f280000300a00 */
[----:B------:R-:W4:Y:S04]  /*4730*/  LDL.LU.64 R248, [R1+0x28] ;  /* 0x0000280001f87983 */ /* 0x000f280000300a00 */
[----:B------:R-:W4:Y:S04]  /*4740*/  LDL.LU.64 R250, [R1+0x20] ;  /* 0x0000200001fa7983 */ /* 0x000f280000300a00 */
[----:B------:R-:W-:Y:S04]  /*4750*/  LDGSTS.E [R207+0xfa00], desc[UR26][R204.64], !P3 ;  /* 0x0fa00000cccf7fae */ /* 0x000fe8000d9a101a */
[----:B------:R-:W-:Y:S04]  /*4760*/  LDGSTS.E [R207+0xfc00], desc[UR26][R202.64], !P3 ;  /* 0x0fc00000cacf7fae */ /* 0x000fe8000d9a101a */
[----:B------:R-:W-:Y:S01]  /*4770*/  LDGSTS.E [R207+0xfe00], desc[UR26][R138.64], !P3 ;  /* 0x0fe000008acf7fae */ /* 0x000fe2000d9a101a */
[----:B------:R-:W-:-:S03]  /*4780*/  LEA R6, P3, R14, R34, 0x2 ;  /* 0x000000220e067211 */ /* 0x000fc600078610ff */
[----:B------:R-:W0:Y:S01]  /*4790*/  LDGDEPBAR ;  /* 0x00000000000079af */ /* 0x000e220000000000 */
[----:B------:R-:W-:Y:S02]  /*47a0*/  LEA.HI.X.SX32 R7, R14, R3, 0x2, P3 ;  /* 0x000000030e077211 */ /* 0x000fe400018f16ff */
[----:B------:R-:W-:-:S04]  /*47b0*/  LEA R10, P3, R31, R34, 0x2 ;  /* 0x000000221f0a7211 */ /* 0x000fc800078610ff */
[----:B------:R-:W-:Y:S02]  /*47c0*/  LEA.HI.X.SX32 R11, R31, R3, 0x2, P3 ;  /* 0x000000031f0b7211 */ /* 0x000fe400018f16ff */
[----:B------:R-:W-:-:S04]  /*47d0*/  LEA R14, P3, R18, R34, 0x2 ;  /* 0x00000022120e7211 */ /* 0x000fc800078610ff */
[----:B------:R-:W-:Y:S02]  /*47e0*/  LEA.HI.X.SX32 R15, R18, R3, 0x2, P3 ;  /* 0x00000003120f7211 */ /* 0x000fe400018f16ff */
[----:B------:R-:W-:-:S04]  /*47f0*/  LEA R18, P3, R29, R34, 0x2 ;  /* 0x000000221d127211 */ /* 0x000fc800078610ff */
[-C--:B------:R-:W-:Y:S02]  /*4800*/  LEA.HI.X.SX32 R19, R29, R3.reuse, 0x2, P3 ;  /* 0x000000031d137211 */ /* 0x080fe400018f16ff */
[-C--:B------:R-:W-:Y:S02]  /*4810*/  LEA R22, P3, R26, R34.reuse, 0x2 ;  /* 0x000000221a167211 */ /* 0x080fe400078610ff */
[-C--:B--2---:R-:W-:Y:S02]  /*4820*/  LEA.HI.X.SX32 R29, R32, R3.reuse, 0x2, P6 ;  /* 0x00000003201d7211 */ /* 0x084fe400030f16ff */
[----:B------:R-:W-:Y:S02]  /*4830*/  LEA.HI.X.SX32 R23, R26, R3, 0x2, P3 ;  /* 0x000000031a177211 */ /* 0x000fe400018f16ff */
[-C--:B------:R-:W-:Y:S02]  /*4840*/  LEA R26, P3, R30, R34.reuse, 0x2 ;  /* 0x000000221e1a7211 */ /* 0x080fe400078610ff */
[----:B---3--:R-:W-:-:S02]  /*4850*/  LEA R32, P6, R44, R34, 0x2 ;  /* 0x000000222c207211 */ /* 0x008fc400078c10ff */
[-C--:B------:R-:W-:Y:S02]  /*4860*/  LEA.HI.X.SX32 R27, R30, R3.reuse, 0x2, P3 ;  /* 0x000000031e1b7211 */ /* 0x080fe400018f16ff */
[CC--:B------:R-:W-:Y:S02]  /*4870*/  LEA R30, P3, R141.reuse, R34.reuse, 0x2 ;  /* 0x000000228d1e7211 */ /* 0x0c0fe400078610ff */
[-C--:B------:R-:W-:Y:S02]  /*4880*/  LEA.HI.X.SX32 R33, R44, R3.reuse, 0x2, P6 ;  /* 0x000000032c217211 */ /* 0x080fe400030f16ff */
[----:B------:R-:W-:Y:S01]  /*4890*/  LEA.HI.X.SX32 R31, R141, R3, 0x2, P3 ;  /* 0x000000038d1f7211 */ /* 0x000fe200018f16ff */
[C---:B-1----:R-:W-:Y:S01]  /*48a0*/  VIADD R141, R45.reuse, UR10 ;  /* 0x0000000a2d8d7c36 */ /* 0x042fe20008000000 */
[----:B------:R-:W-:Y:S02]  /*48b0*/  LEA R34, P3, R252, R34, 0x2 ;  /* 0x00000022fc227211 */ /* 0x000fe400078610ff */
[----:B----4-:R-:W-:-:S02]  /*48c0*/  LOP3.LUT R44, R45, 0x40, RZ, 0x3c, !PT ;  /* 0x000000402d2c7812 */ /* 0x010fc400078e3cff */
[----:B------:R-:W-:Y:S01]  /*48d0*/  LOP3.LUT P6, RZ, R35, 0x1, RZ, 0xc0, !PT ;  /* 0x0000000123ff7812 */ /* 0x000fe200078cc0ff */
[----:B------:R-:W-:Y:S01]  /*48e0*/  LDGSTS.E [R141+0x20000], desc[UR26][R4.64], P5 ;  /* 0x20000000048d7fae */ /* 0x000fe2000a9a101a */
[----:B------:R-:W-:Y:S02]  /*48f0*/  LEA.HI.X.SX32 R35, R252, R3, 0x2, P3 ;  /* 0x00000003fc237211 */ /* 0x000fe400018f16ff */
[----:B------:R-:W-:Y:S01]  /*4900*/  LOP3.LUT P3, RZ, R136, 0x1, RZ, 0xc0, !PT ;  /* 0x0000000188ff7812 */ /* 0x000fe2000786c0ff */
[----:B------:R-:W-:Y:S01]  /*4910*/  LDGSTS.E [R141+0x20400], desc[UR26][R6.64], P5 ;  /* 0x20400000068d7fae */ /* 0x000fe2000a9a101a */
[----:B------:R-:W-:-:S03]  /*4920*/  IADD3 R136, PT, PT, R44, UR10, RZ ;  /* 0x0000000a2c887c10 */ /* 0x000fc6000fffe0ff */
[----:B------:R-:W-:Y:S04]  /*4930*/  LDGSTS.E [R141+0x20800], desc[UR26][R8.64], P5 ;  /* 0x20800000088d7fae */ /* 0x000fe8000a9a101a */
        /* <DEDUP_REMOVED lines=13> */
[----:B------:R-:W0:Y:S01]  /*4a10*/  LDGDEPBAR ;  /* 0x00000000000079af */ /* 0x000e220000000000 */
[C---:B------:R-:W-:Y:S01]  /*4a20*/  IMAD.WIDE R44, R200.reuse, 0x4, R40 ;  /* 0x00000004c82c7825 */ /* 0x040fe200078e0228 */
[----:B------:R-:W-:Y:S03]  /*4a30*/  BAR.SYNC.DEFER_BLOCKING 0x0 ;  /* 0x0000000000007b1d */ /* 0x000fe60000010000 */
[----:B------:R-:W-:-:S04]  /*4a40*/  IMAD.WIDE R238, R200, 0x4, R42 ;  /* 0x00000004c8ee7825 */ /* 0x000fc800078e022a */
[C---:B------:R-:W-:Y:S01]  /*4a50*/  IMAD.WIDE R240, R200.reuse, 0x4, R38 ;  /* 0x00000004c8f07825 */ /* 0x040fe200078e0226 */
[----:B------:R-:W2:Y:S03]  /*4a60*/  LDL.LU.64 R40, [R1+0x10] ;  /* 0x0000100001287983 */ /* 0x000ea60000300a00 */
[C---:B------:R-:W-:Y:S01]  /*4a70*/  IMAD.WIDE R242, R200.reuse, 0x4, R36 ;  /* 0x00000004c8f27825 */ /* 0x040fe200078e0224 */
[----:B------:R-:W3:Y:S04]  /*4a80*/  LDL.LU.64 R42, [R1+0x18] ;  /* 0x00001800012a7983 */ /* 0x000ee80000300a00 */
[----:B------:R1:W-:Y:S04]  /*4a90*/  STL.64 [R1+0x230], R44 ;  /* 0x0002302c01007387 */ /* 0x0003e80000100a00 */
[----:B------:R-:W4:Y:S04]  /*4aa0*/  LDL.LU.64 R38, [R1+0x8] ;  /* 0x0000080001267983 */ /* 0x000f280000300a00 */
[----:B------:R1:W-:Y:S04]  /*4ab0*/  STL.64 [R1+0x228], R238 ;  /* 0x000228ee01007387 */ /* 0x0003e80000100a00 */
[----:B------:R-:W4:Y:S04]  /*4ac0*/  LDL.LU.64 R36, [R1] ;  /* 0x0000000001247983 */ /* 0x000f280000300a00 */
[----:B------:R1:W-:Y:S04]  /*4ad0*/  STL.64 [R1+0x220], R240 ;  /* 0x000220f001007387 */ /* 0x0003e80000100a00 */
[----:B------:R1:W-:Y:S04]  /*4ae0*/  STL.64 [R1+0x218], R242 ;  /* 0x000218f201007387 */ /* 0x0003e80000100a00 */
[----:B------:R-:W-:Y:S01]  /*4af0*/  @!PT LDS RZ, [RZ] ;  /* 0x00000000fffff984 */ /* 0x000fe20000000800 */
[----:B------:R-:W-:Y:S01]  /*4b00*/  @!PT LDS RZ, [RZ] ;  /* 0x00000000fffff984 */ /* 0x000fe20000000800 */
[----:B------:R-:W-:Y:S01]  /*4b10*/  @!PT LDS RZ, [RZ] ;  /* 0x00000000fffff984 */ /* 0x000fe20000000800 */
[----:B------:R-:W-:Y:S04]  /*4b20*/  LDGSTS.E [R207+0x10000], desc[UR26][R44.64], P6 ;  /* 0x100000002ccf7fae */ /* 0x000fe8000b1a101a */
[----:B------:R-:W-:Y:S04]  /*4b30*/  LDGSTS.E [R207+0x10200], desc[UR26][R238.64], P6 ;  /* 0x10200000eecf7fae */ /* 0x000fe8000b1a101a */
[----:B------:R-:W-:Y:S04]  /*4b40*/  LDGSTS.E [R207+0x10400], desc[UR26][R240.64], P6 ;  /* 0x10400000f0cf7fae */ /* 0x000fe8000b1a101a */
[----:B-1----:R-:W4:Y:S04]  /*4b50*/  LDL.LU.64 R44, [R1+0x620] ;  /* 0x00062000012c7983 */ /* 0x002f280000300a00 */
[----:B------:R-:W4:Y:S04]  /*4b60*/  LDL.LU.64 R238, [R1+0x618] ;  /* 0x0006180001ee7983 */ /* 0x000f280000300a00 */
[----:B------:R-:W4:Y:S04]  /*4b70*/  LDL.LU.64 R240, [R1+0x610] ;  /* 0x0006100001f07983 */ /* 0x000f280000300a00 */
[----:B------:R-:W-:Y:S04]  /*4b80*/  LDGSTS.E [R207+0x10600], desc[UR26][R242.64], P6 ;  /* 0x10600000f2cf7fae */ /* 0x000fe8000b1a101a */
[----:B------:R-:W4:Y:S01]  /*4b90*/  LDL.LU.64 R242, [R1+0x608] ;  /* 0x0006080001f27983 */ /* 0x000f220000300a00 */
[----:B------:R-:W-:-:S04]  /*4ba0*/  IMAD.WIDE R244, R200, 0x4, R244 ;  /* 0x00000004c8f47825 */ /* 0x000fc800078e02f4 */
[C---:B------:R-:W-:Y:S01]  /*4bb0*/  IMAD.WIDE R246, R200.reuse, 0x4, R246 ;  /* 0x00000004c8f67825 */ /* 0x040fe200078e02f6 */
[----:B------:R1:W-:Y:S03]  /*4bc0*/  STL.64 [R1+0x210], R244 ;  /* 0x000210f401007387 */ /* 0x0003e60000100a00 */
[C---:B------:R-:W-:Y:S01]  /*4bd0*/  IMAD.WIDE R248, R200.reuse, 0x4, R248 ;  /* 0x00000004c8f87825 */ /* 0x040fe200078e02f8 */
[----:B------:R1:W-:Y:S03]  /*4be0*/  STL.64 [R1+0x3f0], R246 ;  /* 0x0003f0f601007387 */ /* 0x0003e60000100a00 */
[----:B------:R-:W-:Y:S01]  /*4bf0*/  IMAD.WIDE R250, R200, 0x4, R250 ;  /* 0x00000004c8fa7825 */ /* 0x000fe200078e02fa */
[----:B------:R-:W-:Y:S04]  /*4c00*/  LDGSTS.E [R207+0x10800], desc[UR26][R244.64], P3 ;  /* 0x10800000f4cf7fae */ /* 0x000fe800099a101a */
[----:B------:R-:W-:Y:S04]  /*4c10*/  LDGSTS.E [R207+0x10a00], desc[UR26][R246.64], P3 ;  /* 0x10a00000f6cf7fae */ /* 0x000fe800099a101a */
[----:B------:R-:W-:Y:S04]  /*4c20*/  LDGSTS.E [R207+0x10c00], desc[UR26][R248.64], P3 ;  /* 0x10c00000f8cf7fae */ /* 0x000fe800099a101a */
[----:B-1----:R-:W4:Y:S04]  /*4c30*/  LDL.LU.64 R244, [R1+0x600] ;  /* 0x0006000001f47983 */ /* 0x002f280000300a00 */
[----:B------:R1:W-:Y:S04]  /*4c40*/  STL.64 [R1+0x3e8], R248 ;  /* 0x0003e8f801007387 */ /* 0x0003e80000100a00 */
[----:B------:R-:W4:Y:S04]  /*4c50*/  LDL.LU.64 R246, [R1+0x5f8] ;  /* 0x0005f80001f67983 */ /* 0x000f280000300a00 */
[----:B------:R1:W-:Y:S04]  /*4c60*/  STL.64 [R1+0x3e0], R250 ;  /* 0x0003e0fa01007387 */ /* 0x0003e80000100a00 */
[----:B-1----:R-:W4:Y:S04]  /*4c70*/  LDL.LU.64 R248, [R1+0x5f0] ;  /* 0x0005f00001f87983 */ /* 0x002f280000300a00 */
[----:B------:R-:W-:Y:S04]  /*4c80*/  LDGSTS.E [R207+0x10e00], desc[UR26][R250.64], P3 ;  /* 0x10e00000facf7fae */ /* 0x000fe800099a101a */
[----:B------:R-:W4:Y:S01]  /*4c90*/  LDL.LU.64 R250, [R1+0x5e8] ;  /* 0x0005e80001fa7983 */ /* 0x000f220000300a00 */
[----:B------:R-:W-:-:S04]  /*4ca0*/  SHF.R.U64 R3, R0, 0x1d, RZ ;  /* 0x0000001d00037819 */ /* 0x000fc800000012ff */
[----:B------:R-:W-:Y:S02]  /*4cb0*/  LOP3.LUT P5, RZ, R3, 0x1, RZ, 0xc0, !PT ;  /* 0x0000000103ff7812 */ /* 0x000fe400078ac0ff */
[----:B------:R-:W-:-:S04]  /*4cc0*/  SHF.R.U64 R3, R0, 0x1c, RZ ;  /* 0x0000001c00037819 */ /* 0x000fc800000012ff */
[----:B------:R-:W-:Y:S02]  /*4cd0*/  LOP3.LUT P6, RZ, R3, 0x1, RZ, 0xc0, !PT ;  /* 0x0000000103ff7812 */ /* 0x000fe400078cc0ff */
[----:B------:R-:W-:-:S04]  /*4ce0*/  SHF.R.U64 R3, R0, 0x1b, RZ ;  /* 0x0000001b00037819 */ /* 0x000fc800000012ff */
[----:B------:R-:W-:Y:S02]  /*4cf0*/  LOP3.LUT P3, RZ, R3, 0x1, RZ, 0xc0, !PT ;  /* 0x0000000103ff7812 */ /* 0x000fe4000786c0ff */
[----:B------:R-:W-:Y:S01]  /*4d00*/  SHF.R.U64 R3, R0, 0x1a, RZ ;  /* 0x0000001a00037819 */ /* 0x000fe200000012ff */
[----:B--2---:R-:W-:-:S04]  /*4d10*/  IMAD.WIDE R40, R200, 0x4, R40 ;  /* 0x00000004c8287825 */ /* 0x004fc800078e0228 */
[----:B---3--:R-:W-:-:S05]  /*4d20*/  IMAD.WIDE R42, R200, 0x4, R42 ;  /* 0x00000004c82a7825 */ /* 0x008fca00078e022a */
[----:B------:R-:W-:Y:S01]  /*4d30*/  STL.64 [R1+0x1c8], R42 ;  /* 0x0001c82a01007387 */ /* 0x000fe20000100a00 */
[----:B----4-:R-:W-:-:S03]  /*4d40*/  IMAD.WIDE R38, R200, 0x4, R38 ;  /* 0x00000004c8267825 */ /* 0x010fc600078e0226 */
[----:B------:R-:W-:Y:S04]  /*4d50*/  LDGSTS.E [R207+0x11000], desc[UR26][R42.64], P5 ;  /* 0x110000002acf7fae */ /* 0x000fe8000a9a101a */
[----:B------:R-:W-:Y:S01]  /*4d60*/  STL.64 [R1+0x3d8], R40 ;  /* 0x0003d82801007387 */ /* 0x000fe20000100a00 */
[----:B------:R-:W-:-:S03]  /*4d70*/  IMAD.WIDE R36, R200, 0x4, R36 ;  /* 0x00000004c8247825 */ /* 0x000fc600078e0224 */
[----:B------:R-:W-:Y:S04]  /*4d80*/  LDGSTS.E [R207+0x11200], desc[UR26][R40.64], P5 ;  /* 0x1120000028cf7fae */ /* 0x000fe8000a9a101a */
[----:B------:R-:W-:Y:S04]  /*4d90*/  STL.64 [R1+0x3d0], R38 ;  /* 0x0003d02601007387 */ /* 0x000fe80000100a00 */
[----:B------:R-:W-:Y:S04]  /*4da0*/  LDGSTS.E [R207+0x11400], desc[UR26][R38.64], P5 ;  /* 0x1140000026cf7fae */ /* 0x000fe8000a9a101a */
[----:B------:R1:W-:Y:S04]  /*4db0*/  STL.64 [R1+0x3c8], R36 ;  /* 0x0003c82401007387 */ /* 0x0003e80000100a00 */
[----:B------:R1:W-:Y:S01]  /*4dc0*/  LDGSTS.E [R207+0x11600], desc[UR26][R36.64], P5 ;  /* 0x1160000024cf7fae */ /* 0x0003e2000a9a101a */
[----:B------:R-:W-:-:S02]  /*4dd0*/  LOP3.LUT P5, RZ, R3, 0x1, RZ, 0xc0, !PT ;  /* 0x0000000103ff7812 */ /* 0x000fc400078ac0ff */
[----:B------:R-:W-:Y:S01]  /*4de0*/  SHF.R.U64 R3, R0, 0x19, RZ ;  /* 0x0000001900037819 */ /* 0x000fe200000012ff */
[----:B-1----:R-:W-:-:S04]  /*4df0*/  IMAD.WIDE R36, R200, 0x4, R244 ;  /* 0x00000004c8247825 */ /* 0x002fc800078e02f4 */
[----:B------:R-:W-:-:S04]  /*4e00*/  IMAD.WIDE R38, R200, 0x4, R246 ;  /* 0x00000004c8267825 */ /* 0x000fc800078e02f6 */
[----:B------:R-:W-:-:S04]  /*4e10*/  IMAD.WIDE R40, R200, 0x4, R248 ;  /* 0x00000004c8287825 */ /* 0x000fc800078e02f8 */
[----:B------:R-:W-:-:S05]  /*4e20*/  IMAD.WIDE R42, R200, 0x4, R250 ;  /* 0x00000004c82a7825 */ /* 0x000fca00078e02fa */
[----:B------:R1:W-:Y:S04]  /*4e30*/  STL.64 [R1+0x190], R42 ;  /* 0x0001902a01007387 */ /* 0x0003e80000100a00 */
[----:B------:R1:W-:Y:S04]  /*4e40*/  LDGSTS.E [R207+0x11800], desc[UR26][R42.64], P6 ;  /* 0x118000002acf7fae */ /* 0x0003e8000b1a101a */
[----:B------:R2:W-:Y:S04]  /*4e50*/  STL.64 [R1+0x3c0], R40 ;  /* 0x0003c02801007387 */ /* 0x0005e80000100a00 */
[----:B------:R2:W-:Y:S01]  /*4e60*/  LDGSTS.E [R207+0x11a00], desc[UR26][R40.64], P6 ;  /* 0x11a0000028cf7fae */ /* 0x0005e2000b1a101a */
[----:B-1----:R-:W-:-:S03]  /*4e70*/  IMAD.WIDE R42, R200, 0x4, R242 ;  /* 0x00000004c82a7825 */ /* 0x002fc600078e02f2 */
[----:B------:R1:W-:Y:S04]  /*4e80*/  STL.64 [R1+0x3b8], R38 ;  /* 0x0003b82601007387 */ /* 0x0003e80000100a00 */
[----:B------:R1:W-:Y:S01]  /*4e90*/  LDGSTS.E [R207+0x11c00], desc[UR26][R38.64], P6 ;  /* 0x11c0000026cf7fae */ /* 0x0003e2000b1a101a */
[----:B--2---:R-:W-:-:S03]  /*4ea0*/  IMAD.WIDE R40, R200, 0x4, R240 ;  /* 0x00000004c8287825 */ /* 0x004fc600078e02f0 */
[----:B------:R2:W-:Y:S04]  /*4eb0*/  STL.64 [R1+0x3b0], R36 ;  /* 0x0003b02401007387 */ /* 0x0005e80000100a00 */
[----:B------:R2:W-:Y:S01]  /*4ec0*/  LDGSTS.E [R207+0x11e00], desc[UR26][R36.64], P6 ;  /* 0x11e0000024cf7fae */ /* 0x0005e2000b1a101a */
[----:B------:R-:W-:Y:S01]  /*4ed0*/  LOP3.LUT P6, RZ, R3, 0x1, RZ, 0xc0, !PT ;  /* 0x0000000103ff7812 */ /* 0x000fe200078cc0ff */
[----:B-1----:R-:W-:Y:S02]  /*4ee0*/  IMAD.WIDE R38, R200, 0x4, R238 ;  /* 0x00000004c8267825 */ /* 0x002fe400078e02ee */
[----:B------:R1:W-:Y:S01]  /*4ef0*/  STL.64 [R1+0x180], R42 ;  /* 0x0001802a01007387 */ /* 0x0003e20000100a00 */
[----:B------:R-:W-:-:S03]  /*4f00*/  SHF.R.U64 R3, R0, 0x18, RZ ;  /* 0x0000001800037819 */ /* 0x000fc600000012ff */
[----:B------:R1:W-:Y:S01]  /*4f10*/  LDGSTS.E [R207+0x12000], desc[UR26][R42.64], P3 ;  /* 0x120000002acf7fae */ /* 0x0003e200099a101a */
[----:B--2---:R-:W-:-:S03]  /*4f20*/  IMAD.WIDE R36, R200, 0x4, R44 ;  /* 0x00000004c8247825 */ /* 0x004fc600078e022c */
        /* <DEDUP_REMOVED lines=24> */
[----:B------:R-:W-:Y:S01]  /*50b0*/  STL.64 [R1+0x10], R42 ;  /* 0x0000102a01007387 */ /* 0x000fe20000100a00 */
[----:B------:R-:W-:Y:S01]  /*50c0*/  SHF.R.U64 R3, R0, 0x16, RZ ;  /* 0x0000001600037819 */ /* 0x000fe200000012ff */
[----:B------:R-:W-:-:S02]  /*50d0*/  IMAD.WIDE R248, R200, 0x4, R62 ;  /* 0x00000004c8f87825 */ /* 0x000fc400078e023e */
[----:B------:R-:W-:Y:S02]  /*50e0*/  LDGSTS.E [R207+0x13000], desc[UR26][R42.64], P6 ;  /* 0x130000002acf7fae */ /* 0x000fe4000b1a101a */
[C---:B--2---:R-:W-:Y:S02]  /*50f0*/  IMAD.WIDE R36, R200.reuse, 0x4, R60 ;  /* 0x00000004c8247825 */ /* 0x044fe400078e023c */
[----:B------:R1:W-:Y:S04]  /*5100*/  STL.64 [R1+0x378], R40 ;  /* 0x0003782801007387 */ /* 0x0003e80000100a00 */
[----:B------:R1:W-:Y:S04]  /*5110*/  LDGSTS.E [R207+0x13200], desc[UR26][R40.64], P6 ;  /* 0x1320000028cf7fae */ /* 0x0003e8000b1a101a */
[----:B------:R2:W-:Y:S04]  /*5120*/  STL.64 [R1+0x370], R38 ;  /* 0x0003702601007387 */ /* 0x0005e80000100a00 */
[----:B------:R2:W-:Y:S01]  /*5130*/  LDGSTS.E [R207+0x13400], desc[UR26][R38.64], P6 ;  /* 0x1340000026cf7fae */ /* 0x0005e2000b1a101a */
[----:B-1----:R-:W-:-:S03]  /*5140*/  IMAD.WIDE R40, R200, 0x4, R64 ;  /* 0x00000004c8287825 */ /* 0x002fc600078e0240 */
[----:B------:R1:W-:Y:S04]  /*5150*/  STL.64 [R1+0x368], R36 ;  /* 0x0003682401007387 */ /* 0x0003e80000100a00 */
[----:B------:R1:W-:Y:S01]  /*5160*/  LDGSTS.E [R207+0x13600], desc[UR26][R36.64], P6 ;  /* 0x1360000024cf7fae */ /* 0x0003e2000b1a101a */
[----:B------:R-:W-:Y:S01]  /*5170*/  LOP3.LUT P6, RZ, R3, 0x1, RZ, 0xc0, !PT ;  /* 0x0000000103ff7812 */ /* 0x000fe200078cc0ff */
[----:B--2---:R-:W-:Y:S02]  /*5180*/  IMAD.WIDE R38, R200, 0x4, R66 ;  /* 0x00000004c8267825 */ /* 0x004fe400078e0242 */
[----:B------:R-:W-:Y:S01]  /*5190*/  LDGSTS.E [R207+0x13800], desc[UR26][R248.64], P3 ;  /* 0x13800000f8cf7fae */ /* 0x000fe200099a101a */
[----:B------:R-:W-:Y:S01]  /*51a0*/  SHF.R.U64 R3, R0, 0x15, RZ ;  /* 0x0000001500037819 */ /* 0x000fe200000012ff */
[----:B------:R-:W-:-:S02]  /*51b0*/  IMAD.WIDE R42, R200, 0x4, R70 ;  /* 0x00000004c82a7825 */ /* 0x000fc400078e0246 */
[----:B------:R2:W-:Y:S02]  /*51c0*/  STL.64 [R1+0x360], R40 ;  /* 0x0003602801007387 */ /* 0x0005e40000100a00 */
[C---:B-1----:R-:W-:Y:S02]  /*51d0*/  IMAD.WIDE R36, R200.reuse, 0x4, R68 ;  /* 0x00000004c8247825 */ /* 0x042fe400078e0244 */
[----:B------:R2:W-:Y:S04]  /*51e0*/  LDGSTS.E [R207+0x13a00], desc[UR26][R40.64], P3 ;  /* 0x13a0000028cf7fae */ /* 0x0005e800099a101a */
        /* <DEDUP_REMOVED lines=161> */
[----:B------:R-:W-:Y:S01]  /*5c00*/  STL.64 [R1], R42 ;  /* 0x0000002a01007387 */ /* 0x000fe20000100a00 */
        /* <DEDUP_REMOVED lines=12> */
[C---:B--2---:R-:W-:Y:S02]  /*5cd0*/  IMAD.WIDE R38, R200.reuse, 0x4, R178 ;  /* 0x00000004c8267825 */ /* 0x044fe400078e02b2 */
[----:B------:R-:W-:Y:S02]  /*5ce0*/  LDGSTS.E [R207+0x1a000], desc[UR26][R250.64], P5 ;  /* 0x1a000000facf7fae */ /* 0x000fe4000a9a101a */
[----:B------:R-:W-:-:S02]  /*5cf0*/  IMAD.WIDE R246, R200, 0x4, R182 ;  /* 0x00000004c8f67825 */ /* 0x000fc400078e02b6 */
[----:B------:R2:W-:Y:S02]  /*5d00*/  STL.64 [R1+0x478], R40 ;  /* 0x0004782801007387 */ /* 0x0005e40000100a00 */
[----:B-1----:R-:W-:Y:S02]  /*5d10*/  IMAD.WIDE R36, R200, 0x4, R180 ;  /* 0x00000004c8247825 */ /* 0x002fe400078e02b4 */
[----:B------:R2:W-:Y:S01]  /*5d20*/  LDGSTS.E [R207+0x1a200], desc[UR26][R40.64], P5 ;  /* 0x1a20000028cf7fae */ /* 0x0005e2000a9a101a */
[----:B------:R-:W-:-:S03]  /*5d30*/  SHF.R.U64 R3, R0, 0x8, RZ ;  /* 0x0000000800037819 */ /* 0x000fc600000012ff */
[----:B------:R1:W-:Y:S04]  /*5d40*/  STL.64 [R1+0x470], R38 ;  /* 0x0004702601007387 */ /* 0x0003e80000100a00 */
[----:B------:R1:W-:Y:S01]  /*5d50*/  LDGSTS.E [R207+0x1a400], desc[UR26][R38.64], P5 ;  /* 0x1a40000026cf7fae */ /* 0x0003e2000a9a101a */
[----:B--2---:R-:W-:-:S03]  /*5d60*/  IMAD.WIDE R40, R200, 0x4, R184 ;  /* 0x00000004c8287825 */ /* 0x004fc600078e02b8 */
[----:B------:R2:W-:Y:S04]  /*5d70*/  STL.64 [R1+0x4f8], R36 ;  /* 0x0004f82401007387 */ /* 0x0005e80000100a00 */
[----:B------:R2:W-:Y:S01]  /*5d80*/  LDGSTS.E [R207+0x1a600], desc[UR26][R36.64], P5 ;  /* 0x1a60000024cf7fae */ /* 0x0005e2000a9a101a */
[----:B-1----:R-:W-:-:S03]  /*5d90*/  IMAD.WIDE R38, R200, 0x4, R186 ;  /* 0x00000004c8267825 */ /* 0x002fc600078e02ba */
[----:B------:R-:W-:Y:S01]  /*5da0*/  LDGSTS.E [R207+0x1a800], desc[UR26][R246.64], P6 ;  /* 0x1a800000f6cf7fae */ /* 0x000fe2000b1a101a */
[----:B------:R-:W-:Y:S01]  /*5db0*/  LOP3.LUT P5, RZ, R3, 0x1, RZ, 0xc0, !PT ;  /* 0x0000000103ff7812 */ /* 0x000fe200078ac0ff */
[C---:B------:R-:W-:Y:S02]  /*5dc0*/  IMAD.WIDE R244, R200.reuse, 0x4, R190 ;  /* 0x00000004c8f47825 */ /* 0x040fe400078e02be */
[----:B------:R1:W-:Y:S02]  /*5dd0*/  STL.64 [R1+0x468], R40 ;  /* 0x0004682801007387 */ /* 0x0003e40000100a00 */
[C---:B--2---:R-:W-:Y:S02]  /*5de0*/  IMAD.WIDE R36, R200.reuse, 0x4, R188 ;  /* 0x00000004c8247825 */ /* 0x044fe400078e02bc */
[----:B------:R1:W-:Y:S04]  /*5df0*/  LDGSTS.E [R207+0x1aa00], desc[UR26][R40.64], P6 ;  /* 0x1aa0000028cf7fae */ /* 0x0003e8000b1a101a */
[----:B------:R2:W-:Y:S04]  /*5e00*/  STL.64 [R1+0x460], R38 ;  /* 0x0004602601007387 */ /* 0x0005e80000100a00 */
[----:B------:R2:W-:Y:S01]  /*5e10*/  LDGSTS.E [R207+0x1ac00], desc[UR26][R38.64], P6 ;  /* 0x1ac0000026cf7fae */ /* 0x0005e2000b1a101a */
[----:B-1----:R-:W-:-:S03]  /*5e20*/  IMAD.WIDE R40, R200, 0x4, R192 ;  /* 0x00000004c8287825 */ /* 0x002fc600078e02c0 */
[----:B------:R1:W-:Y:S04]  /*5e30*/  STL.64 [R1+0x4f0], R36 ;  /* 0x0004f02401007387 */ /* 0x0003e80000100a00 */
[----:B------:R1:W-:Y:S01]  /*5e40*/  LDGSTS.E [R207+0x1ae00], desc[UR26][R36.64], P6 ;  /* 0x1ae0000024cf7fae */ /* 0x0003e2000b1a101a */
[----:B--2---:R-:W-:-:S03]  /*5e50*/  IMAD.WIDE R38, R200, 0x4, R194 ;  /* 0x00000004c8267825 */ /* 0x004fc600078e02c2 */
[----:B------:R-:W-:Y:S01]  /*5e60*/  LDGSTS.E [R207+0x1b000], desc[UR26][R244.64], P3 ;  /* 0x1b000000f4cf7fae */ /* 0x000fe200099a101a */
[----:B------:R-:W-:-:S03]  /*5e70*/  IMAD.WIDE R42, R200, 0x4, R198 ;  /* 0x00000004c82a7825 */ /* 0x000fc600078e02c6 */
[----:B------:R2:W-:Y:S01]  /*5e80*/  STL.64 [R1+0x458], R40 ;  /* 0x0004582801007387 */ /* 0x0005e20000100a00 */
[----:B-1----:R-:W-:-:S03]  /*5e90*/  IMAD.WIDE R36, R200, 0x4, R196 ;  /* 0x00000004c8247825 */ /* 0x002fc600078e02c4 */
[----:B------:R2:W-:Y:S04]  /*5ea0*/  LDGSTS.E [R207+0x1b200], desc[UR26][R40.64], P3 ;  /* 0x1b20000028cf7fae */ /* 0x0005e800099a101a */
[----:B------:R1:W-:Y:S04]  /*5eb0*/  STL.64 [R1+0x450], R38 ;  /* 0x0004502601007387 */ /* 0x0003e80000100a00 */
[----:B------:R1:W-:Y:S01]  /*5ec0*/  LDGSTS.E [R207+0x1b400], desc[UR26][R38.64], P3 ;  /* 0x1b40000026cf7fae */ /* 0x0003e200099a101a */
[----:B--2---:R-:W-:-:S03]  /*5ed0*/  IMAD.WIDE R40, R200, 0x4, R208 ;  /* 0x00000004c8287825 */ /* 0x004fc600078e02d0 */
[----:B------:R2:W-:Y:S04]  /*5ee0*/  STL.64 [R1+0x4e8], R36 ;  /* 0x0004e82401007387 */ /* 0x0005e80000100a00 */
[----:B------:R2:W-:Y:S01]  /*5ef0*/  LDGSTS.E [R207+0x1b600], desc[UR26][R36.64], P3 ;  /* 0x1b60000024cf7fae */ /* 0x0005e200099a101a */
[----:B-1----:R-:W-:-:S03]  /*5f00*/  IMAD.WIDE R38, R200, 0x4, R210 ;  /* 0x00000004c8267825 */ /* 0x002fc600078e02d2 */
[----:B------:R1:W-:Y:S04]  /*5f10*/  STL.64 [R1+0x118], R42 ;  /* 0x0001182a01007387 */ /* 0x0003e80000100a00 */
[----:B------:R3:W-:Y:S01]  /*5f20*/  STL.64 [R1+0x448], R40 ;  /* 0x0004482801007387 */ /* 0x0007e20000100a00 */
[----:B--2---:R-:W-:-:S03]  /*5f30*/  IMAD.WIDE R36, R200, 0x4, R212 ;  /* 0x00000004c8247825 */ /* 0x004fc600078e02d4 */
[----:B------:R2:W-:Y:S04]  /*5f40*/  STL.64 [R1+0x440], R38 ;  /* 0x0004402601007387 */ /* 0x0005e80000100a00 */
[----:B------:R-:W-:Y:S04]  /*5f50*/  LDGSTS.E [R207+0x1b800], desc[UR26][R42.64], P5 ;  /* 0x1b8000002acf7fae */ /* 0x000fe8000a9a101a */
[----:B------:R4:W-:Y:S04]  /*5f60*/  STL.64 [R1+0x4e0], R36 ;  /* 0x0004e02401007387 */ /* 0x0009e80000100a00 */
[----:B------:R-:W-:Y:S04]  /*5f70*/  LDGSTS.E [R207+0x1ba00], desc[UR26][R40.64], P5 ;  /* 0x1ba0000028cf7fae */ /* 0x000fe8000a9a101a */
[----:B-1----:R-:W4:Y:S04]  /*5f80*/  LDL.LU.64 R42, [R1+0xd8] ;  /* 0x0000d800012a7983 */ /* 0x002f280000300a00 */
[----:B------:R-:W-:Y:S04]  /*5f90*/  LDGSTS.E [R207+0x1bc00], desc[UR26][R38.64], P5 ;  /* 0x1bc0000026cf7fae */ /* 0x000fe8000a9a101a */
[----:B---3--:R-:W3:Y:S04]  /*5fa0*/  LDL.LU.64 R40, [R1+0xd0] ;  /* 0x0000d00001287983 */ /* 0x008ee80000300a00 */
[----:B------:R-:W-:Y:S04]  /*5fb0*/  LDGSTS.E [R207+0x1be00], desc[UR26][R36.64], P5 ;  /* 0x1be0000024cf7fae */ /* 0x000fe8000a9a101a */
[----:B--2---:R-:W2:Y:S04]  /*5fc0*/  LDL.LU.64 R38, [R1+0xc8] ;  /* 0x0000c80001267983 */ /* 0x004ea80000300a00 */
[----:B----4-:R-:W4:Y:S01]  /*5fd0*/  LDL.LU.64 R36, [R1+0xc0] ;  /* 0x0000c00001247983 */ /* 0x010f220000300a00 */
[----:B------:R-:W-:-:S04]  /*5fe0*/  SHF.R.U64 R3, R0, 0x7, RZ ;  /* 0x0000000700037819 */ /* 0x000fc800000012ff */
[----:B------:R-:W-:Y:S02]  /*5ff0*/  LOP3.LUT P6, RZ, R3, 0x1, RZ, 0xc0, !PT ;  /* 0x0000000103ff7812 */ /* 0x000fe400078cc0ff */
[----:B------:R-:W-:Y:S01]  /*6000*/  SHF.R.U64 R3, R0, 0x6, RZ ;  /* 0x0000000600037819 */ /* 0x000fe200000012ff */
[----:B------:R-:W-:-:S03]  /*6010*/  IMAD.WIDE R50, R200, 0x4, R214 ;  /* 0x00000004c8327825 */ /* 0x000fc600078e02d6 */
[----:B------:R-:W-:Y:S01]  /*6020*/  LOP3.LUT P3, RZ, R3, 0x1, RZ, 0xc0, !PT ;  /* 0x0000000103ff7812 */ /* 0x000fe2000786c0ff */
[----:B------:R-:W-:Y:S01]  /*6030*/  IMAD.WIDE R48, R200, 0x4, R216 ;  /* 0x00000004c8307825 */ /* 0x000fe200078e02d8 */
[----:B------:R-:W-:-:S03]  /*6040*/  SHF.R.U64 R3, R0, 0x5, RZ ;  /* 0x0000000500037819 */ /* 0x000fc600000012ff */
[C---:B------:R-:W-:Y:S01]  /*6050*/  IMAD.WIDE R46, R200.reuse, 0x4, R218 ;  /* 0x00000004c82e7825 */ /* 0x040fe200078e02da */
[----:B------:R1:W-:Y:S03]  /*6060*/  STL.64 [R1+0x110], R50 ;  /* 0x0001103201007387 */ /* 0x0003e60000100a00 */
[----:B------:R-:W-:Y:S01]  /*6070*/  IMAD.WIDE R44, R200, 0x4, R220 ;  /* 0x00000004c82c7825 */ /* 0x000fe200078e02dc */
[----:B------:R1:W-:Y:S01]  /*6080*/  LDGSTS.E [R207+0x1c000], desc[UR26][R50.64], P6 ;  /* 0x1c00000032cf7fae */ /* 0x0003e2000b1a101a */
[----:B------:R-:W-:-:S03]  /*6090*/  LOP3.LUT P5, RZ, R3, 0x1, RZ, 0xc0, !PT ;  /* 0x0000000103ff7812 */ /* 0x000fc600078ac0ff */
[----:B------:R1:W-:Y:S04]  /*60a0*/  STL.64 [R1+0x438], R48 ;  /* 0x0004383001007387 */ /* 0x0003e80000100a00 */
[----:B------:R1:W-:Y:S02]  /*60b0*/  LDGSTS.E [R207+0x1c200], desc[UR26][R48.64], P6 ;  /* 0x1c20000030cf7fae */ /* 0x0003e4000b1a101a */
[----:B-1----:R-:W-:Y:S02]  /*60c0*/  IMAD.WIDE R50, R200, 0x4, R222 ;  /* 0x00000004c8327825 */ /* 0x002fe400078e02de */
[----:B------:R1:W-:Y:S01]  /*60d0*/  STL.64 [R1+0x430], R46 ;  /* 0x0004302e01007387 */ /* 0x0003e20000100a00 */
[----:B------:R-:W-:-:S03]  /*60e0*/  SHF.R.U64 R3, R0, 0x4, RZ ;  /* 0x0000000400037819 */ /* 0x000fc600000012ff */
[----:B------:R1:W-:Y:S01]  /*60f0*/  LDGSTS.E [R207+0x1c400], desc[UR26][R46.64], P6 ;  /* 0x1c4000002ecf7fae */ /* 0x0003e2000b1a101a */
[----:B------:R-:W-:-:S03]  /*6100*/  IMAD.WIDE R48, R200, 0x4, R224 ;  /* 0x00000004c8307825 */ /* 0x000fc600078e02e0 */
[----:B------:R1:W-:Y:S04]  /*6110*/  STL.64 [R1+0x4d8], R44 ;  /* 0x0004d82c01007387 */ /* 0x0003e80000100a00 */
[----:B------:R1:W-:Y:S02]  /*6120*/  LDGSTS.E [R207+0x1c600], desc[UR26][R44.64], P6 ;  /* 0x1c6000002ccf7fae */ /* 0x0003e4000b1a101a */
[----:B-1----:R-:W-:Y:S02]  /*6130*/  IMAD.WIDE R46, R200, 0x4, R226 ;  /* 0x00000004c82e7825 */ /* 0x002fe400078e02e2 */
[----:B------:R1:W-:Y:S01]  /*6140*/  STL.64 [R1+0x108], R50 ;  /* 0x0001083201007387 */ /* 0x0003e20000100a00 */
[----:B------:R-:W-:-:S03]  /*6150*/  LOP3.LUT P6, RZ, R3, 0x1, RZ, 0xc0, !PT ;  /* 0x0000000103ff7812 */ /* 0x000fc600078cc0ff */
[----:B------:R1:W-:Y:S01]  /*6160*/  LDGSTS.E [R207+0x1c800], desc[UR26][R50.64], P3 ;  /* 0x1c80000032cf7fae */ /* 0x0003e200099a101a */
[----:B------:R-:W-:-:S03]  /*6170*/  IMAD.WIDE R44, R200, 0x4, R228 ;  /* 0x00000004c82c7825 */ /* 0x000fc600078e02e4 */
[----:B------:R1:W-:Y:S04]  /*6180*/  STL.64 [R1+0x428], R48 ;  /* 0x0004283001007387 */ /* 0x0003e80000100a00 */
[----:B------:R1:W-:Y:S02]  /*6190*/  LDGSTS.E [R207+0x1ca00], desc[UR26][R48.64], P3 ;  /* 0x1ca0000030cf7fae */ /* 0x0003e400099a101a */
[C---:B-1----:R-:W-:Y:S02]  /*61a0*/  IMAD.WIDE R50, R200.reuse, 0x4, R230 ;  /* 0x00000004c8327825 */ /* 0x042fe400078e02e6 */
[----:B------:R1:W-:Y:S04]  /*61b0*/  STL.64 [R1+0x420], R46 ;  /* 0x0004202e01007387 */ /* 0x0003e80000100a00 */
[----:B------:R1:W-:Y:S01]  /*61c0*/  LDGSTS.E [R207+0x1cc00], desc[UR26][R46.64], P3 ;  /* 0x1cc000002ecf7fae */ /* 0x0003e200099a101a */
[----:B------:R-:W-:-:S03]  /*61d0*/  IMAD.WIDE R48, R200, 0x4, R232 ;  /* 0x00000004c8307825 */ /* 0x000fc600078e02e8 */
[----:B------:R1:W-:Y:S04]  /*61e0*/  STL.64 [R1+0x4d0], R44 ;  /* 0x0004d02c01007387 */ /* 0x0003e80000100a00 */
[----:B------:R1:W-:Y:S02]  /*61f0*/  LDGSTS.E [R207+0x1ce00], desc[UR26][R44.64], P3 ;  /* 0x1ce000002ccf7fae */ /* 0x0003e400099a101a */
[C---:B-1----:R-:W-:Y:S02]  /*6200*/  IMAD.WIDE R46, R200.reuse, 0x4, R234 ;  /* 0x00000004c82e7825 */ /* 0x042fe400078e02ea */
[----:B------:R1:W-:Y:S04]  /*6210*/  STL.64 [R1+0x100], R50 ;  /* 0x0001003201007387 */ /* 0x0003e80000100a00 */
[----:B------:R-:W-:Y:S01]  /*6220*/  STL.64 [R1+0x418], R48 ;  /* 0x0004183001007387 */ /* 0x000fe20000100a00 */
[----:B------:R-:W-:-:S03]  /*6230*/  IMAD.WIDE R44, R200, 0x4, R236 ;  /* 0x00000004c82c7825 */ /* 0x000fc600078e02ec */
[----:B------:R-:W-:Y:S04]  /*6240*/  STL.64 [R1+0x410], R46 ;  /* 0x0004102e01007387 */ /* 0x000fe80000100a00 */
[----:B------:R-:W-:Y:S04]  /*6250*/  STL.64 [R1+0x4c8], R44 ;  /* 0x0004c82c01007387 */ /* 0x000fe80000100a00 */
[----:B------:R1:W-:Y:S04]  /*6260*/  LDGSTS.E [R207+0x1d000], desc[UR26][R50.64], P5 ;  /* 0x1d00000032cf7fae */ /* 0x0003e8000a9a101a */
[----:B------:R-:W-:Y:S04]  /*6270*/  LDGSTS.E [R207+0x1d200], desc[UR26][R48.64], P5 ;  /* 0x1d20000030cf7fae */ /* 0x000fe8000a9a101a */
[----:B------:R-:W-:Y:S04]  /*6280*/  LDGSTS.E [R207+0x1d400], desc[UR26][R46.64], P5 ;  /* 0x1d4000002ecf7fae */ /* 0x000fe8000a9a101a */
[----:B------:R-:W-:Y:S01]  /*6290*/  LDGSTS.E [R207+0x1d600], desc[UR26][R44.64], P5 ;  /* 0x1d6000002ccf7fae */ /* 0x000fe2000a9a101a */
[----:B------:R-:W-:-:S04]  /*62a0*/  IMAD.WIDE R42, R200, 0x4, R42 ;  /* 0x00000004c82a7825 */ /* 0x000fc800078e022a */
[C---:B---3--:R-:W-:Y:S01]  /*62b0*/  IMAD.WIDE R40, R200.reuse, 0x4, R40 ;  /* 0x00000004c8287825 */ /* 0x048fe200078e0228 */
[----:B------:R3:W-:Y:S03]  /*62c0*/  STL.64 [R1+0xf8], R42 ;  /* 0x0000f82a01007387 */ /* 0x0007e60000100a00 */
[C---:B--2---:R-:W-:Y:S01]  /*62d0*/  IMAD.WIDE R38, R200.reuse, 0x4, R38 ;  /* 0x00000004c8267825 */ /* 0x044fe200078e0226 */
[----:B------:R-:W-:Y:S03]  /*62e0*/  STL.64 [R1+0x408], R40 ;  /* 0x0004082801007387 */ /* 0x000fe60000100a00 */
[----:B----4-:R-:W-:Y:S01]  /*62f0*/  IMAD.WIDE R36, R200, 0x4, R36 ;  /* 0x00000004c8247825 */ /* 0x010fe200078e0224 */
[----:B------:R-:W-:Y:S04]  /*6300*/  STL.64 [R1+0x400], R38 ;  /* 0x0004002601007387 */ /* 0x000fe80000100a00 */
[----:B------:R2:W-:Y:S04]  /*6310*/  STL.64 [R1+0x4c0], R36 ;  /* 0x0004c02401007387 */ /* 0x0005e80000100a00 */
[----:B------:R-:W4:Y:S04]  /*6320*/  LDL.LU.64 R54, [R1+0xb8] ;  /* 0x0000b80001367983 */ /* 0x000f280000300a00 */
[----:B------:R-:W4:Y:S04]  /*6330*/  LDL.LU.64 R52, [R1+0x98] ;  /* 0x0000980001347983 */ /* 0x000f280000300a00 */
[----:B------:R2:W-:Y:S04]  /*6340*/  LDGSTS.E [R207+0x1d800], desc[UR26][R42.64], P6 ;  /* 0x1d8000002acf7fae */ /* 0x0005e8000b1a101a */
[----:B-1----:R-:W4:Y:S04]  /*6350*/  LDL.LU.64 R50, [R1+0x78] ;  /* 0x0000780001327983 */ /* 0x002f280000300a00 */
[----:B------:R1:W-:Y:S04]  /*6360*/  LDGSTS.E [R207+0x1da00], desc[UR26][R40.64], P6 ;  /* 0x1da0000028cf7fae */ /* 0x0003e8000b1a101a */
[----:B---3--:R-:W3:Y:S04]  /*6370*/  LDL.LU.64 R42, [R1+0x58] ;  /* 0x00005800012a7983 */ /* 0x008ee80000300a00 */
[----:B------:R-:W3:Y:S04]  /*6380*/  LDL.LU.64 R48, [R1+0xb0] ;  /* 0x0000b00001307983 */ /* 0x000ee80000300a00 */
[----:B------:R-:W3:Y:S04]  /*6390*/  LDL.LU.64 R46, [R1+0xa8] ;  /* 0x0000a800012e7983 */ /* 0x000ee80000300a00 */
[----:B------:R-:W3:Y:S04]  /*63a0*/  LDL.LU.64 R44, [R1+0xa0] ;  /* 0x0000a000012c7983 */ /* 0x000ee80000300a00 */
[----:B------:R-:W3:Y:S04]  /*63b0*/  LDL.LU.64 R238, [R1+0x90] ;  /* 0x0000900001ee7983 */ /* 0x000ee80000300a00 */
[----:B------:R-:W3:Y:S04]  /*63c0*/  LDL.LU.64 R240, [R1+0x88] ;  /* 0x0000880001f07983 */ /* 0x000ee80000300a00 */
[----:B------:R1:W-:Y:S04]  /*63d0*/  LDGSTS.E [R207+0x1dc00], desc[UR26][R38.64], P6 ;  /* 0x1dc0000026cf7fae */ /* 0x0003e8000b1a101a */
[----:B------:R-:W3:Y:S04]  /*63e0*/  LDL.LU.64 R242, [R1+0x80] ;  /* 0x0000800001f27983 */ /* 0x000ee80000300a00 */
[----:B------:R1:W-:Y:S04]  /*63f0*/  LDGSTS.E [R207+0x1de00], desc[UR26][R36.64], P6 ;  /* 0x1de0000024cf7fae */ /* 0x0003e8000b1a101a */
[----:B--2---:R-:W2:Y:S04]  /*6400*/  LDL.LU.64 R36, [R1+0x70] ;  /* 0x0000700001247983 */ /* 0x004ea80000300a00 */
[----:B------:R-:W2:Y:S04]  /*6410*/  LDL.LU.64 R38, [R1+0x68] ;  /* 0x0000680001267983 */ /* 0x000ea80000300a00 */
[----:B------:R-:W2:Y:S01]  /*6420*/  LDL.LU.64 R40, [R1+0x60] ;  /* 0x0000600001287983 */ /* 0x000ea20000300a00 */
[----:B------:R-:W-:Y:S01]  /*6430*/  SHF.R.U64 R3, R0, 0x3, RZ ;  /* 0x0000000300037819 */ /* 0x000fe200000012ff */
[----:B------:R-:W-:-:S03]  /*6440*/  IMAD.SHL.U32 R143, R143, 0x20, RZ ;  /* 0x000000208f8f7824 */ /* 0x000fc600078e00ff */
[----:B------:R-:W-:Y:S02]  /*6450*/  LOP3.LUT P3, RZ, R3, 0x1, RZ, 0xc0, !PT ;  /* 0x0000000103ff7812 */ /* 0x000fe4000786c0ff */
[C---:B------:R-:W-:Y:S02]  /*6460*/  SHF.R.U64 R3, R0.reuse, 0x2, RZ ;  /* 0x0000000200037819 */ /* 0x040fe400000012ff */
[----:B------:R-:W-:Y:S02]  /*6470*/  SHF.R.U64 R0, R0, 0x1, RZ ;  /* 0x0000000100007819 */ /* 0x000fe400000012ff */
[----:B------:R-:W-:Y:S01]  /*6480*/  LOP3.LUT P5, RZ, R3, 0x1, RZ, 0xc0, !PT ;  /* 0x0000000103ff7812 */ /* 0x000fe200078ac0ff */
[----:B------:R-:W-:Y:S01]  /*6490*/  IMAD.WIDE R4, R143, 0x4, R4 ;  /* 0x000000048f047825 */ /* 0x000fe200078e0204 */
[----:B------:R-:W-:-:S03]  /*64a0*/  LOP3.LUT P6, RZ, R0, 0x1, RZ, 0xc0, !PT ;  /* 0x0000000100ff7812 */ /* 0x000fc600078cc0ff */
[C---:B------:R-:W-:Y:S01]  /*64b0*/  IMAD.WIDE R6, R143.reuse, 0x4, R6 ;  /* 0x000000048f067825 */ /* 0x040fe200078e0206 */
[----:B------:R-:W-:Y:S03]  /*64c0*/  STL.64 [R1+0x140], R4 ;  /* 0x0001400401007387 */ /* 0x000fe60000100a00 */
        /* <DEDUP_REMOVED lines=26> */
[----:B------:R-:W-:Y:S01]  /*6670*/  IMAD.WIDE R34, R143, 0x4, R34 ;  /* 0x000000048f227825 */ /* 0x000fe200078e0222 */
[----:B------:R-:W-:Y:S03]  /*6680*/  STL.64 [R1+0x4a0], R32 ;  /* 0x0004a02001007387 */ /* 0x000fe60000100a00 */
[----:B----4-:R-:W-:-:S04]  /*6690*/  IMAD.WIDE R66, R200, 0x4, R54 ;  /* 0x00000004c8427825 */ /* 0x010fc800078e0236 */
[C---:B------:R-:W-:Y:S01]  /*66a0*/  IMAD.WIDE R58, R200.reuse, 0x4, R52 ;  /* 0x00000004c83a7825 */ /* 0x040fe200078e0234 */
[----:B------:R-:W-:Y:S03]  /*66b0*/  LDGSTS.E [R207+0x1e000], desc[UR26][R66.64], P3 ;  /* 0x1e00000042cf7fae */ /* 0x000fe600099a101a */
[----:B------:R-:W-:-:S04]  /*66c0*/  IMAD.WIDE R50, R200, 0x4, R50 ;  /* 0x00000004c8327825 */ /* 0x000fc800078e0232 */
[----:B---3--:R-:W-:-:S04]  /*66d0*/  IMAD.WIDE R64, R200, 0x4, R48 ;  /* 0x00000004c8407825 */ /* 0x008fc800078e0230 */
[C---:B------:R-:W-:Y:S01]  /*66e0*/  IMAD.WIDE R62, R200.reuse, 0x4, R46 ;  /* 0x00000004c83e7825 */ /* 0x040fe200078e022e */
[----:B------:R-:W-:Y:S03]  /*66f0*/  LDGSTS.E [R207+0x1e200], desc[UR26][R64.64], P3 ;  /* 0x1e20000040cf7fae */ /* 0x000fe600099a101a */
[C---:B------:R-:W-:Y:S01]  /*6700*/  IMAD.WIDE R60, R200.reuse, 0x4, R44 ;  /* 0x00000004c83c7825 */ /* 0x040fe200078e022c */
[----:B------:R-:W-:Y:S03]  /*6710*/  LDGSTS.E [R207+0x1e400], desc[UR26][R62.64], P3 ;  /* 0x1e4000003ecf7fae */ /* 0x000fe600099a101a */
[C---:B------:R-:W-:Y:S01]  /*6720*/  IMAD.WIDE R56, R200.reuse, 0x4, R238 ;  /* 0x00000004c8387825 */ /* 0x040fe200078e02ee */
[----:B------:R-:W-:Y:S03]  /*6730*/  LDGSTS.E [R207+0x1e600], desc[UR26][R60.64], P3 ;  /* 0x1e6000003ccf7fae */ /* 0x000fe600099a101a */
[C---:B------:R-:W-:Y:S01]  /*6740*/  IMAD.WIDE R54, R200.reuse, 0x4, R240 ;  /* 0x00000004c8367825 */ /* 0x040fe200078e02f0 */
[----:B------:R-:W-:Y:S04]  /*6750*/  LDGSTS.E [R207+0x1e800], desc[UR26][R58.64], P5 ;  /* 0x1e8000003acf7fae */ /* 0x000fe8000a9a101a */
[----:B------:R-:W-:Y:S01]  /*6760*/  LDGSTS.E [R207+0x1ea00], desc[UR26][R56.64], P5 ;  /* 0x1ea0000038cf7fae */ /* 0x000fe2000a9a101a */
[----:B------:R-:W-:-:S03]  /*6770*/  IMAD.WIDE R52, R200, 0x4, R242 ;  /* 0x00000004c8347825 */ /* 0x000fc600078e02f2 */
[----:B------:R-:W-:Y:S01]  /*6780*/  LDGSTS.E [R207+0x1ec00], desc[UR26][R54.64], P5 ;  /* 0x1ec0000036cf7fae */ /* 0x000fe2000a9a101a */
[----:B------:R-:W-:-:S03]  /*6790*/  IMAD.WIDE R42, R200, 0x4, R42 ;  /* 0x00000004c82a7825 */ /* 0x000fc600078e022a */
[----:B------:R-:W-:Y:S04]  /*67a0*/  LDGSTS.E [R207+0x1ee00], desc[UR26][R52.64], P5 ;  /* 0x1ee0000034cf7fae */ /* 0x000fe8000a9a101a */
[----:B------:R-:W-:Y:S01]  /*67b0*/  LDGSTS.E [R207+0x1f000], desc[UR26][R50.64], P6 ;  /* 0x1f00000032cf7fae */ /* 0x000fe2000b1a101a */
[----:B--2---:R-:W-:-:S04]  /*67c0*/  IMAD.WIDE R48, R200, 0x4, R36 ;  /* 0x00000004c8307825 */ /* 0x004fc800078e0224 */
[C---:B------:R-:W-:Y:S01]  /*67d0*/  IMAD.WIDE R46, R200.reuse, 0x4, R38 ;  /* 0x00000004c82e7825 */ /* 0x040fe200078e0226 */
[----:B------:R-:W-:Y:S03]  /*67e0*/  LDGSTS.E [R207+0x1f200], desc[UR26][R48.64], P6 ;  /* 0x1f20000030cf7fae */ /* 0x000fe6000b1a101a */
[C---:B------:R-:W-:Y:S01]  /*67f0*/  IMAD.WIDE R44, R200.reuse, 0x4, R40 ;  /* 0x00000004c82c7825 */ /* 0x040fe200078e0228 */
[----:B------:R-:W-:Y:S03]  /*6800*/  LDGSTS.E [R207+0x1f400], desc[UR26][R46.64], P6 ;  /* 0x1f4000002ecf7fae */ /* 0x000fe6000b1a101a */
[C---:B-1----:R-:W-:Y:S01]  /*6810*/  IMAD.WIDE R40, R200.reuse, 0x4, R204 ;  /* 0x00000004c8287825 */ /* 0x042fe200078e02cc */
[----:B------:R-:W-:Y:S03]  /*6820*/  LDGSTS.E [R207+0x1f600], desc[UR26][R44.64], P6 ;  /* 0x1f6000002ccf7fae */ /* 0x000fe6000b1a101a */
[C---:B------:R-:W-:Y:S01]  /*6830*/  IMAD.WIDE R38, R200.reuse, 0x4, R202 ;  /* 0x00000004c8267825 */ /* 0x040fe200078e02ca */
[----:B------:R-:W-:Y:S03]  /*6840*/  LDGSTS.E [R207+0x1f800], desc[UR26][R42.64], !P0 ;  /* 0x1f8000002acf7fae */ /* 0x000fe6000c1a101a */
[----:B------:R-:W-:Y:S01]  /*6850*/  IMAD.WIDE R36, R200, 0x4, R138 ;  /* 0x00000004c8247825 */ /* 0x000fe200078e028a */
[----:B------:R-:W-:Y:S04]  /*6860*/  STL.64 [R1+0xd8], R66 ;  /* 0x0000d84201007387 */ /* 0x000fe80000100a00 */
[----:B------:R1:W-:Y:S04]  /*6870*/  LDGSTS.E [R207+0x1fa00], desc[UR26][R40.64], !P0 ;  /* 0x1fa0000028cf7fae */ /* 0x0003e8000c1a101a */
[----:B------:R-:W-:Y:S04]  /*6880*/  STL.64 [R1+0x3f8], R34 ;  /* 0x0003f82201007387 */ /* 0x000fe80000100a00 */
[----:B------:R2:W-:Y:S04]  /*6890*/  LDGSTS.E [R207+0x1fc00], desc[UR26][R38.64], !P0 ;  /* 0x1fc0000026cf7fae */ /* 0x0005e8000c1a101a */
[----:B------:R-:W-:Y:S04]  /*68a0*/  STL.64 [R1+0xe0], R58 ;  /* 0x0000e03a01007387 */ /* 0x000fe80000100a00 */
[----:B------:R2:W-:Y:S04]  /*68b0*/  LDGSTS.E [R207+0x1fe00], desc[UR26][R36.64], !P0 ;  /* 0x1fe0000024cf7fae */ /* 0x0005e8000c1a101a */
[----:B------:R-:W-:Y:S04]  /*68c0*/  STL.64 [R1+0xe8], R50 ;  /* 0x0000e83201007387 */ /* 0x000fe80000100a00 */
[----:B------:R-:W0:Y:S04]  /*68d0*/  LDGDEPBAR ;  /* 0x00000000000079af */ /* 0x000e280000000000 */
[----:B------:R-:W-:Y:S04]  /*68e0*/  STL.64 [R1+0x1a8], R64 ;  /* 0x0001a84001007387 */ /* 0x000fe80000100a00 */
[----:B------:R2:W-:Y:S04]  /*68f0*/  LDGSTS.E [R141+0x22000], desc[UR26][R4.64], P2 ;  /* 0x22000000048d7fae */ /* 0x0005e800091a101a */
        /* <DEDUP_REMOVED lines=12> */
[----:B------:R2:W5:Y:S04]  /*69c0*/  LDL.LU.64 R204, [R1+0x5e0] ;  /* 0x0005e00001cc7983 */ /* 0x0005680000300a00 */
        /* <DEDUP_REMOVED lines=11> */
[----:B------:R1:W-:Y:S04]  /*6a80*/  STL.64 [R1+0x1e8], R40 ;  /* 0x0001e82801007387 */ /* 0x0003e80000100a00 */
[----:B------:R2:W-:Y:S04]  /*6a90*/  LDGSTS.E [R136+0x23600], desc[UR26][R30.64], P2 ;  /* 0x236000001e887fae */ /* 0x0005e800091a101a */
[----:B------:R2:W-:Y:S01]  /*6aa0*/  LDGSTS.E [R136+0x23a00], desc[UR26][R32.64], P2 ;  /* 0x23a0000020887fae */ /* 0x0005e200091a101a */
[----:B-1----:R-:W1:Y:S03]  /*6ab0*/  S2R R40, SR_TID.X ;  /* 0x0000000000287919 */ /* 0x002e660000002100 */
[----:B------:R2:W-:Y:S04]  /*6ac0*/  LDGSTS.E [R136+0x23e00], desc[UR26][R34.64], P2 ;  /* 0x23e0000022887fae */ /* 0x0005e800091a101a */
[----:B------:R-:W0:Y:S04]  /*6ad0*/  LDGDEPBAR ;  /* 0x00000000000079af */ /* 0x000e280000000000 */
[----:B------:R2:W-:Y:S04]  /*6ae0*/  STL.64 [R1+0x1e0], R38 ;  /* 0x0001e02601007387 */ /* 0x0005e80000100a00 */
[----:B------:R2:W-:Y:S01]  /*6af0*/  STL.64 [R1+0x1d8], R36 ;  /* 0x0001d82401007387 */ /* 0x0005e20000100a00 */
[----:B------:R-:W-:-:S04]  /*6b00*/  DEPBAR.LE SB0, 0x2 ;  /* 0x000080800000791a */ /* 0x000fc80000000000 */
[C---:B-1----:R-:W-:Y:S01]  /*6b10*/  IMAD.SHL.U32 R0, R40.reuse, 0x40, RZ ;  /* 0x0000004028007824 */ /* 0x042fe200078e00ff */
[C---:B------:R-:W-:Y:S01]  /*6b20*/  LOP3.LUT R41, R40.reuse, 0x60, RZ, 0xc0, !PT ;  /* 0x0000006028297812 */ /* 0x040fe200078ec0ff */
[----:B------:R-:W-:-:S03]  /*6b30*/  IMAD.SHL.U32 R3, R40, 0x10, RZ ;  /* 0x0000001028037824 */ /* 0x000fc600078e00ff */
[----:B------:R-:W-:Y:S02]  /*6b40*/  LOP3.LUT R0, R0, 0x600, RZ, 0xc0, !PT ;  /* 0x0000060000007812 */ /* 0x000fe400078ec0ff */
[----:B------:R-:W-:-:S03]  /*6b50*/  LOP3.LUT R3, R3, 0x70, RZ, 0xc0, !PT ;  /* 0x0000007003037812 */ /* 0x000fc600078ec0ff */
[----:B------:R-:W-:-:S04]  /*6b60*/  IMAD R0, R41, 0x4, R0 ;  /* 0x0000000429007824 */ /* 0x000fc800078e0200 */
[----:B------:R-:W-:Y:S01]  /*6b70*/  IMAD.IADD R0, R3, 0x1, R0 ;  /* 0x0000000103007824 */ /* 0x000fe200078e0200 */
[----:B------:R-:W-:Y:S06]  /*6b80*/  BAR.SYNC.DEFER_BLOCKING 0x0 ;  /* 0x0000000000007b1d */ /* 0x000fec0000010000 */
[----:B------:R2:W1:Y:S04]  /*6b90*/  LDSM.16.M88.4 R100, [R0+UR10] ;  /* 0x0000000a0064783b */ /* 0x0004680008000200 */
[----:B------:R2:W3:Y:S04]  /*6ba0*/  LDSM.16.M88.4 R208, [R0+UR10+0x800] ;  /* 0x0008000a00d0783b */ /* 0x0004e80008000200 */
[----:B------:R2:W4:Y:S04]  /*6bb0*/  LDSM.16.M88.4 R212, [R0+UR10+0x1000] ;  /* 0x0010000a00d4783b */ /* 0x0005280008000200 */
[----:B------:R2:W1:Y:S04]  /*6bc0*/  LDSM.16.M88.4 R216, [R0+UR10+0x1800] ;  /* 0x0018000a00d8783b */ /* 0x0004680008000200 */
        /* <DEDUP_REMOVED lines=27> */
[----:B------:R2:W1:Y:S01]  /*6d80*/  LDSM.16.M88.4 R228, [R0+UR10+0xf800] ;  /* 0x00f8000a00e4783b */ /* 0x0004620008000200 */
[----:B---34-:R-:W-:Y:S05]  /*6d90*/  @!P4 BRA `(.L_x_6) ;  /* 0x000000080004c947 */ /* 0x018fea0003800000 */
[----:B-1----:R-:W-:Y:S01]  /*6da0*/  IMAD.MOV.U32 R94, RZ, RZ, R126 ;  /* 0x000000ffff5e7224 */ /* 0x002fe200078e007e */
[----:B--2---:R-:W-:Y:S01]  /*6db0*/  MOV R12, R108 ;  /* 0x0000006c000c7202 */ /* 0x004fe20000000f00 */
[----:B------:R-:W-:Y:S01]  /*6dc0*/  IMAD.MOV.U32 R4, RZ, RZ, R100 ;  /* 0x000000ffff047224 */ /* 0x000fe200078e0064 */
[----:B------:R-:W-:Y:S01]  /*6dd0*/  MOV R40, R105 ;  /* 0x0000006900287202 */ /* 0x000fe20000000f00 */
        /* <DEDUP_REMOVED lines=28> */
[----:B------:R-:W-:-:S02]  /*6fa0*/  IMAD.MOV.U32 R72, RZ, RZ, R106 ;  /* 0x000000ffff487224 */ /* 0x000fc400078e006a */
[----:B------:R-:W-:Y:S01]  /*6fb0*/  IMAD.MOV.U32 R76, RZ, RZ, R110 ;  /* 0x000000ffff4c7224 */ /* 0x000fe200078e006e */
[----:B------:R-:W-:Y:S01]  /*6fc0*/  MOV R110, R183 ;  /* 0x000000b7006e7202 */ /* 0x000fe20000000f00 */
[----:B------:R-:W-:Y:S02]  /*6fd0*/  IMAD.MOV.U32 R80, RZ, RZ, R114 ;  /* 0x000000ffff507224 */ /* 0x000fe400078e0072 */
[----:B------:R-:W-:Y:S02]  /*6fe0*/  IMAD.MOV.U32 R84, RZ, RZ, R118 ;  /* 0x000000ffff547224 */ /* 0x000fe400078e0076 */
[----:B------:R-:W-:Y:S02]  /*6ff0*/  IMAD.MOV.U32 R88, RZ, RZ, R122 ;  /* 0x000000ffff587224 */ /* 0x000fe400078e007a */
[----:B------:R-:W-:Y:S02]  /*7000*/  IMAD.MOV.U32 R95, RZ, RZ, R130 ;  /* 0x000000ffff5f7224 */ /* 0x000fe400078e0082 */
[----:B------:R-:W-:Y:S01]  /*7010*/  IMAD.MOV.U32 R100, RZ, RZ, R103 ;  /* 0x000000ffff647224 */ /* 0x000fe200078e0067 */
[----:B------:R-:W-:Y:S01]  /*7020*/  MOV R103, R219 ;  /* 0x000000db00677202 */ /* 0x000fe20000000f00 */
[----:B------:R-:W-:-:S02]  /*7030*/  IMAD.MOV.U32 R104, RZ, RZ, R107 ;  /* 0x000000ffff687224 */ /* 0x000fc400078e006b */
        /* <DEDUP_REMOVED lines=11> */
[----:B------:R-:W-:Y:S02]  /*70f0*/  IMAD.MOV.U32 R13, RZ, RZ, R176 ;  /* 0x000000ffff0d7224 */ /* 0x000fe400078e00b0 */
        /* <DEDUP_REMOVED lines=73> */
[----:B------:R-:W-:-:S04]  /*7590*/  IMAD.MOV.U32 R130, RZ, RZ, R235 ;  /* 0x000000ffff827224 */ /* 0x000fc800078e00eb */
[----:B------:R3:W-:Y:S03]  /*75a0*/  STTM.x128 tmem[UR12+0x100], R4 ;  /* 0x00010004000079ed */ /* 0x0007e600083c000c */
.L_x_6:
[----:B--23--:R-:W2:Y:S01]  /*75b0*/  LDL.LU.64 R22, [R1+0x108] ;  /* 0x0001080001167983 */ /* 0x00cea20000300a00 */
[----:B------:R-:W3:Y:S03]  /*75c0*/  LDC R2, c[0x0][0x3a0] ;  /* 0x0000e800ff027b82 */ /* 0x000ee60000000800 */
[----:B------:R-:W4:Y:S04]  /*75d0*/  LDL.LU.64 R14, [R1+0x100] ;  /* 0x00010000010e7983 */ /* 0x000f280000300a00 */
[----:B------:R-:W2:Y:S01]  /*75e0*/  LDL.LU.64 R12, [R1+0x118] ;  /* 0x00011800010c7983 */ /* 0x000ea20000300a00 */
[----:B-1----:R-:W-:Y:S01]  /*75f0*/  IMAD.SHL.U32 R228, R200, 0x4, RZ ;  /* 0x00000004c8e47824 */ /* 0x002fe200078e00ff */
[----:B------:R-:W-:Y:S01]  /*7600*/  SHF.R.S32.HI R42, RZ, 0x1f, R200 ;  /* 0x0000001fff2a7819 */ /* 0x000fe200000114c8 */
[----:B------:R-:W1:Y:S01]  /*7610*/  LDC R46, c[0x0][0x3a0] ;  /* 0x0000e800ff2e7b82 */ /* 0x000e620000000800 */
[----:B------:R-:W2:Y:S04]  /*7620*/  LDL.LU.64 R16, [R1+0x8] ;  /* 0x0000080001107983 */ /* 0x000ea80000300a00 */
[----:B------:R-:W2:Y:S01]  /*7630*/  LDL.LU.64 R32, [R1+0x20] ;  /* 0x0000200001207983 */ /* 0x000ea20000300a00 */
[----:B------:R-:W1:Y:S01]  /*7640*/  S2R R47, SR_TID.X ;  /* 0x00000000002f7919 */ /* 0x000e620000002100 */
[----:B------:R-:W-:Y:S01]  /*7650*/  SHF.L.U32 R230, R143, 0x2, RZ ;  /* 0x000000028fe67819 */ /* 0x000fe200000006ff */
[----:B------:R-:W1:Y:S01]  /*7660*/  LDC R231, c[0x0][0x3a0] ;  /* 0x0000e800ffe77b82 */ /* 0x000e620000000800 */
[----:B------:R-:W2:Y:S04]  /*7670*/  LDL.LU.64 R20, [R1+0xf8] ;  /* 0x0000f80001147983 */ /* 0x000ea80000300a00 */
[----:B------:R-:W2:Y:S04]  /*7680*/  LDL.LU.64 R4, [R1+0xe8] ;  /* 0x0000e80001047983 */ /* 0x000ea80000300a00 */
[----:B------:R-:W2:Y:S04]  /*7690*/  LDL.LU.64 R6, [R1+0xe0] ;  /* 0x0000e00001067983 */ /* 0x000ea80000300a00 */
[----:B------:R-:W2:Y:S04]  /*76a0*/  LDL.LU.64 R28, [R1+0x28] ;  /* 0x00002800011c7983 */ /* 0x000ea80000300a00 */
[----:B------:R-:W2:Y:S04]  /*76b0*/  LDL.LU.64 R24, [R1+0x110] ;  /* 0x0001100001187983 */ /* 0x000ea80000300a00 */
[----:B------:R-:W2:Y:S04]  /*76c0*/  LDL.LU.64 R40, [R1+0x128] ;  /* 0x0001280001287983 */ /* 0x000ea80000300a00 */
[----:B------:R-:W4:Y:S04]  /*76d0*/  LDL.LU.64 R38, [R1+0x120] ;  /* 0x0001200001267983 */ /* 0x000f280000300a00 */
[----:B------:R-:W4:Y:S04]  /*76e0*/  LDL.LU.64 R36, [R1+0x38] ;  /* 0x0000380001247983 */ /* 0x000f280000300a00 */
[----:B------:R-:W4:Y:S04]  /*76f0*/  LDL.LU.64 R10, [R1+0xd8] ;  /* 0x0000d800010a7983 */ /* 0x000f280000300a00 */
[----:B------:R-:W4:Y:S04]  /*7700*/  LDL.LU.64 R8, [R1] ;  /* 0x0000000001087983 */ /* 0x000f280000300a00 */
[----:B------:R-:W4:Y:S04]  /*7710*/  LDL.LU.64 R26, [R1+0x130] ;  /* 0x00013000011a7983 */ /* 0x000f280000300a00 */
[----:B------:R-:W4:Y:S04]  /*7720*/  LDL.LU.64 R30, [R1+0x138] ;  /* 0x00013800011e7983 */ /* 0x000f280000300a00 */
[----:B------:R-:W4:Y:S04]  /*7730*/  LDL.LU.64 R34, [R1+0x148] ;  /* 0x0001480001227983 */ /* 0x000f280000300a00 */
[----:B------:R-:W4:Y:S04]  /*7740*/  LDL.LU.64 R18, [R1+0x18] ;  /* 0x0000180001127983 */ /* 0x000f280000300a00 */
[----:B------:R-:W4:Y:S04]  /*7750*/  LDL.LU.64 R54, [R1+0x230] ;  /* 0x0002300001367983 */ /* 0x000f280000300a00 */
[----:B------:R-:W4:Y:S04]  /*7760*/  LDL.LU.64 R60, [R1+0x228] ;  /* 0x00022800013c7983 */ /* 0x000f280000300a00 */
[----:B------:R-:W4:Y:S01]  /*7770*/  LDL.LU.64 R48, [R1+0x220] ;  /* 0x0002200001307983 */ /* 0x000f220000300a00 */
[----:B---3--:R-:W-:-:S03]  /*7780*/  VIADD R3, R2, 0xffffffbf ;  /* 0xffffffbf02037836 */ /* 0x008fc60000000000 */
[----:B------:R-:W-:Y:S02]  /*7790*/  STL.64 [R1+0x5f8], R206 ;  /* 0x0005f8ce01007387 */ /* 0x000fe40000100a00 */
[----:B------:R-:W-:Y:S02]  /*77a0*/  ISETP.GE.U32.AND P3, PT, R3, 0x7fffffa0, PT ;  /* 0x7fffffa00300780c */ /* 0x000fe40003f66070 */
[----:B-----5:R-:W-:Y:S01]  /*77b0*/  STL.64 [R1+0x5f0], R204 ;  /* 0x0005f0cc01007387 */ /* 0x020fe20000100a00 */
[----:B------:R-:W-:-:S03]  /*77c0*/  SHF.L.U64.HI R3, R200, 0x2, R42 ;  /* 0x00000002c8037819 */ /* 0x000fc6000001022a */
[----:B------:R-:W-:Y:S04]  /*77d0*/  STL.64 [R1+0x5e8], R202 ;  /* 0x0005e8ca01007387 */ /* 0x000fe80000100a00 */
[----:B------:R-:W-:Y:S04]  /*77e0*/  STL.64 [R1+0x5e0], R140 ;  /* 0x0005e08c01007387 */ /* 0x000fe80000100a00 */
[----:B------:R-:W-:Y:S04]  /*77f0*/  STL.64 [R1+0x5d8], R138 ;  /* 0x0005d88a01007387 */ /* 0x000fe80000100a00 */
[----:B------:R-:W-:Y:S04]  /*7800*/  STL.64 [R1+0x5d0], R136 ;  /* 0x0005d08801007387 */ /* 0x000fe80000100a00 */
[----:B------:R-:W3:Y:S04]  /*7810*/  LDL.LU.64 R62, [R1+0x218] ;  /* 0x00021800013e7983 */ /* 0x000ee80000300a00 */
[----:B------:R-:W3:Y:S04]  /*7820*/  LDL.LU.64 R58, [R1+0x210] ;  /* 0x00021000013a7983 */ /* 0x000ee80000300a00 */
[----:B------:R-:W3:Y:S04]  /*7830*/  LDL.LU.64 R52, [R1+0x1c8] ;  /* 0x0001c80001347983 */ /* 0x000ee80000300a00 */
[----:B------:R-:W3:Y:S01]  /*7840*/  LDL.LU.64 R44, [R1+0x190] ;  /* 0x00019000012c7983 */ /* 0x000ee20000300a00 */
[----:B------:R-:W-:Y:S01]  /*7850*/  SHF.R.S32.HI R133, RZ, 0x1f, R143 ;  /* 0x0000001fff857819 */ /* 0x000fe2000001148f */
[----:B------:R-:W-:Y:S01]  /*7860*/  UIADD3 UR13, UPT, UPT, UR11, 0x100, URZ ;  /* 0x000001000b0d7890 */ /* 0x000fe2000fffe0ff */
[----:B------:R-:W1:Y:S01]  /*7870*/  FENCE.VIEW.ASYNC.T ;  /* 0x00000000000073c6 */ /* 0x000e620000000200 */
[----:B--2---:R-:W-:-:S02]  /*7880*/  IMAD.MOV.U32 R42, RZ, RZ, R40 ;  /* 0x000000ffff2a7224 */ /* 0x004fc400078e0028 */
[----:B------:R-:W-:Y:S02]  /*7890*/  IMAD.MOV.U32 R43, RZ, RZ, R41 ;  /* 0x000000ffff2b7224 */ /* 0x000fe400078e0029 */
[----:B----4-:R-:W-:Y:S02]  /*78a0*/  IMAD.MOV.U32 R40, RZ, RZ, R38 ;  /* 0x000000ffff287224 */ /* 0x010fe400078e0026 */
[----:B------:R-:W-:Y:S02]  /*78b0*/  IMAD.MOV.U32 R41, RZ, RZ, R39 ;  /* 0x000000ffff297224 */ /* 0x000fe400078e0027 */
[----:B------:R-:W2:Y:S04]  /*78c0*/  LDL.LU.64 R38, [R1+0x10] ;  /* 0x0000100001267983 */ /* 0x000ea80000300a00 */
[----:B------:R-:W-:Y:S01]  /*78d0*/  STL [R1+0x2ec], R228 ;  /* 0x0002ece401007387 */ /* 0x000fe20000100800 */
[----:B-1----:R-:W-:Y:S01]  /*78e0*/  BAR.SYNC.DEFER_BLOCKING 0x0 ;  /* 0x0000000000007b1d */ /* 0x002fe20000010000 */
[----:B------:R-:W-:-:S05]  /*78f0*/  IADD3 R50, P0, PT, R54, R228, RZ ;  /* 0x000000e436327210 */ /* 0x000fca0007f1e0ff */
[----:B------:R-:W-:-:S05]  /*7900*/  IMAD.X R51, R55, 0x1, R3, P0 ;  /* 0x0000000137337824 */ /* 0x000fca00000e0603 */
[----:B------:R1:W-:Y:S04]  /*7910*/  STL.64 [R1+0xd0], R50 ;  /* 0x0000d03201007387 */ /* 0x0003e80000100a00 */
[----:B------:R-:W4:Y:S04]  /*7920*/  LDL.LU.64 R54, [R1+0x180] ;  /* 0x0001800001367983 */ /* 0x000f280000300a00 */
[----:B-1----:R-:W4:Y:S01]  /*7930*/  LDL.LU.64 R50, [R1+0x30] ;  /* 0x0000300001327983 */ /* 0x002f220000300a00 */
[----:B------:R-:W-:Y:S02]  /*7940*/  IADD3 R65, PT, PT, R46, -0x40, RZ ;  /* 0xffffffc02e417810 */ /* 0x000fe40007ffe0ff */
[----:B------:R-:W-:-:S02]  /*7950*/  IADD3 R56, P4, PT, R60, R228, RZ ;  /* 0x000000e43c387210 */ /* 0x000fc40007f9e0ff */
[----:B------:R-:W-:Y:S02]  /*7960*/  IADD3 R46, P5, PT, R48, R228, RZ ;  /* 0x000000e4302e7210 */ /* 0x000fe40007fbe0ff */
[----:B------:R-:W-:Y:S01]  /*7970*/  LOP3.LUT R64, R47, 0x1f, RZ, 0xc0, !PT ;  /* 0x0000001f2f407812 */ /* 0x000fe200078ec0ff */
[--C-:B------:R-:W-:Y:S02]  /*7980*/  IMAD.X R57, R61, 0x1, R3.reuse, P4 ;  /* 0x000000013d397824 */ /* 0x100fe400020e0603 */
[----:B------:R-:W-:-:S03]  /*7990*/  IMAD.X R47, R49, 0x1, R3, P5 ;  /* 0x00000001312f7824 */ /* 0x000fc600028e0603 */
[----:B------:R1:W-:Y:S01]  /*79a0*/  STL.64 [R1+0xc8], R56 ;  /* 0x0000c83801007387 */ /* 0x0003e20000100a00 */
[----:B---3--:R-:W-:-:S03]  /*79b0*/  IADD3 R60, P0, PT, R62, R228, RZ ;  /* 0x000000e43e3c7210 */ /* 0x008fc60007f1e0ff */
[----:B------:R3:W-:Y:S02]  /*79c0*/  STL.64 [R1+0xc0], R46 ;  /* 0x0000c02e01007387 */ /* 0x0007e40000100a00 */
[----:B------:R-:W-:Y:S01]  /*79d0*/  IMAD.X R61, R63, 0x1, R3, P0 ;  /* 0x000000013f3d7824 */ /* 0x000fe200000e0603 */
[-C--:B------:R-:W-:Y:S02]  /*79e0*/  IADD3 R48, P5, PT, R52, R228.reuse, RZ ;  /* 0x000000e434307210 */ /* 0x080fe40007fbe0ff */
[-C--:B-1----:R-:W-:Y:S01]  /*79f0*/  IADD3 R56, P4, PT, R58, R228.reuse, RZ ;  /* 0x000000e43a387210 */ /* 0x082fe20007f9e0ff */
[----:B---3--:R-:W-:Y:S02]  /*7a00*/  IMAD.MOV.U32 R46, RZ, RZ, R42 ;  /* 0x000000ffff2e7224 */ /* 0x008fe400078e002a */
[----:B------:R-:W-:Y:S02]  /*7a10*/  IMAD.MOV.U32 R42, RZ, RZ, R40 ;  /* 0x000000ffff2a7224 */ /* 0x000fe400078e0028 */
[----:B------:R-:W-:Y:S01]  /*7a20*/  IMAD.MOV.U32 R40, RZ, RZ, R36 ;  /* 0x000000ffff287224 */ /* 0x000fe200078e0024 */
[----:B------:R-:W-:Y:S01]  /*7a30*/  IADD3 R36, P6, PT, R44, R228, RZ ;  /* 0x000000e42c247210 */ /* 0x000fe20007fde0ff */
[----:B------:R-:W-:Y:S01]  /*7a40*/  IMAD.MOV.U32 R47, RZ, RZ, R43 ;  /* 0x000000ffff2f7224 */ /* 0x000fe200078e002b */
[----:B------:R-:W-:Y:S01]  /*7a50*/  MOV R43, R41 ;  /* 0x00000029002b7202 */ /* 0x000fe20000000f00 */
[----:B------:R-:W-:-:S02]  /*7a60*/  IMAD.X R57, R59, 0x1, R3, P4 ;  /* 0x000000013b397824 */ /* 0x000fc400020e0603 */
[----:B------:R-:W-:Y:S01]  /*7a70*/  IMAD.X R49, R53, 0x1, R3, P5 ;  /* 0x0000000135317824 */ /* 0x000fe200028e0603 */
[----:B------:R-:W-:Y:S01]  /*7a80*/  STL.64 [R1+0xb8], R60 ;  /* 0x0000b83c01007387 */ /* 0x000fe20000100a00 */
[----:B------:R-:W-:Y:S02]  /*7a90*/  IMAD.MOV.U32 R41, RZ, RZ, R37 ;  /* 0x000000ffff297224 */ /* 0x000fe400078e0025 */
[----:B------:R-:W-:Y:S02]  /*7aa0*/  IMAD.X R37, R45, 0x1, R3, P6 ;  /* 0x000000012d257824 */ /* 0x000fe400030e0603 */
[----:B------:R-:W3:Y:S04]  /*7ab0*/  LDL.LU.64 R44, [R1+0x158] ;  /* 0x00015800012c7983 */ /* 0x000ee80000300a00 */
[----:B------:R-:W-:Y:S04]  /*7ac0*/  STL.64 [R1+0xb0], R56 ;  /* 0x0000b03801007387 */ /* 0x000fe80000100a00 */
[----:B------:R-:W-:Y:S04]  /*7ad0*/  STL.64 [R1+0x90], R48 ;  /* 0x0000903001007387 */ /* 0x000fe80000100a00 */
[----:B------:R2:W-:Y:S02]  /*7ae0*/  STL.64 [R1+0x70], R36 ;  /* 0x0000702401007387 */ /* 0x0005e40000100a00 */
[----:B--2---:R-:W-:-:S05]  /*7af0*/  IADD3 R36, P5, PT, R38, R228, RZ ;  /* 0x000000e426247210 */ /* 0x004fca0007fbe0ff */
[----:B------:R-:W-:Y:S01]  /*7b00*/  IMAD.X R37, R39, 0x1, R3, P5 ;  /* 0x0000000127257824 */ /* 0x000fe200028e0603 */
[-C--:B----4-:R-:W-:Y:S02]  /*7b10*/  IADD3 R52, P0, PT, R54, R228.reuse, RZ ;  /* 0x000000e436347210 */ /* 0x090fe40007f1e0ff */
[----:B------:R-:W-:Y:S02]  /*7b20*/  IADD3 R48, P4, PT, R50, R228, RZ ;  /* 0x000000e432307210 */ /* 0x000fe40007f9e0ff */
[----:B------:R-:W-:-:S03]  /*7b30*/  IADD3.X R53, PT, PT, R55, R3, RZ, P0, !PT ;  /* 0x0000000337357210 */ /* 0x000fc600007fe4ff */
[----:B------:R-:W-:-:S05]  /*7b40*/  IMAD.X R49, R51, 0x1, R3, P4 ;  /* 0x0000000133317824 */ /* 0x000fca00020e0603 */
[----:B------:R1:W-:Y:S04]  /*7b50*/  STL.64 [R1+0x30], R48 ;  /* 0x0000303001007387 */ /* 0x0003e80000100a00 */
[----:B------:R-:W-:Y:S04]  /*7b60*/  STL.64 [R1+0x50], R52 ;  /* 0x0000503401007387 */ /* 0x000fe80000100a00 */
[----:B------:R2:W-:Y:S04]  /*7b70*/  STL.64 [R1+0x10], R36 ;  /* 0x0000102401007387 */ /* 0x0005e80000100a00 */
[----:B------:R-:W4:Y:S04]  /*7b80*/  LDL.LU.64 R54, [R1+0x3f0] ;  /* 0x0003f00001367983 */ /* 0x000f280000300a00 */
[----:B------:R-:W4:Y:S04]  /*7b90*/  LDL.LU.64 R50, [R1+0x3e8] ;  /* 0x0003e80001327983 */ /* 0x000f280000300a00 */
[----:B------:R-:W4:Y:S01]  /*7ba0*/  LDL.LU.64 R38, [R1+0x3e0] ;  /* 0x0003e00001267983 */ /* 0x000f220000300a00 */
[-C--:B------:R-:W-:Y:S01]  /*7bb0*/  IADD3 R248, P6, PT, R248, R228.reuse, RZ ;  /* 0x000000e4f8f87210 */ /* 0x080fe20007fde0ff */
[----:B-1----:R-:W-:Y:S01]  /*7bc0*/  IMAD.MOV.U32 R48, RZ, RZ, R46 ;  /* 0x000000ffff307224 */ /* 0x002fe200078e002e */
[----:B------:R-:W-:Y:S01]  /*7bd0*/  IADD3 R232, P4, PT, R34, R228, RZ ;  /* 0x000000e422e87210 */ /* 0x000fe20007f9e0ff */
[----:B------:R-:W4:Y:S01]  /*7be0*/  LDL.LU.64 R58, [R1+0x3d8] ;  /* 0x0003d800013a7983 */ /* 0x000f220000300a00 */
[----:B------:R-:W-:Y:S01]  /*7bf0*/  IMAD.MOV.U32 R60, RZ, RZ, R32 ;  /* 0x000000ffff3c7224 */ /* 0x000fe200078e0020 */
[----:B--2---:R-:W-:Y:S01]  /*7c00*/  MOV R36, R24 ;  /* 0x0000001800247202 */ /* 0x004fe20000000f00 */
[----:B------:R-:W-:Y:S01]  /*7c10*/  IMAD.MOV.U32 R32, RZ, RZ, R6 ;  /* 0x000000ffff207224 */ /* 0x000fe200078e0006 */
[----:B---3--:R-:W-:-:S04]  /*7c20*/  IADD3 R240, P0, PT, R44, R228, RZ ;  /* 0x000000e42cf07210 */ /* 0x008fc80007f1e0ff */
[----:B------:R-:W-:Y:S02]  /*7c30*/  IADD3.X R241, PT, PT, R45, R3, RZ, P0, !PT ;  /* 0x000000032df17210 */ /* 0x000fe400007fe4ff */
[----:B------:R-:W2:Y:S01]  /*7c40*/  LDL.LU.64 R44, [R1+0x3d0] ;  /* 0x0003d000012c7983 */ /* 0x000ea20000300a00 */
[----:B------:R-:W-:Y:S01]  /*7c50*/  IMAD.X R249, R249, 0x1, R3, P6 ;  /* 0x00000001f9f97824 */ /* 0x000fe200030e0603 */
[----:B------:R-:W-:Y:S01]  /*7c60*/  IADD3 R6, P6, PT, R26, R228, RZ ;  /* 0x000000e41a067210 */ /* 0x000fe20007fde0ff */
[----:B------:R-:W-:Y:S01]  /*7c70*/  IMAD.MOV.U32 R62, RZ, RZ, R18 ;  /* 0x000000ffff3e7224 */ /* 0x000fe200078e0012 */
[----:B------:R-:W-:Y:S01]  /*7c80*/  MOV R18, R8 ;  /* 0x0000000800127202 */ /* 0x000fe20000000f00 */
[----:B------:R-:W-:Y:S01]  /*7c90*/  IMAD.MOV.U32 R49, RZ, RZ, R47 ;  /* 0x000000ffff317224 */ /* 0x000fe200078e002f */
[-C--:B------:R-:W-:Y:S01]  /*7ca0*/  IADD3 R8, P0, PT, R48, R228.reuse, RZ ;  /* 0x000000e430087210 */ /* 0x080fe20007f1e0ff */
[----:B------:R-:W-:Y:S01]  /*7cb0*/  IMAD.MOV.U32 R24, RZ, RZ, R4 ;  /* 0x000000ffff187224 */ /* 0x000fe200078e0004 */
[----:B------:R-:W-:Y:S01]  /*7cc0*/  IADD3 R4, P5, PT, R30, R228, RZ ;  /* 0x000000e41e047210 */ /* 0x000fe20007fbe0ff */
[----:B------:R-:W-:-:S02]  /*7cd0*/  IMAD.X R233, R35, 0x1, R3, P4 ;  /* 0x0000000123e97824 */ /* 0x000fc400020e0603 */
[----:B------:R-:W-:Y:S02]  /*7ce0*/  IMAD.MOV.U32 R46, RZ, RZ, R22 ;  /* 0x000000ffff2e7224 */ /* 0x000fe400078e0016 */
[----:B------:R-:W-:Y:S02]  /*7cf0*/  IMAD.MOV.U32 R47, RZ, RZ, R23 ;  /* 0x000000ffff2f7224 */ /* 0x000fe400078e0017 */
[----:B------:R-:W-:Y:S01]  /*7d00*/  IMAD.MOV.U32 R26, RZ, RZ, R10 ;  /* 0x000000ffff1a7224 */ /* 0x000fe200078e000a */
[----:B------:R-:W3:Y:S01]  /*7d10*/  LDL.LU.64 R22, [R1+0x3c8] ;  /* 0x0003c80001167983 */ /* 0x000ee20000300a00 */
[----:B------:R-:W-:Y:S01]  /*7d20*/  IADD3 R10, P4, PT, R42, R228, RZ ;  /* 0x000000e42a0a7210 */ /* 0x000fe20007f9e0ff */
[----:B------:R-:W-:Y:S01]  /*7d30*/  IMAD.MOV.U32 R61, RZ, RZ, R33 ;  /* 0x000000ffff3d7224 */ /* 0x000fe200078e0021 */
[----:B------:R-:W-:Y:S01]  /*7d40*/  MOV R63, R19 ;  /* 0x00000013003f7202 */ /* 0x000fe20000000f00 */
[----:B------:R-:W-:Y:S01]  /*7d50*/  IMAD.MOV.U32 R37, RZ, RZ, R25 ;  /* 0x000000ffff257224 */ /* 0x000fe200078e0019 */
[----:B------:R-:W3:Y:S01]  /*7d60*/  LDL.LU.64 R56, [R1+0x3c0] ;  /* 0x0003c00001387983 */ /* 0x000ee20000300a00 */
[----:B------:R-:W-:-:S02]  /*7d70*/  IMAD.MOV.U32 R33, RZ, RZ, R7 ;  /* 0x000000ffff217224 */ /* 0x000fc400078e0007 */
[----:B------:R-:W-:Y:S02]  /*7d80*/  IMAD.MOV.U32 R25, RZ, RZ, R5 ;  /* 0x000000ffff197224 */ /* 0x000fe400078e0005 */
[----:B------:R-:W-:Y:S02]  /*7d90*/  IMAD.X R7, R27, 0x1, R3, P6 ;  /* 0x000000011b077824 */ /* 0x000fe400030e0603 */
[----:B------:R-:W-:Y:S02]  /*7da0*/  IMAD.MOV.U32 R19, RZ, RZ, R9 ;  /* 0x000000ffff137224 */ /* 0x000fe400078e0009 */
[----:B------:R-:W-:Y:S02]  /*7db0*/  IMAD.X R5, R31, 0x1, R3, P5 ;  /* 0x000000011f057824 */ /* 0x000fe400028e0603 */
[----:B------:R-:W-:Y:S01]  /*7dc0*/  IMAD.MOV.U32 R30, RZ, RZ, R12 ;  /* 0x000000ffff1e7224 */ /* 0x000fe200078e000c */
[----:B------:R-:W-:Y:S01]  /*7dd0*/  IADD3 R12, P5, PT, R40, R228, RZ ;  /* 0x000000e4280c7210 */ /* 0x000fe20007fbe0ff */
[----:B------:R-:W-:-:S02]  /*7de0*/  IMAD.MOV.U32 R27, RZ, RZ, R11 ;  /* 0x000000ffff1b7224 */ /* 0x000fc400078e000b */
[--C-:B------:R-:W-:Y:S02]  /*7df0*/  IMAD.X R9, R49, 0x1, R3.reuse, P0 ;  /* 0x0000000131097824 */ /* 0x100fe400000e0603 */
[----:B------:R-:W-:Y:S01]  /*7e00*/  IMAD.X R11, R43, 0x1, R3, P4 ;  /* 0x000000012b0b7824 */ /* 0x000fe200020e0603 */
[----:B------:R-:W3:Y:S01]  /*7e10*/  LDL.LU.64 R48, [R1+0x3b8] ;  /* 0x0003b80001307983 */ /* 0x000ee20000300a00 */
[----:B------:R-:W-:Y:S01]  /*7e20*/  IMAD.MOV.U32 R34, RZ, RZ, R14 ;  /* 0x000000ffff227224 */ /* 0x000fe200078e000e */
[----:B------:R-:W-:Y:S01]  /*7e30*/  IADD3 R14, P6, PT, R28, R228, RZ ;  /* 0x000000e41c0e7210 */ /* 0x000fe20007fde0ff */
[----:B------:R-:W-:Y:S02]  /*7e40*/  IMAD.MOV.U32 R31, RZ, RZ, R13 ;  /* 0x000000ffff1f7224 */ /* 0x000fe400078e000d */
[----:B------:R-:W-:Y:S02]  /*7e50*/  IMAD.MOV.U32 R28, RZ, RZ, R24 ;  /* 0x000000ffff1c7224 */ /* 0x000fe400078e0018 */
[----:B------:R-:W-:-:S02]  /*7e60*/  IMAD.X R13, R41, 0x1, R3, P5 ;  /* 0x00000001290d7824 */ /* 0x000fc400028e0603 */
[----:B------:R-:W-:Y:S02]  /*7e70*/  IMAD.MOV.U32 R24, RZ, RZ, R20 ;  /* 0x000000ffff187224 */ /* 0x000fe400078e0014 */
[----:B------:R-:W-:Y:S01]  /*7e80*/  IMAD.MOV.U32 R35, RZ, RZ, R15 ;  /* 0x000000ffff237224 */ /* 0x000fe200078e000f */
[----:B------:R-:W-:Y:S01]  /*7e90*/  IADD3.X R15, PT, PT, R29, R3, RZ, P6, !PT ;  /* 0x000000031d0f7210 */ /* 0x000fe200037fe4ff */
[----:B------:R-:W-:Y:S02]  /*7ea0*/  IMAD.MOV.U32 R42, RZ, RZ, R36 ;  /* 0x000000ffff2a7224 */ /* 0x000fe400078e0024 */
[----:B------:R-:W-:Y:S02]  /*7eb0*/  IMAD.MOV.U32 R43, RZ, RZ, R37 ;  /* 0x000000ffff2b7224 */ /* 0x000fe400078e0025 */
[----:B------:R-:W-:Y:S01]  /*7ec0*/  IMAD.MOV.U32 R29, RZ, RZ, R25 ;  /* 0x000000ffff1d7224 */ /* 0x000fe200078e0019 */
[----:B------:R-:W3:Y:S01]  /*7ed0*/  LDL.LU.64 R36, [R1+0x3b0] ;  /* 0x0003b00001247983 */ /* 0x000ee20000300a00 */
[----:B------:R-:W-:Y:S01]  /*7ee0*/  IMAD.MOV.U32 R25, RZ, RZ, R21 ;  /* 0x000000ffff197224 */ /* 0x000fe200078e0015 */
[----:B----4-:R-:W-:-:S02]  /*7ef0*/  IADD3 R52, P0, PT, R54, R228, RZ ;  /* 0x000000e436347210 */ /* 0x010fc40007f1e0ff */
[----:B------:R-:W-:-:S03]  /*7f00*/  IADD3 R40, P4, PT, R50, R228, RZ ;  /* 0x000000e432287210 */ /* 0x000fc60007f9e0ff */
[--C-:B------:R-:W-:Y:S01]  /*7f10*/  IMAD.X R53, R55, 0x1, R3.reuse, P0 ;  /* 0x0000000137357824 */ /* 0x100fe200000e0603 */
[----:B------:R-:W-:Y:S01]  /*7f20*/  IADD3 R20, P5, PT, R38, R228, RZ ;  /* 0x000000e426147210 */ /* 0x000fe20007fbe0ff */
[----:B------:R-:W-:-:S03]  /*7f30*/  IMAD.X R41, R51, 0x1, R3, P4 ;  /* 0x0000000133297824 */ /* 0x000fc600020e0603 */
[----:B------:R-:W-:Y:S01]  /*7f40*/  STL.64 [R1+0xa8], R52 ;  /* 0x0000a83401007387 */ /* 0x000fe20000100a00 */
[----:B------:R-:W-:-:S03]  /*7f50*/  IMAD.X R21, R39, 0x1, R3, P5 ;  /* 0x0000000127157824 */ /* 0x000fc600028e0603 */
[----:B------:R1:W-:Y:S04]  /*7f60*/  STL.64 [R1+0xa0], R40 ;  /* 0x0000a02801007387 */ /* 0x0003e80000100a00 */
[----:B------:R-:W4:Y:S04]  /*7f70*/  LDL.LU.64 R54, [R1+0x3a8] ;  /* 0x0003a80001367983 */ /* 0x000f280000300a00 */
[----:B------:R-:W4:Y:S04]  /*7f80*/  LDL.LU.64 R50, [R1+0x3a0] ;  /* 0x0003a00001327983 */ /* 0x000f280000300a00 */
[----:B------:R3:W-:Y:S04]  /*7f90*/  STL.64 [R1+0x98], R20 ;  /* 0x0000981401007387 */ /* 0x0007e80000100a00 */
[----:B-1----:R-:W4:Y:S01]  /*7fa0*/  LDL.LU.64 R40, [R1+0x398] ;  /* 0x0003980001287983 */ /* 0x002f220000300a00 */
[----:B------:R-:W-:Y:S01]  /*7fb0*/  ISETP.GE.AND P2, PT, R64, R65, PT ;  /* 0x000000414000720c */ /* 0x000fe20003f46270 */
[----:B------:R-:W-:Y:S01]  /*7fc0*/  IMAD.MOV.U32 R64, RZ, RZ, R16 ;  /* 0x000000ffff407224 */ /* 0x000fe200078e0010 */
[----:B------:R-:W-:-:S02]  /*7fd0*/  IADD3 R16, P6, PT, R60, R228, RZ ;  /* 0x000000e43c107210 */ /* 0x000fc40007fde0ff */
[-C--:B------:R-:W-:Y:S02]  /*7fe0*/  IADD3 R52, P0, PT, R58, R228.reuse, RZ ;  /* 0x000000e43a347210 */ /* 0x080fe40007f1e0ff */
[-C--:B--2---:R-:W-:Y:S01]  /*7ff0*/  IADD3 R38, P4, PT, R44, R228.reuse, RZ ;  /* 0x000000e42c267210 */ /* 0x084fe20007f9e0ff */
[----:B------:R-:W-:Y:S01]  /*8000*/  IMAD.MOV.U32 R65, RZ, RZ, R17 ;  /* 0x000000ffff417224 */ /* 0x000fe200078e0011 */
[-C--:B------:R-:W-:Y:S01]  /*8010*/  IADD3.X R17, PT, PT, R61, R3.reuse, RZ, P6, !PT ;  /* 0x000000033d117210 */ /* 0x080fe200037fe4ff */
[----:B------:R-:W-:Y:S01]  /*8020*/  IMAD.MOV.U32 R60, RZ, RZ, R18 ;  /* 0x000000ffff3c7224 */ /* 0x000fe200078e0012 */
[----:B------:R-:W-:Y:S01]  /*8030*/  IADD3.X R53, PT, PT, R59, R3, RZ, P0, !PT ;  /* 0x000000033b357210 */ /* 0x000fe200007fe4ff */
[----:B------:R-:W-:Y:S01]  /*8040*/  IMAD.X R39, R45, 0x1, R3, P4 ;  /* 0x000000012d277824 */ /* 0x000fe200020e0603 */
[-C--:B------:R-:W-:Y:S02]  /*8050*/  IADD3 R18, P6, PT, R62, R228.reuse, RZ ;  /* 0x000000e43e127210 */ /* 0x080fe40007fde0ff */
[----:B---3--:R-:W-:Y:S01]  /*8060*/  IADD3 R20, P5, PT, R22, R228, RZ ;  /* 0x000000e416147210 */ /* 0x008fe20007fbe0ff */
[----:B------:R-:W-:Y:S01]  /*8070*/  IMAD.MOV.U32 R61, RZ, RZ, R19 ;  /* 0x000000ffff3d7224 */ /* 0x000fe200078e0013 */
[----:B------:R1:W-:Y:S01]  /*8080*/  STL.64 [R1+0x88], R52 ;  /* 0x0000883401007387 */ /* 0x0003e20000100a00 */
[----:B------:R-:W-:-:S02]  /*8090*/  IMAD.X R19, R63, 0x1, R3, P6 ;  /* 0x000000013f137824 */ /* 0x000fc400030e0603 */
[----:B------:R-:W-:Y:S01]  /*80a0*/  IMAD.X R21, R23, 0x1, R3, P5 ;  /* 0x0000000117157824 */ /* 0x000fe200028e0603 */
[----:B------:R2:W-:Y:S04]  /*80b0*/  STL.64 [R1+0x80], R38 ;  /* 0x0000802601007387 */ /* 0x0005e80000100a00 */
[----:B------:R-:W3:Y:S01]  /*80c0*/  LDL.LU.64 R62, [R1+0x390] ;  /* 0x00039000013e7983 */ /* 0x000ee20000300a00 */
[----:B-1----:R-:W-:-:S03]  /*80d0*/  IADD3 R52, P0, PT, R56, R228, RZ ;  /* 0x000000e438347210 */ /* 0x002fc60007f1e0ff */
[----:B------:R-:W3:Y:S04]  /*80e0*/  LDL.LU.64 R58, [R1+0x388] ;  /* 0x00038800013a7983 */ /* 0x000ee80000300a00 */
[----:B--2---:R-:W2:Y:S01]  /*80f0*/  LDL.LU.64 R38, [R1+0x380] ;  /* 0x0003800001267983 */ /* 0x004ea20000300a00 */
[----:B------:R-:W-:-:S03]  /*8100*/  IADD3 R44, P4, PT, R48, R228, RZ ;  /* 0x000000e4302c7210 */ /* 0x000fc60007f9e0ff */
[----:B------:R1:W-:Y:S01]  /*8110*/  STL.64 [R1+0x78], R20 ;  /* 0x0000781401007387 */ /* 0x0003e20000100a00 */
[--C-:B------:R-:W-:Y:S02]  /*8120*/  IMAD.X R53, R57, 0x1, R3.reuse, P0 ;  /* 0x0000000139357824 */ /* 0x100fe400000e0603 */
[----:B------:R-:W-:-:S03]  /*8130*/  IMAD.X R45, R49, 0x1, R3, P4 ;  /* 0x00000001312d7824 */ /* 0x000fc600020e0603 */
[----:B------:R-:W-:Y:S01]  /*8140*/  STL.64 [R1+0x68], R52 ;  /* 0x0000683401007387 */ /* 0x000fe20000100a00 */
[----:B-1----:R-:W-:-:S03]  /*8150*/  IADD3 R20, P6, PT, R64, R228, RZ ;  /* 0x000000e440147210 */ /* 0x002fc60007fde0ff */
[----:B------:R1:W-:Y:S01]  /*8160*/  STL.64 [R1+0x60], R44 ;  /* 0x0000602c01007387 */ /* 0x0003e20000100a00 */
[----:B------:R-:W-:Y:S01]  /*8170*/  IADD3 R22, P5, PT, R36, R228, RZ ;  /* 0x000000e424167210 */ /* 0x000fe20007fbe0ff */
[--C-:B------:R-:W-:Y:S02]  /*8180*/  IMAD.X R21, R65, 0x1, R3.reuse, P6 ;  /* 0x0000000141157824 */ /* 0x100fe400030e0603 */
[----:B------:R-:W2:Y:S04]  /*8190*/  LDL.LU.64 R64, [R1+0x378] ;  /* 0x0003780001407983 */ /* 0x000ea80000300a00 */
[----:B------:R-:W2:Y:S01]  /*81a0*/  LDL.LU.64 R56, [R1+0x370] ;  /* 0x0003700001387983 */ /* 0x000ea20000300a00 */
[----:B------:R-:W-:-:S03]  /*81b0*/  IMAD.X R23, R37, 0x1, R3, P5 ;  /* 0x0000000125177824 */ /* 0x000fc600028e0603 */
[----:B-1----:R-:W2:Y:S04]  /*81c0*/  LDL.LU.64 R44, [R1+0x368] ;  /* 0x00036800012c7983 */ /* 0x002ea80000300a00 */
[----:B------:R-:W-:Y:S01]  /*81d0*/  STL.64 [R1+0x58], R22 ;  /* 0x0000581601007387 */ /* 0x000fe20000100a00 */
[-C--:B----4-:R-:W-:Y:S02]  /*81e0*/  IADD3 R52, P0, PT, R54, R228.reuse, RZ ;  /* 0x000000e436347210 */ /* 0x090fe40007f1e0ff */
[----:B------:R-:W-:-:S03]  /*81f0*/  IADD3 R48, P4, PT, R50, R228, RZ ;  /* 0x000000e432307210 */ /* 0x000fc60007f9e0ff */
[--C-:B------:R-:W-:Y:S02]  /*8200*/  IMAD.X R53, R55, 0x1, R3.reuse, P0 ;  /* 0x0000000137357824 */ /* 0x100fe400000e0603 */
[--C-:B------:R-:W-:Y:S01]  /*8210*/  IMAD.X R49, R51, 0x1, R3.reuse, P4 ;  /* 0x0000000133317824 */ /* 0x100fe200020e0603 */
[-C--:B------:R-:W-:Y:S02]  /*8220*/  IADD3 R36, P5, PT, R40, R228.reuse, RZ ;  /* 0x000000e428247210 */ /* 0x080fe40007fbe0ff */
[----:B------:R1:W-:Y:S03]  /*8230*/  STL.64 [R1+0x48], R52 ;  /* 0x0000483401007387 */ /* 0x0003e60000100a00 */
[----:B------:R-:W-:Y:S01]  /*8240*/  IMAD.X R37, R41, 0x1, R3, P5 ;  /* 0x0000000129257824 */ /* 0x000fe200028e0603 */
[----:B------:R3:W-:Y:S04]  /*8250*/  STL.64 [R1+0x40], R48 ;  /* 0x0000403001007387 */ /* 0x0007e80000100a00 */
[----:B------:R-:W4:Y:S04]  /*8260*/  LDL.LU.64 R54, [R1+0x360] ;  /* 0x0003600001367983 */ /* 0x000f280000300a00 */
[----:B------:R2:W-:Y:S04]  /*8270*/  STL.64 [R1+0x38], R36 ;  /* 0x0000382401007387 */ /* 0x0005e80000100a00 */
[----:B-1----:R-:W4:Y:S04]  /*8280*/  LDL.LU.64 R52, [R1+0x358] ;  /* 0x0003580001347983 */ /* 0x002f280000300a00 */
[----:B------:R-:W4:Y:S01]  /*8290*/  LDL.LU.64 R50, [R1+0x350] ;  /* 0x0003500001327983 */ /* 0x000f220000300a00 */
[----:B------:R-:W-:-:S02]  /*82a0*/  IADD3 R22, P6, PT, R60, R228, RZ ;  /* 0x000000e43c167210 */ /* 0x000fc40007fde0ff */
[-C--:B---3--:R-:W-:Y:S02]  /*82b0*/  IADD3 R48, P4, PT, R58, R228.reuse, RZ ;  /* 0x000000e43a307210 */ /* 0x088fe40007f9e0ff */
[----:B------:R-:W-:-:S03]  /*82c0*/  IADD3 R60, P0, PT, R62, R228, RZ ;  /* 0x000000e43e3c7210 */ /* 0x000fc60007f1e0ff */
[--C-:B------:R-:W-:Y:S01]  /*82d0*/  IMAD.X R49, R59, 0x1, R3.reuse, P4 ;  /* 0x000000013b317824 */ /* 0x100fe200020e0603 */
[-C--:B--2---:R-:W-:Y:S02]  /*82e0*/  IADD3 R36, P5, PT, R38, R228.reuse, RZ ;  /* 0x000000e426247210 */ /* 0x084fe40007fbe0ff */
[-C--:B------:R-:W-:Y:S02]  /*82f0*/  IADD3.X R23, PT, PT, R61, R3.reuse, RZ, P6, !PT ;  /* 0x000000033d177210 */ /* 0x080fe400037fe4ff */
[----:B------:R-:W-:Y:S01]  /*8300*/  IADD3.X R61, PT, PT, R63, R3, RZ, P0, !PT ;  /* 0x000000033f3d7210 */ /* 0x000fe200007fe4ff */
[----:B------:R1:W-:Y:S01]  /*8310*/  STL.64 [R1+0x20], R48 ;  /* 0x0000203001007387 */ /* 0x0003e20000100a00 */
[----:B------:R-:W-:Y:S02]  /*8320*/  IMAD.X R37, R39, 0x1, R3, P5 ;  /* 0x0000000127257824 */ /* 0x000fe400028e0603 */
[----:B------:R-:W-:Y:S01]  /*8330*/  IMAD.MOV.U32 R40, RZ, RZ, R24 ;  /* 0x000000ffff287224 */ /* 0x000fe200078e0018 */
[-C--:B------:R-:W-:Y:S01]  /*8340*/  IADD3 R24, P6, PT, R250, R228.reuse, RZ ;  /* 0x000000e4fa187210 */ /* 0x080fe20007fde0ff */
[----:B------:R2:W-:Y:S01]  /*8350*/  STL.64 [R1+0x28], R60 ;  /* 0x0000283c01007387 */ /* 0x0005e20000100a00 */
[----:B-1----:R-:W-:Y:S01]  /*8360*/  IMAD.MOV.U32 R48, RZ, RZ, R46 ;  /* 0x000000ffff307224 */ /* 0x002fe200078e002e */
[----:B------:R-:W-:-:S02]  /*8370*/  IADD3 R62, P0, PT, R64, R228, RZ ;  /* 0x000000e4403e7210 */ /* 0x000fc40007f1e0ff */
[----:B------:R-:W-:Y:S01]  /*8380*/  IADD3 R46, P4, PT, R56, R228, RZ ;  /* 0x000000e4382e7210 */ /* 0x000fe20007f9e0ff */
[----:B------:R-:W-:Y:S01]  /*8390*/  IMAD.MOV.U32 R49, RZ, RZ, R47 ;  /* 0x000000ffff317224 */ /* 0x000fe200078e002f */
[----:B------:R1:W-:Y:S01]  /*83a0*/  STL.64 [R1+0x18], R36 ;  /* 0x0000182401007387 */ /* 0x0003e20000100a00 */
[--C-:B------:R-:W-:Y:S01]  /*83b0*/  IMAD.X R63, R65, 0x1, R3.reuse, P0 ;  /* 0x00000001413f7824 */ /* 0x100fe200000e0603 */
[----:B--2---:R-:W-:Y:S01]  /*83c0*/  MOV R60, R30 ;  /* 0x0000001e003c7202 */ /* 0x004fe20000000f00 */
[----:B------:R-:W-:Y:S01]  /*83d0*/  IMAD.X R47, R57, 0x1, R3, P4 ;  /* 0x00000001392f7824 */ /* 0x000fe200020e0603 */
[----:B------:R-:W2:Y:S01]  /*83e0*/  LDL.LU.64 R58, [R1+0x348] ;  /* 0x00034800013a7983 */ /* 0x000ea20000300a00 */
[----:B------:R-:W-:Y:S02]  /*83f0*/  IMAD.MOV.U32 R41, RZ, RZ, R25 ;  /* 0x000000ffff297224 */ /* 0x000fe400078e0019 */
[----:B------:R-:W-:Y:S02]  /*8400*/  IMAD.X R25, R251, 0x1, R3, P6 ;  /* 0x00000001fb197824 */ /* 0x000fe400030e0603 */
[----:B------:R-:W-:-:S02]  /*8410*/  IMAD.MOV.U32 R38, RZ, RZ, R34 ;  /* 0x000000ffff267224 */ /* 0x000fc400078e0022 */
[----:B------:R-:W-:Y:S01]  /*8420*/  IMAD.MOV.U32 R39, RZ, RZ, R35 ;  /* 0x000000ffff277224 */ /* 0x000fe200078e0023 */
[----:B-1----:R-:W3:Y:S01]  /*8430*/  LDL.LU.64 R36, [R1+0x340] ;  /* 0x0003400001247983 */ /* 0x002ee20000300a00 */
[----:B------:R-:W-:Y:S01]  /*8440*/  IMAD.MOV.U32 R30, RZ, RZ, R26 ;  /* 0x000000ffff1e7224 */ /* 0x000fe200078e001a */
[-C--:B------:R-:W-:Y:S02]  /*8450*/  IADD3 R26, P6, PT, R246, R228.reuse, RZ ;  /* 0x000000e4f61a7210 */ /* 0x080fe40007fde0ff */
[----:B------:R-:W3:Y:S01]  /*8460*/  LDL.LU.64 R34, [R1+0x338] ;  /* 0x0003380001227983 */ /* 0x000ee20000300a00 */
[----:B------:R-:W-:Y:S01]  /*8470*/  IADD3 R250, P5, PT, R44, R228, RZ ;  /* 0x000000e42cfa7210 */ /* 0x000fe20007fbe0ff */
[----:B------:R-:W-:Y:S02]  /*8480*/  IMAD.MOV.U32 R61, RZ, RZ, R31 ;  /* 0x000000ffff3d7224 */ /* 0x000fe400078e001f */
[----:B------:R-:W-:Y:S01]  /*8490*/  STL.64 [R1+0x8], R62 ;  /* 0x0000083e01007387 */ /* 0x000fe20000100a00 */
[----:B------:R-:W-:-:S03]  /*84a0*/  IMAD.MOV.U32 R31, RZ, RZ, R27 ;  /* 0x000000ffff1f7224 */ /* 0x000fc600078e001b */
[----:B------:R1:W-:Y:S01]  /*84b0*/  STL.64 [R1], R46 ;  /* 0x0000002e01007387 */ /* 0x0003e20000100a00 */
[----:B------:R-:W-:-:S03]  /*84c0*/  IMAD.X R27, R247, 0x1, R3, P6 ;  /* 0x00000001f71b7824 */ /* 0x000fc600030e0603 */
[----:B------:R-:W3:Y:S01]  /*84d0*/  LDL.LU.64 R56, [R1+0x330] ;  /* 0x0003300001387983 */ /* 0x000ee20000300a00 */
[----:B------:R-:W-:Y:S01]  /*84e0*/  IADD3.X R251, PT, PT, R45, R3, RZ, P5, !PT ;  /* 0x000000032dfb7210 */ /* 0x000fe20002ffe4ff */
[----:B------:R-:W-:Y:S02]  /*84f0*/  IMAD.MOV.U32 R64, RZ, RZ, R42 ;  /* 0x000000ffff407224 */ /* 0x000fe400078e002a */
[----:B------:R-:W-:Y:S01]  /*8500*/  IMAD.MOV.U32 R65, RZ, RZ, R43 ;  /* 0x000000ffff417224 */ /* 0x000fe200078e002b */
[----:B------:R-:W3:Y:S01]  /*8510*/  LDL.LU.64 R44, [R1+0x328] ;  /* 0x00032800012c7983 */ /* 0x000ee20000300a00 */
[----:B-1----:R-:W-:Y:S01]  /*8520*/  IMAD.MOV.U32 R46, RZ, RZ, R28 ;  /* 0x000000ffff2e7224 */ /* 0x002fe200078e001c */
[----:B------:R-:W-:Y:S02]  /*8530*/  IADD3 R28, P6, PT, R244, R228, RZ ;  /* 0x000000e4f41c7210 */ /* 0x000fe40007fde0ff */
[----:B------:R-:W3:Y:S01]  /*8540*/  LDL.LU.64 R42, [R1+0x320] ;  /* 0x00032000012a7983 */ /* 0x000ee20000300a00 */
[----:B------:R-:W-:-:S02]  /*8550*/  IMAD.MOV.U32 R47, RZ, RZ, R29 ;  /* 0x000000ffff2f7224 */ /* 0x000fc400078e001d */
[----:B------:R-:W-:Y:S01]  /*8560*/  IMAD.X R29, R245, 0x1, R3, P6 ;  /* 0x00000001f51d7824 */ /* 0x000fe200030e0603 */
[----:B----4-:R-:W-:-:S05]  /*8570*/  IADD3 R246, P0, PT, R54, R228, RZ ;  /* 0x000000e436f67210 */ /* 0x010fca0007f1e0ff */
[--C-:B------:R-:W-:Y:S02]  /*8580*/  IMAD.X R247, R55, 0x1, R3.reuse, P0 ;  /* 0x0000000137f77824 */ /* 0x100fe400000e0603 */
[----:B------:R-:W4:Y:S01]  /*8590*/  LDL.LU.64 R54, [R1+0x318] ;  /* 0x0003180001367983 */ /* 0x000f220000300a00 */
[-C--:B------:R-:W-:Y:S02]  /*85a0*/  IADD3 R244, P4, PT, R52, R228.reuse, RZ ;  /* 0x000000e434f47210 */ /* 0x080fe40007f9e0ff */
[----:B------:R-:W-:Y:S02]  /*85b0*/  IADD3 R242, P5, PT, R50, R228, RZ ;  /* 0x000000e432f27210 */ /* 0x000fe40007fbe0ff */
[----:B------:R-:W-:Y:S02]  /*85c0*/  IADD3.X R245, PT, PT, R53, R3, RZ, P4, !PT ;  /* 0x0000000335f57210 */ /* 0x000fe400027fe4ff */
[----:B------:R-:W4:Y:S01]  /*85d0*/  LDL.LU.64 R52, [R1+0x310] ;  /* 0x0003100001347983 */ /* 0x000f220000300a00 */
[----:B------:R-:W-:-:S03]  /*85e0*/  IMAD.X R243, R51, 0x1, R3, P5 ;  /* 0x0000000133f37824 */ /* 0x000fc600028e0603 */
[----:B------:R-:W4:Y:S04]  /*85f0*/  LDL.LU.64 R50, [R1+0x308] ;  /* 0x0003080001327983 */ /* 0x000f280000300a00 */
[----:B------:R-:W4:Y:S01]  /*8600*/  LDL.LU.64 R80, [R1+0x300] ;  /* 0x0003000001507983 */ /* 0x000f220000300a00 */
[----:B------:R-:W-:Y:S02]  /*8610*/  IMAD.MOV.U32 R72, RZ, RZ, R48 ;  /* 0x000000ffff487224 */ /* 0x000fe400078e0030 */
[----:B------:R-:W-:Y:S01]  /*8620*/  IMAD.MOV.U32 R48, RZ, RZ, R30 ;  /* 0x000000ffff307224 */ /* 0x000fe200078e001e */
[----:B------:R-:W-:Y:S01]  /*8630*/  IADD3 R30, P6, PT, R60, R228, RZ ;  /* 0x000000e43c1e7210 */ /* 0x000fe20007fde0ff */
[----:B------:R-:W-:Y:S01]  /*8640*/  IMAD.MOV.U32 R73, RZ, RZ, R49 ;  /* 0x000000ffff497224 */ /* 0x000fe200078e0031 */
[----:B------:R-:W4:Y:S01]  /*8650*/  LDL.LU.64 R62, [R1+0x2f8] ;  /* 0x0002f800013e7983 */ /* 0x000f220000300a00 */
[----:B------:R-:W-:-:S02]  /*8660*/  IMAD.MOV.U32 R49, RZ, RZ, R31 ;  /* 0x000000ffff317224 */ /* 0x000fc400078e001f */
[----:B------:R-:W-:Y:S02]  /*8670*/  IMAD.X R31, R61, 0x1, R3, P6 ;  /* 0x000000013d1f7824 */ /* 0x000fe400030e0603 */
[----:B------:R-:W-:Y:S01]  /*8680*/  IMAD.MOV.U32 R60, RZ, RZ, R32 ;  /* 0x000000ffff3c7224 */ /* 0x000fe200078e0020 */
[-C--:B------:R-:W-:Y:S01]  /*8690*/  IADD3 R32, P6, PT, R64, R228.reuse, RZ ;  /* 0x000000e440207210 */ /* 0x080fe20007fde0ff */
[----:B------:R-:W-:Y:S02]  /*86a0*/  IMAD.MOV.U32 R61, RZ, RZ, R33 ;  /* 0x000000ffff3d7224 */ /* 0x000fe400078e0021 */
[----:B------:R-:W-:Y:S01]  /*86b0*/  IMAD.MOV.U32 R70, RZ, RZ, R40 ;  /* 0x000000ffff467224 */ /* 0x000fe200078e0028 */
[----:B------:R-:W-:Y:S01]  /*86c0*/  IADD3.X R33, PT, PT, R65, R3, RZ, P6, !PT ;  /* 0x0000000341217210 */ /* 0x000fe200037fe4ff */
[----:B------:R-:W-:Y:S01]  /*86d0*/  IMAD.MOV.U32 R82, RZ, RZ, R38 ;  /* 0x000000ffff527224 */ /* 0x000fe200078e0026 */
[-C--:B------:R-:W-:Y:S01]  /*86e0*/  IADD3 R40, P6, PT, R72, R228.reuse, RZ ;  /* 0x000000e448287210 */ /* 0x080fe20007fde0ff */
[----:B------:R-:W-:Y:S01]  /*86f0*/  IMAD.MOV.U32 R83, RZ, RZ, R39 ;  /* 0x000000ffff537224 */ /* 0x000fe200078e0027 */
[----:B------:R-:W-:Y:S01]  /*8700*/  MOV R71, R41 ;  /* 0x0000002900477202 */ /* 0x000fe20000000f00 */
[----:B------:R-:W-:Y:S01]  /*8710*/  IMAD.MOV.U32 R78, RZ, RZ, R48 ;  /* 0x000000ffff4e7224 */ /* 0x000fe200078e0030 */
[----:B--2---:R-:W-:-:S04]  /*8720*/  IADD3 R238, P0, PT, R58, R228, RZ ;  /* 0x000000e43aee7210 */ /* 0x004fc80007f1e0ff */
[----:B------:R-:W-:Y:S02]  /*8730*/  IADD3.X R239, PT, PT, R59, R3, RZ, P0, !PT ;  /* 0x000000033bef7210 */ /* 0x000fe400007fe4ff */
[----:B------:R-:W2:Y:S04]  /*8740*/  LDL.LU.64 R58, [R1+0x2e0] ;  /* 0x0002e000013a7983 */ /* 0x000ea80000300a00 */
[----:B------:R-:W2:Y:S01]  /*8750*/  LDL.LU.64 R68, [R1+0x2d8] ;  /* 0x0002d80001447983 */ /* 0x000ea20000300a00 */
[----:B---3--:R-:W-:-:S03]  /*8760*/  IADD3 R234, P5, PT, R34, R228, RZ ;  /* 0x000000e422ea7210 */ /* 0x008fc60007fbe0ff */
[----:B------:R-:W3:Y:S02]  /*8770*/  LDL.LU.64 R66, [R1+0x2d0] ;  /* 0x0002d00001427983 */ /* 0x000ee40000300a00 */
[--C-:B------:R-:W-:Y:S02]  /*8780*/  IMAD.X R235, R35, 0x1, R3.reuse, P5 ;  /* 0x0000000123eb7824 */ /* 0x100fe400028e0603 */
[----:B------:R-:W2:Y:S01]  /*8790*/  LDL.LU.64 R64, [R1+0x2c8] ;  /* 0x0002c80001407983 */ /* 0x000ea20000300a00 */
[--C-:B------:R-:W-:Y:S01]  /*87a0*/  IMAD.X R41, R73, 0x1, R3.reuse, P6 ;  /* 0x0000000149297824 */ /* 0x100fe200030e0603 */
[-C--:B------:R-:W-:Y:S02]  /*87b0*/  IADD3 R34, P0, PT, R56, R228.reuse, RZ ;  /* 0x000000e438227210 */ /* 0x080fe40007f1e0ff */
[----:B------:R-:W2:Y:S03]  /*87c0*/  LDL.LU.64 R76, [R1+0x2c0] ;  /* 0x0002c000014c7983 */ /* 0x000ea60000300a00 */
[----:B------:R-:W-:Y:S01]  /*87d0*/  IMAD.X R35, R57, 0x1, R3, P0 ;  /* 0x0000000139237824 */ /* 0x000fe200000e0603 */
[----:B------:R-:W2:Y:S01]  /*87e0*/  LDL.LU.64 R74, [R1+0x2b8] ;  /* 0x0002b800014a7983 */ /* 0x000ea20000300a00 */
[-C--:B------:R-:W-:Y:S01]  /*87f0*/  IADD3 R38, P5, PT, R42, R228.reuse, RZ ;  /* 0x000000e42a267210 */ /* 0x080fe20007fbe0ff */
[----:B------:R-:W-:Y:S01]  /*8800*/  IMAD.MOV.U32 R56, RZ, RZ, R46 ;  /* 0x000000ffff387224 */ /* 0x000fe200078e002e */
[----:B------:R-:W-:Y:S01]  /*8810*/  IADD3 R48, P6, PT, R82, R228, RZ ;  /* 0x000000e452307210 */ /* 0x000fe20007fde0ff */
[----:B------:R-:W-:Y:S01]  /*8820*/  IMAD.MOV.U32 R79, RZ, RZ, R49 ;  /* 0x000000ffff4f7224 */ /* 0x000fe200078e0031 */
[----:B------:R-:W2:Y:S01]  /*8830*/  LDL.LU.64 R72, [R1+0x2b0] ;  /* 0x0002b00001487983 */ /* 0x000ea20000300a00 */
[----:B------:R-:W-:Y:S01]  /*8840*/  IMAD.X R39, R43, 0x1, R3, P5 ;  /* 0x000000012b277824 */ /* 0x000fe200028e0603 */
[----:B------:R-:W-:-:S02]  /*8850*/  IADD3.X R49, PT, PT, R83, R3, RZ, P6, !PT ;  /* 0x0000000353317210 */ /* 0x000fc400037fe4ff */
[----:B------:R-:W2:Y:S01]  /*8860*/  LDL.LU.64 R84, [R1+0x2a8] ;  /* 0x0002a80001547983 */ /* 0x000ea20000300a00 */
[----:B------:R-:W-:-:S03]  /*8870*/  IMAD.MOV.U32 R57, RZ, RZ, R47 ;  /* 0x000000ffff397224 */ /* 0x000fc600078e002f */
[----:B------:R-:W2:Y:S01]  /*8880*/  LDL.LU.64 R82, [R1+0x2a0] ;  /* 0x0002a00001527983 */ /* 0x000ea20000300a00 */
[----:B----4-:R-:W-:-:S05]  /*8890*/  IADD3 R42, P0, PT, R54, R228, RZ ;  /* 0x000000e4362a7210 */ /* 0x010fca0007f1e0ff */
[----:B------:R-:W-:Y:S01]  /*88a0*/  IMAD.X R43, R55, 0x1, R3, P0 ;  /* 0x00000001372b7824 */ /* 0x000fe200000e0603 */
[-C--:B------:R-:W-:Y:S02]  /*88b0*/  IADD3 R46, P5, PT, R50, R228.reuse, RZ ;  /* 0x000000e4322e7210 */ /* 0x080fe40007fbe0ff */
[----:B------:R-:W-:-:S03]  /*88c0*/  IADD3 R50, P0, PT, R80, R228, RZ ;  /* 0x000000e450327210 */ /* 0x000fc60007f1e0ff */
[--C-:B------:R-:W-:Y:S02]  /*88d0*/  IMAD.X R47, R51, 0x1, R3.reuse, P5 ;  /* 0x00000001332f7824 */ /* 0x100fe400028e0603 */
[----:B------:R-:W-:Y:S02]  /*88e0*/  IMAD.X R51, R81, 0x1, R3, P0 ;  /* 0x0000000151337824 */ /* 0x000fe400000e0603 */
[----:B------:R-:W4:Y:S04]  /*88f0*/  LDL.LU.64 R80, [R1+0x298] ;  /* 0x0002980001507983 */ /* 0x000f280000300a00 */
        /* <DEDUP_REMOVED lines=21> */
[----:B------:R1:W-:Y:S04]  /*8a50*/  STL [R1+0x2f0], R230 ;  /* 0x0002f0e601007387 */ /* 0x0003e80000100800 */
        /* <DEDUP_REMOVED lines=44> */
[----:B------:R-:W1:Y:S01]  /*8d20*/  LDL.LU.64 R136, [R1+0x4a8] ;  /* 0x0004a80001887983 */ /* 0x000e620000300a00 */
[----:B------:R-:W-:-:S05]  /*8d30*/  IADD3 R236, P4, PT, R36, R228, RZ ;  /* 0x000000e424ec7210 */ /* 0x000fca0007f9e0ff */
[----:B------:R-:W-:Y:S01]  /*8d40*/  IMAD.X R237, R37, 0x1, R3, P4 ;  /* 0x0000000125ed7824 */ /* 0x000fe200020e0603 */
[----:B------:R-:W-:-:S05]  /*8d50*/  IADD3 R36, P4, PT, R44, R228, RZ ;  /* 0x000000e42c247210 */ /* 0x000fca0007f9e0ff */
[----:B------:R-:W-:Y:S01]  /*8d60*/  IMAD.X R37, R45, 0x1, R3, P4 ;  /* 0x000000012d257824 */ /* 0x000fe200020e0603 */
[----:B------:R-:W-:-:S05]  /*8d70*/  IADD3 R44, P4, PT, R52, R228, RZ ;  /* 0x000000e4342c7210 */ /* 0x000fca0007f9e0ff */
[----:B------:R-:W-:Y:S01]  /*8d80*/  IMAD.X R45, R53, 0x1, R3, P4 ;  /* 0x00000001352d7824 */ /* 0x000fe200020e0603 */
[-C--:B------:R-:W-:Y:S01]  /*8d90*/  IADD3 R52, P4, PT, R62, R228.reuse, RZ ;  /* 0x000000e43e347210 */ /* 0x080fe20007f9e0ff */
[----:B------:R-:W-:Y:S01]  /*8da0*/  IMAD.MOV.U32 R86, RZ, RZ, R60 ;  /* 0x000000ffff567224 */ /* 0x000fe200078e003c */
[----:B--2---:R-:W-:-:S03]  /*8db0*/  IADD3 R54, P5, PT, R58, R228, RZ ;  /* 0x000000e43a367210 */ /* 0x004fc60007fbe0ff */
[----:B------:R-:W-:Y:S01]  /*8dc0*/  IMAD.X R53, R63, 0x1, R3, P4 ;  /* 0x000000013f357824 */ /* 0x000fe200020e0603 */
[-C--:B---3--:R-:W-:Y:S02]  /*8dd0*/  IADD3 R60, P4, PT, R66, R228.reuse, RZ ;  /* 0x000000e4423c7210 */ /* 0x088fe40007f9e0ff */
[-C--:B------:R-:W-:Y:S01]  /*8de0*/  IADD3 R58, P0, PT, R68, R228.reuse, RZ ;  /* 0x000000e4443a7210 */ /* 0x080fe20007f1e0ff */
[----:B------:R-:W-:Y:S02]  /*8df0*/  IMAD.MOV.U32 R87, RZ, RZ, R61 ;  /* 0x000000ffff577224 */ /* 0x000fe400078e003d */
[--C-:B------:R-:W-:Y:S01]  /*8e00*/  IMAD.X R55, R59, 0x1, R3.reuse, P5 ;  /* 0x000000013b377824 */ /* 0x100fe200028e0603 */
[-C--:B------:R-:W-:Y:S01]  /*8e10*/  IADD3 R62, P5, PT, R64, R228.reuse, RZ ;  /* 0x000000e4403e7210 */ /* 0x080fe20007fbe0ff */
[--C-:B------:R-:W-:Y:S01]  /*8e20*/  IMAD.X R61, R67, 0x1, R3.reuse, P4 ;  /* 0x00000001433d7824 */ /* 0x100fe200020e0603 */
[-C--:B------:R-:W-:Y:S01]  /*8e30*/  IADD3 R68, P4, PT, R74, R228.reuse, RZ ;  /* 0x000000e44a447210 */ /* 0x080fe20007f9e0ff */
[--C-:B------:R-:W-:Y:S01]  /*8e40*/  IMAD.X R59, R69, 0x1, R3.reuse, P0 ;  /* 0x00000001453b7824 */ /* 0x100fe200000e0603 */
[-C--:B------:R-:W-:Y:S01]  /*8e50*/  IADD3 R66, P0, PT, R76, R228.reuse, RZ ;  /* 0x000000e44c427210 */ /* 0x080fe20007f1e0ff */
[----:B------:R-:W-:Y:S01]  /*8e60*/  IMAD.MOV.U32 R94, RZ, RZ, R56 ;  /* 0x000000ffff5e7224 */ /* 0x000fe200078e0038 */
[----:B------:R-:W-:Y:S01]  /*8e70*/  IADD3.X R69, PT, PT, R75, R3, RZ, P4, !PT ;  /* 0x000000034b457210 */ /* 0x000fe200027fe4ff */
[----:B------:R-:W-:Y:S01]  /*8e80*/  IMAD.X R63, R65, 0x1, R3, P5 ;  /* 0x00000001413f7824 */ /* 0x000fe200028e0603 */
[----:B------:R-:W-:-:S02]  /*8e90*/  IADD3 R56, P6, PT, R70, R228, RZ ;  /* 0x000000e446387210 */ /* 0x000fc40007fde0ff */
[-C--:B------:R-:W-:Y:S01]  /*8ea0*/  IADD3 R76, P4, PT, R82, R228.reuse, RZ ;  /* 0x000000e4524c7210 */ /* 0x080fe20007f9e0ff */
[--C-:B------:R-:W-:Y:S01]  /*8eb0*/  IMAD.X R67, R77, 0x1, R3.reuse, P0 ;  /* 0x000000014d437824 */ /* 0x100fe200000e0603 */
[-C--:B------:R-:W-:Y:S02]  /*8ec0*/  IADD3 R70, P5, PT, R72, R228.reuse, RZ ;  /* 0x000000e448467210 */ /* 0x080fe40007fbe0ff */
[-C--:B------:R-:W-:Y:S01]  /*8ed0*/  IADD3 R74, P0, PT, R84, R228.reuse, RZ ;  /* 0x000000e4544a7210 */ /* 0x080fe20007f1e0ff */
[--C-:B------:R-:W-:Y:S01]  /*8ee0*/  IMAD.X R77, R83, 0x1, R3.reuse, P4 ;  /* 0x00000001534d7824 */ /* 0x100fe200020e0603 */
[----:B------:R-:W-:Y:S01]  /*8ef0*/  MOV R95, R57 ;  /* 0x00000039005f7202 */ /* 0x000fe20000000f00 */
[--C-:B------:R-:W-:Y:S01]  /*8f00*/  IMAD.X R57, R71, 0x1, R3.reuse, P6 ;  /* 0x0000000147397824 */ /* 0x100fe200030e0603 */
[-C--:B------:R-:W-:Y:S01]  /*8f10*/  IADD3 R64, P6, PT, R78, R228.reuse, RZ ;  /* 0x000000e44e407210 */ /* 0x080fe20007fde0ff */
[--C-:B------:R-:W-:Y:S01]  /*8f20*/  IMAD.X R71, R73, 0x1, R3.reuse, P5 ;  /* 0x0000000149477824 */ /* 0x100fe200028e0603 */
[-C--:B----4-:R-:W-:Y:S01]  /*8f30*/  IADD3 R84, P4, PT, R90, R228.reuse, RZ ;  /* 0x000000e45a547210 */ /* 0x090fe20007f9e0ff */
[----:B------:R-:W-:Y:S01]  /*8f40*/  IMAD.X R75, R85, 0x1, R3, P0 ;  /* 0x00000001554b7824 */ /* 0x000fe200000e0603 */
[----:B------:R-:W-:-:S02]  /*8f50*/  IADD3 R78, P5, PT, R80, R228, RZ ;  /* 0x000000e4504e7210 */ /* 0x000fc40007fbe0ff */
[-C--:B------:R-:W-:Y:S01]  /*8f60*/  IADD3 R82, P0, PT, R92, R228.reuse, RZ ;  /* 0x000000e45c527210 */ /* 0x080fe20007f1e0ff */
[--C-:B------:R-:W-:Y:S01]  /*8f70*/  IMAD.X R65, R79, 0x1, R3.reuse, P6 ;  /* 0x000000014f417824 */ /* 0x100fe200030e0603 */
[-C--:B------:R-:W-:Y:S01]  /*8f80*/  IADD3 R72, P6, PT, R86, R228.reuse, RZ ;  /* 0x000000e456487210 */ /* 0x080fe20007fde0ff */
[--C-:B------:R-:W-:Y:S01]  /*8f90*/  IMAD.X R85, R91, 0x1, R3.reuse, P4 ;  /* 0x000000015b557824 */ /* 0x100fe200020e0603 */
[-C--:B------:R-:W-:Y:S01]  /*8fa0*/  IADD3 R92, P4, PT, R98, R228.reuse, RZ ;  /* 0x000000e4625c7210 */ /* 0x080fe20007f9e0ff */
[--C-:B------:R-:W-:Y:S01]  /*8fb0*/  IMAD.X R79, R81, 0x1, R3.reuse, P5 ;  /* 0x00000001514f7824 */ /* 0x100fe200028e0603 */
[-C--:B------:R-:W-:Y:S02]  /*8fc0*/  IADD3 R86, P5, PT, R88, R228.reuse, RZ ;  /* 0x000000e458567210 */ /* 0x080fe40007fbe0ff */
[----:B------:R-:W-:Y:S02]  /*8fd0*/  IADD3.X R83, PT, PT, R93, R3, RZ, P0, !PT ;  /* 0x000000035d537210 */ /* 0x000fe400007fe4ff */
[-C--:B------:R-:W-:Y:S01]  /*8fe0*/  IADD3 R90, P0, PT, R104, R228.reuse, RZ ;  /* 0x000000e4685a7210 */ /* 0x080fe20007f1e0ff */
[--C-:B------:R-:W-:Y:S01]  /*8ff0*/  IMAD.X R73, R87, 0x1, R3.reuse, P6 ;  /* 0x0000000157497824 */ /* 0x100fe200030e0603 */
[-C--:B------:R-:W-:Y:S01]  /*9000*/  IADD3 R80, P6, PT, R94, R228.reuse, RZ ;  /* 0x000000e45e507210 */ /* 0x080fe20007fde0ff */
[--C-:B------:R-:W-:Y:S01]  /*9010*/  IMAD.X R93, R99, 0x1, R3.reuse, P4 ;  /* 0x00000001635d7824 */ /* 0x100fe200020e0603 */
[-C--:B------:R-:W-:Y:S01]  /*9020*/  IADD3 R98, P4, PT, R100, R228.reuse, RZ ;  /* 0x000000e464627210 */ /* 0x080fe20007f9e0ff */
[--C-:B------:R-:W-:Y:S01]  /*9030*/  IMAD.X R87, R89, 0x1, R3.reuse, P5 ;  /* 0x0000000159577824 */ /* 0x100fe200028e0603 */
[-C--:B------:R-:W-:Y:S01]  /*9040*/  IADD3 R94, P5, PT, R96, R228.reuse, RZ ;  /* 0x000000e4605e7210 */ /* 0x080fe20007fbe0ff */
[--C-:B------:R-:W-:Y:S01]  /*9050*/  IMAD.X R91, R105, 0x1, R3.reuse, P0 ;  /* 0x00000001695b7824 */ /* 0x100fe200000e0603 */
[----:B------:R-:W-:Y:S01]  /*9060*/  IADD3 R96, P0, PT, R102, R228, RZ ;  /* 0x000000e466607210 */ /* 0x000fe20007f1e0ff */
[----:B------:R-:W-:-:S02]  /*9070*/  IMAD.X R81, R95, 0x1, R3, P6 ;  /* 0x000000015f517824 */ /* 0x000fc400030e0603 */
[--C-:B------:R-:W-:Y:S01]  /*9080*/  IMAD.X R99, R101, 0x1, R3.reuse, P4 ;  /* 0x0000000165637824 */ /* 0x100fe200020e0603 */
[-C--:B------:R-:W-:Y:S01]  /*9090*/  IADD3 R88, P6, PT, R106, R228.reuse, RZ ;  /* 0x000000e46a587210 */ /* 0x080fe20007fde0ff */
[--C-:B------:R-:W-:Y:S01]  /*90a0*/  IMAD.X R95, R97, 0x1, R3.reuse, P5 ;  /* 0x00000001615f7824 */ /* 0x100fe200028e0603 */
[-C--:B------:R-:W-:Y:S01]  /*90b0*/  IADD3 R104, P4, PT, R110, R228.reuse, RZ ;  /* 0x000000e46e687210 */ /* 0x080fe20007f9e0ff */
[--C-:B------:R-:W-:Y:S01]  /*90c0*/  IMAD.X R97, R103, 0x1, R3.reuse, P0 ;  /* 0x0000000167617824 */ /* 0x100fe200000e0603 */
[-C--:B------:R-:W-:Y:S02]  /*90d0*/  IADD3 R102, P0, PT, R112, R228.reuse, RZ ;  /* 0x000000e470667210 */ /* 0x080fe40007f1e0ff */
[----:B------:R-:W-:Y:S01]  /*90e0*/  IADD3 R106, P5, PT, R108, R228, RZ ;  /* 0x000000e46c6a7210 */ /* 0x000fe20007fbe0ff */
[----:B------:R-:W-:Y:S01]  /*90f0*/  IMAD.X R105, R111, 0x1, R3, P4 ;  /* 0x000000016f697824 */ /* 0x000fe200020e0603 */
[----:B------:R-:W-:Y:S01]  /*9100*/  SHF.L.U64.HI R132, R143, 0x2, R133 ;  /* 0x000000028f847819 */ /* 0x000fe20000010285 */
[--C-:B------:R-:W-:Y:S01]  /*9110*/  IMAD.X R89, R107, 0x1, R3.reuse, P6 ;  /* 0x000000016b597824 */ /* 0x100fe200030e0603 */
[----:B------:R-:W-:Y:S01]  /*9120*/  IADD3 R100, P6, PT, R114, R230, RZ ;  /* 0x000000e672647210 */ /* 0x000fe20007fde0ff */
[----:B------:R-:W-:-:S02]  /*9130*/  IMAD.X R103, R113, 0x1, R3, P0 ;  /* 0x0000000171677824 */ /* 0x000fc400000e0603 */
[----:B------:R-:W-:Y:S01]  /*9140*/  IMAD.X R107, R109, 0x1, R3, P5 ;  /* 0x000000016d6b7824 */ /* 0x000fe200028e0603 */
[-C--:B------:R-:W-:Y:S02]  /*9150*/  IADD3 R110, P0, PT, R120, R228.reuse, RZ ;  /* 0x000000e4786e7210 */ /* 0x080fe40007f1e0ff */
[-C--:B------:R-:W-:Y:S01]  /*9160*/  IADD3 R112, P4, PT, R118, R228.reuse, RZ ;  /* 0x000000e476707210 */ /* 0x080fe20007f9e0ff */
[----:B------:R-:W-:Y:S01]  /*9170*/  IMAD.X R101, R115, 0x1, R132, P6 ;  /* 0x0000000173657824 */ /* 0x000fe200030e0684 */
[----:B------:R-:W-:-:S03]  /*9180*/  IADD3 R114, P5, PT, R116, R228, RZ ;  /* 0x000000e474727210 */ /* 0x000fc60007fbe0ff */
[--C-:B------:R-:W-:Y:S01]  /*9190*/  IMAD.X R113, R119, 0x1, R3.reuse, P4 ;  /* 0x0000000177717824 */ /* 0x100fe200020e0603 */
[----:B------:R-:W-:Y:S01]  /*91a0*/  IADD3 R108, P6, PT, R122, R230, RZ ;  /* 0x000000e67a6c7210 */ /* 0x000fe20007fde0ff */
[--C-:B------:R-:W-:Y:S02]  /*91b0*/  IMAD.X R111, R121, 0x1, R3.reuse, P0 ;  /* 0x00000001796f7824 */ /* 0x100fe400000e0603 */
[--C-:B------:R-:W-:Y:S01]  /*91c0*/  IMAD.X R115, R117, 0x1, R3.reuse, P5 ;  /* 0x0000000175737824 */ /* 0x100fe200028e0603 */
[-C--:B------:R-:W-:Y:S02]  /*91d0*/  IADD3 R118, P0, PT, R128, R228.reuse, RZ ;  /* 0x000000e480767210 */ /* 0x080fe40007f1e0ff */
[----:B------:R-:W-:Y:S02]  /*91e0*/  IADD3 R120, P4, PT, R126, R228, RZ ;  /* 0x000000e47e787210 */ /* 0x000fe40007f9e0ff */
[----:B------:R-:W-:Y:S02]  /*91f0*/  IADD3.X R109, PT, PT, R123, R132, RZ, P6, !PT ;  /* 0x000000847b6d7210 */ /* 0x000fe400037fe4ff */
[----:B------:R-:W-:Y:S01]  /*9200*/  IADD3 R122, P5, PT, R124, R228, RZ ;  /* 0x000000e47c7a7210 */ /* 0x000fe20007fbe0ff */
[--C-:B------:R-:W-:Y:S01]  /*9210*/  IMAD.X R121, R127, 0x1, R3.reuse, P4 ;  /* 0x000000017f797824 */ /* 0x100fe200020e0603 */
[----:B------:R-:W-:Y:S01]  /*9220*/  IADD3 R116, P6, PT, R130, R230, RZ ;  /* 0x000000e682747210 */ /* 0x000fe20007fde0ff */
[----:B------:R-:W-:Y:S01]  /*9230*/  IMAD.X R119, R129, 0x1, R3, P0 ;  /* 0x0000000181777824 */ /* 0x000fe200000e0603 */
[----:B------:R-:W-:-:S03]  /*9240*/  IADD3.X R123, PT, PT, R125, R3, RZ, P5, !PT ;  /* 0x000000037d7b7210 */ /* 0x000fc60002ffe4ff */
[----:B------:R-:W-:Y:S01]  /*9250*/  IMAD.X R117, R131, 0x1, R132, P6 ;  /* 0x0000000183757824 */ /* 0x000fe200030e0684 */
[----:B------:R-:W-:Y:S02]  /*9260*/  IADD3 R124, P6, PT, R148, R230, RZ ;  /* 0x000000e6947c7210 */ /* 0x000fe40007fde0ff */
[-C--:B------:R-:W-:Y:S02]  /*9270*/  IADD3 R126, P0, PT, R146, R228.reuse, RZ ;  /* 0x000000e4927e7210 */ /* 0x080fe40007f1e0ff */
[-C--:B------:R-:W-:Y:S02]  /*9280*/  IADD3 R128, P4, PT, R144, R228.reuse, RZ ;  /* 0x000000e490807210 */ /* 0x080fe40007f9e0ff */
[----:B------:R-:W-:-:S03]  /*9290*/  IADD3 R130, P5, PT, R134, R228, RZ ;  /* 0x000000e486827210 */ /* 0x000fc60007fbe0ff */
[--C-:B------:R-:W-:Y:S02]  /*92a0*/  IMAD.X R129, R145, 0x1, R3.reuse, P4 ;  /* 0x0000000191817824 */ /* 0x100fe400020e0603 */
[--C-:B------:R-:W-:Y:S02]  /*92b0*/  IMAD.X R127, R147, 0x1, R3.reuse, P0 ;  /* 0x00000001937f7824 */ /* 0x100fe400000e0603 */
[--C-:B------:R-:W-:Y:S01]  /*92c0*/  IMAD.X R131, R135, 0x1, R3.reuse, P5 ;  /* 0x0000000187837824 */ /* 0x100fe200028e0603 */
[-C--:B------:R-:W-:Y:S02]  /*92d0*/  IADD3 R144, P0, PT, R154, R228.reuse, RZ ;  /* 0x000000e49a907210 */ /* 0x080fe40007f1e0ff */
[-C--:B------:R-:W-:Y:S01]  /*92e0*/  IADD3 R146, P4, PT, R152, R228.reuse, RZ ;  /* 0x000000e498927210 */ /* 0x080fe20007f9e0ff */
[----:B------:R-:W-:Y:S01]  /*92f0*/  IMAD.X R125, R149, 0x1, R132, P6 ;  /* 0x00000001957d7824 */ /* 0x000fe200030e0684 */
[----:B------:R-:W-:Y:S02]  /*9300*/  IADD3 R148, P5, PT, R150, R228, RZ ;  /* 0x000000e496947210 */ /* 0x000fe40007fbe0ff */
[----:B------:R-:W-:Y:S01]  /*9310*/  IADD3.X R147, PT, PT, R153, R3, RZ, P4, !PT ;  /* 0x0000000399937210 */ /* 0x000fe200027fe4ff */
[--C-:B------:R-:W-:Y:S01]  /*9320*/  IMAD.X R145, R155, 0x1, R3.reuse, P0 ;  /* 0x000000019b917824 */ /* 0x100fe200000e0603 */
[----:B------:R-:W-:Y:S01]  /*9330*/  IADD3 R134, P6, PT, R156, R230, RZ ;  /* 0x000000e69c867210 */ /* 0x000fe20007fde0ff */
[----:B------:R-:W-:Y:S01]  /*9340*/  IMAD.X R149, R151, 0x1, R3, P5 ;  /* 0x0000000197957824 */ /* 0x000fe200028e0603 */
[----:B------:R-:W-:-:S02]  /*9350*/  IADD3 R152, P0, PT, R162, R228, RZ ;  /* 0x000000e4a2987210 */ /* 0x000fc40007f1e0ff */
[-C--:B------:R-:W-:Y:S01]  /*9360*/  IADD3 R154, P4, PT, R160, R228.reuse, RZ ;  /* 0x000000e4a09a7210 */ /* 0x080fe20007f9e0ff */
[----:B------:R-:W-:Y:S01]  /*9370*/  IMAD.X R135, R157, 0x1, R132, P6 ;  /* 0x000000019d877824 */ /* 0x000fe200030e0684 */
[----:B------:R-:W-:-:S03]  /*9380*/  IADD3 R156, P5, PT, R158, R228, RZ ;  /* 0x000000e49e9c7210 */ /* 0x000fc60007fbe0ff */
[--C-:B------:R-:W-:Y:S01]  /*9390*/  IMAD.X R155, R161, 0x1, R3.reuse, P4 ;  /* 0x00000001a19b7824 */ /* 0x100fe200020e0603 */
[----:B------:R-:W-:Y:S01]  /*93a0*/  IADD3 R150, P6, PT, R164, R230, RZ ;  /* 0x000000e6a4967210 */ /* 0x000fe20007fde0ff */
[--C-:B------:R-:W-:Y:S02]  /*93b0*/  IMAD.X R153, R163, 0x1, R3.reuse, P0 ;  /* 0x00000001a3997824 */ /* 0x100fe400000e0603 */
[----:B------:R-:W-:Y:S01]  /*93c0*/  IMAD.X R157, R159, 0x1, R3, P5 ;  /* 0x000000019f9d7824 */ /* 0x000fe200028e0603 */
[-C--:B------:R-:W-:Y:S02]  /*93d0*/  IADD3 R160, P0, PT, R170, R228.reuse, RZ ;  /* 0x000000e4aaa07210 */ /* 0x080fe40007f1e0ff */
[-C--:B------:R-:W-:Y:S01]  /*93e0*/  IADD3 R162, P4, PT, R168, R228.reuse, RZ ;  /* 0x000000e4a8a27210 */ /* 0x080fe20007f9e0ff */
[----:B------:R-:W-:Y:S01]  /*93f0*/  IMAD.X R151, R165, 0x1, R132, P6 ;  /* 0x00000001a5977824 */ /* 0x000fe200030e0684 */
[----:B------:R-:W-:-:S03]  /*9400*/  IADD3 R164, P5, PT, R166, R228, RZ ;  /* 0x000000e4a6a47210 */ /* 0x000fc60007fbe0ff */
[--C-:B------:R-:W-:Y:S01]  /*9410*/  IMAD.X R163, R169, 0x1, R3.reuse, P4 ;  /* 0x00000001a9a37824 */ /* 0x100fe200020e0603 */
[----:B------:R-:W-:Y:S02]  /*9420*/  IADD3 R158, P6, PT, R172, R230, RZ ;  /* 0x000000e6ac9e7210 */ /* 0x000fe40007fde0ff */
[----:B------:R-:W-:Y:S01]  /*9430*/  IADD3.X R161, PT, PT, R171, R3, RZ, P0, !PT ;  /* 0x00000003aba17210 */ /* 0x000fe200007fe4ff */
        /* <DEDUP_REMOVED lines=24> */
[----:B------:R-:W-:-:S02]  /*95c0*/  IADD3.X R189, PT, PT, R191, R3, RZ, P5, !PT ;  /* 0x00000003bfbd7210 */ /* 0x000fc40002ffe4ff */
        /* <DEDUP_REMOVED lines=22> */
[--C-:B------:R-:W-:Y:S01]  /*9730*/  IMAD.X R217, R205, 0x1, R3.reuse, P0 ;  /* 0x00000001cdd97824 */ /* 0x100fe200000e0603 */
[-C--:B------:R-:W-:Y:S01]  /*9740*/  IADD3 R222, P0, PT, R226, R228.reuse, RZ ;  /* 0x000000e4e2de7210 */ /* 0x080fe20007f1e0ff */
[----:B------:R-:W-:Y:S01]  /*9750*/  IMAD.X R221, R223, 0x1, R3, P5 ;  /* 0x00000001dfdd7824 */ /* 0x000fe200028e0603 */
[-C--:B------:R-:W-:Y:S01]  /*9760*/  IADD3 R224, P4, PT, R202, R228.reuse, RZ ;  /* 0x000000e4cae07210 */ /* 0x080fe20007f9e0ff */
[----:B------:R-:W-:Y:S02]  /*9770*/  IMAD.X R215, R207, 0x1, R132, P6 ;  /* 0x00000001cfd77824 */ /* 0x000fe400030e0684 */
[----:B------:R-:W-:Y:S01]  /*9780*/  VIADD R231, R231, 0xffffffbe ;  /* 0xffffffbee7e77836 */ /* 0x000fe20000000000 */
[----:B------:R-:W-:Y:S01]  /*9790*/  IADD3 R226, P5, PT, R140, R228, RZ ;  /* 0x000000e48ce27210 */ /* 0x000fe20007fbe0ff */
[----:B------:R2:W5:Y:S01]  /*97a0*/  LDL.LU.64 R206, [R1+0x5f8] ;  /* 0x0005f80001ce7983 */ /* 0x0005620000300a00 */
[----:B------:R-:W-:-:S02]  /*97b0*/  IADD3.X R225, PT, PT, R203, R3, RZ, P4, !PT ;  /* 0x00000003cbe17210 */ /* 0x000fc400027fe4ff */
[----:B------:R-:W-:Y:S01]  /*97c0*/  IADD3 R228, P4, PT, R138, R228, RZ ;  /* 0x000000e48ae47210 */ /* 0x000fe20007f9e0ff */
[----:B------:R2:W5:Y:S01]  /*97d0*/  LDL.LU.64 R204, [R1+0x5f0] ;  /* 0x0005f00001cc7983 */ /* 0x0005620000300a00 */
[--C-:B------:R-:W-:Y:S01]  /*97e0*/  IMAD.X R223, R227, 0x1, R3.reuse, P0 ;  /* 0x00000001e3df7824 */ /* 0x100fe200000e0603 */
[----:B-1----:R-:W-:Y:S02]  /*97f0*/  IADD3 R230, P6, PT, R136, R230, RZ ;  /* 0x000000e688e67210 */ /* 0x002fe40007fde0ff */
[----:B------:R2:W5:Y:S01]  /*9800*/  LDL.LU.64 R202, [R1+0x5e8] ;  /* 0x0005e80001ca7983 */ /* 0x0005620000300a00 */
[--C-:B------:R-:W-:Y:S02]  /*9810*/  IMAD.X R227, R141, 0x1, R3.reuse, P5 ;  /* 0x000000018de37824 */ /* 0x100fe400028e0603 */
[----:B------:R-:W-:Y:S01]  /*9820*/  IMAD.X R229, R139, 0x1, R3, P4 ;  /* 0x000000018be57824 */ /* 0x000fe200020e0603 */
[----:B------:R2:W5:Y:S01]  /*9830*/  LDL.LU.64 R140, [R1+0x5e0] ;  /* 0x0005e000018c7983 */ /* 0x0005620000300a00 */
[----:B------:R-:W-:Y:S01]  /*9840*/  ISETP.GE.U32.AND P4, PT, R231, 0x7fffff9f, PT ;  /* 0x7fffff9fe700780c */ /* 0x000fe20003f86070 */
[----:B------:R-:W-:-:S02]  /*9850*/  IMAD.X R231, R137, 0x1, R132, P6 ;  /* 0x0000000189e77824 */ /* 0x000fc400030e0684 */
[----:B------:R2:W5:Y:S04]  /*9860*/  LDL.LU.64 R138, [R1+0x5d8] ;  /* 0x0005d800018a7983 */ /* 0x0005680000300a00 */
[----:B------:R2:W5:Y:S01]  /*9870*/  LDL.LU.64 R136, [R1+0x5d0] ;  /* 0x0005d00001887983 */ /* 0x0005620000300a00 */
[----:B------:R-:W-:Y:S01]  /*9880*/  VIADD R2, R2, 0x1f ;  /* 0x0000001f02027836 */ /* 0x000fe20000000000 */
[----:B------:R-:W-:-:S04]  /*9890*/  ISETP.NE.U32.AND P0, PT, RZ, UR8, PT ;  /* 0x00000008ff007c0c */ /* 0x000fc8000bf05070 */
[----:B------:R-:W-:Y:S02]  /*98a0*/  ISETP.LT.OR P5, PT, R2, 0x20, P0 ;  /* 0x000000200200780c */ /* 0x000fe400007a1670 */
[----:B------:R-:W1:Y:S02]  /*98b0*/  S2R R2, SR_TID.X ;  /* 0x0000000000027919 */ /* 0x000e640000002100 */
[----:B-1----:R-:W-:-:S05]  /*98c0*/  LOP3.LUT R2, R2, 0x7f, RZ, 0xc0, !PT ;  /* 0x0000007f02027812 */ /* 0x002fca00078ec0ff */
[----:B------:R-:W-:-:S04]  /*98d0*/  IMAD.SHL.U32 R2, R2, 0x4, RZ ;  /* 0x0000000402027824 */ /* 0x000fc800078e00ff */
[----:B--2---:R-:W-:Y:S05]  /*98e0*/  @P5 BRA `(.L_x_7) ;  /* 0x00000004005c5947 */ /* 0x004fea0003800000 */
[----:B------:R-:W-:Y:S01]  /*98f0*/  UIADD3 UR7, UPT, UPT, UR10, 0x20000, URZ ;  /* 0x000200000a077890 */ /* 0x000fe2000fffe0ff */
[----:B------:R-:W-:Y:S01]  /*9900*/  UMOV UR6, URZ ;  /* 0x000000ff00067c82 */ /* 0x000fe20008000000 */
[----:B------:R-:W-:Y:S02]  /*9910*/  UIADD3 UR5, UPT, UPT, UR11, 0x108, URZ ;  /* 0x000001080b057890 */ /* 0x000fe4000fffe0ff */
[----:B------:R-:W-:Y:S02]  /*9920*/  USHF.R.U32.HI UR7, URZ, 0x4, UR7 ;  /* 0x00000004ff077899 */ /* 0x000fe40008011607 */
[----:B------:R-:W-:Y:S02]  /*9930*/  UIADD3 UR8, UPT, UPT, UR11, 0x110, URZ ;  /* 0x000001100b087890 */ /* 0x000fe4000fffe0ff */
[----:B------:R-:W-:Y:S02]  /*9940*/  USGXT.U32 UR46, UR7, 0xe ;  /* 0x0000000e072e789a */ /* 0x000fe40008000000 */
[----:B------:R-:W-:-:S02]  /*9950*/  UIADD3 UR9, UPT, UPT, UR11, 0x118, URZ ;  /* 0x000001180b097890 */ /* 0x000fc4000fffe0ff */
[----:B------:R-:W-:Y:S02]  /*9960*/  UIADD3 UR50, UP1, UPT, UR46, 0x2, URZ ;  /* 0x000000022e327890 */ /* 0x000fe4000ff3e0ff */
[----:B------:R-:W-:Y:S02]  /*9970*/  UIADD3 UR14, UPT, UPT, UR11, 0x40, URZ ;  /* 0x000000400b0e7890 */ /* 0x000fe4000fffe0ff */
[----:B------:R-:W-:Y:S02]  /*9980*/  UIADD3.X UR51, UPT, UPT, UR6, 0x40004040, URZ, UP1, !UPT ;  /* 0x4000404006337890 */ /* 0x000fe40008ffe4ff */
[----:B------:R-:W-:Y:S02]  /*9990*/  UIADD3 UR15, UPT, UPT, UR11, 0x120, URZ ;  /* 0x000001200b0f7890 */ /* 0x000fe4000fffe0ff */
[----:B------:R-:W-:Y:S02]  /*99a0*/  UIADD3.64 UR56, UPT, UPT, UR50, 0x2, URZ ;  /* 0x0000000232387897 */ /* 0x000fe4000fffe0ff */
[----:B------:R-:W-:-:S02]  /*99b0*/  UIADD3.64 UR58, UPT, UPT, UR50, 0x4, URZ ;  /* 0x00000004323a7897 */ /* 0x000fc4000fffe0ff */
[----:B------:R-:W-:Y:S02]  /*99c0*/  UIADD3 UR16, UPT, UPT, UR11, 0x40, URZ ;  /* 0x000000400b107890 */ /* 0x000fe4000fffe0ff */
[----:B------:R-:W-:Y:S02]  /*99d0*/  UIADD3 UR17, UPT, UPT, UR11, 0x128, URZ ;  /* 0x000001280b117890 */ /* 0x000fe4000fffe0ff */
[----:B------:R-:W-:Y:S02]  /*99e0*/  UIADD3 UR18, UPT, UPT, UR11, 0x40, URZ ;  /* 0x000000400b127890 */ /* 0x000fe4000fffe0ff */
[----:B------:R-:W-:Y:S01]  /*99f0*/  UIADD3 UR19, UPT, UPT, UR11, 0x130, URZ ;  /* 0x000001300b137890 */ /* 0x000fe2000fffe0ff */
[----:B------:R-:W-:Y:S01]  /*9a00*/  UMOV UR34, 0x0 ;  /* 0x0000000000227882 */ /* 0x000fe20000000000 */
[----:B------:R-:W-:Y:S01]  /*9a10*/  UMOV UR35, 0x8100910 ;  /* 0x0810091000237882 */ /* 0x000fe20000000000 */
[----:B------:R-:W-:Y:S02]  /*9a20*/  UIADD3 UR20, UPT, UPT, UR11, 0x40, URZ ;  /* 0x000000400b147890 */ /* 0x000fe4000fffe0ff */
[----:B------:R-:W-:Y:S01]  /*9a30*/  UIADD3 UR21, UPT, UPT, UR11, 0x138, URZ ;  /* 0x000001380b157890 */ /* 0x000fe2000fffe0ff */
[----:B------:R-:W-:Y:S01]  /*9a40*/  UMOV UR47, 0x40004040 ;  /* 0x40004040002f7882 */ /* 0x000fe20000000000 */
[----:B------:R-:W-:-:S02]  /*9a50*/  UIADD3 UR22, UPT, UPT, UR11, 0x80, URZ ;  /* 0x000000800b167890 */ /* 0x000fc4000fffe0ff */
[----:B------:R1:W-:Y:S01]  /*9a60*/  UTCHMMA tmem[UR13], gdesc[UR46], tmem[UR11], tmem[UR34], idesc[UR35], !UPT ;  /* 0x00ff222e0d0079ea */ /* 0x0003e2000f80000b */
[----:B------:R-:W-:Y:S02]  /*9a70*/  UIADD3 UR23, UPT, UPT, UR11, 0x140, URZ ;  /* 0x000001400b177890 */ /* 0x000fe4000fffe0ff */
[----:B------:R1:W-:Y:S01]  /*9a80*/  UTCHMMA tmem[UR5], gdesc[UR50], tmem[UR11], tmem[UR34], idesc[UR35], UPT ;  /* 0x00ff2232050079ea */ /* 0x0003e2000b80000b */
[----:B------:R-:W-:Y:S01]  /*9a90*/  UMOV UR74, 0x0 ;  /* 0x00000000004a7882 */ /* 0x000fe20000000000 */
[----:B------:R-:W-:Y:S01]  /*9aa0*/  UMOV UR75, 0x8100910 ;  /* 0x08100910004b7882 */ /* 0x000fe20000000000 */
[----:B------:R-:W-:Y:S02]  /*9ab0*/  UIADD3 UR60, UPT, UPT, UR11, 0x80, URZ ;  /* 0x000000800b3c7890 */ /* 0x000fe4000fffe0ff */
[----:B------:R1:W-:Y:S01]  /*9ac0*/  UTCHMMA tmem[UR8], gdesc[UR56], tmem[UR11], tmem[UR74], idesc[UR75], UPT ;  /* 0x00ff4a38080079ea */ /* 0x0003e2000b80000b */
[----:B------:R-:W-:Y:S01]  /*9ad0*/  UIADD3 UR61, UPT, UPT, UR11, 0x148, URZ ;  /* 0x000001480b3d7890 */ /* 0x000fe2000fffe0ff */
[----:B------:R-:W-:Y:S01]  /*9ae0*/  UMOV UR24, 0x0 ;  /* 0x0000000000187882 */ /* 0x000fe20000000000 */
[----:B------:R-:W-:Y:S01]  /*9af0*/  UMOV UR25, 0x8100910 ;  /* 0x0810091000197882 */ /* 0x000fe20000000000 */
[----:B------:R-:W-:-:S02]  /*9b00*/  UIADD3 UR62, UPT, UPT, UR11, 0x80, URZ ;  /* 0x000000800b3e7890 */ /* 0x000fc4000fffe0ff */
[----:B------:R1:W-:Y:S01]  /*9b10*/  UTCHMMA tmem[UR9], gdesc[UR58], tmem[UR11], tmem[UR24], idesc[UR25], UPT ;  /* 0x00ff183a090079ea */ /* 0x0003e2000b80000b */
[----:B------:R-:W-:Y:S01]  /*9b20*/  UIADD3 UR63, UPT, UPT, UR11, 0x150, URZ ;  /* 0x000001500b3f7890 */ /* 0x000fe2000fffe0ff */
[----:B------:R-:W-:Y:S01]  /*9b30*/  UMOV UR28, 0x0 ;  /* 0x00000000001c7882 */ /* 0x000fe20000000000 */
[----:B------:R-:W-:Y:S01]  /*9b40*/  UMOV UR29, 0x8100910 ;  /* 0x08100910001d7882 */ /* 0x000fe20000000000 */
[----:B------:R-:W-:Y:S01]  /*9b50*/  UIADD3 UR64, UPT, UPT, UR11, 0x80, URZ ;  /* 0x000000800b407890 */ /* 0x000fe2000fffe0ff */
[----:B------:R1:W-:Y:S01]  /*9b60*/  UTCHMMA tmem[UR15], gdesc[UR46], tmem[UR14], tmem[UR28], idesc[UR29], !UPT ;  /* 0x00ff1c2e0f0079ea */ /* 0x0003e2000f80000e */
[----:B------:R-:W-:Y:S01]  /*9b70*/  UIADD3 UR65, UPT, UPT, UR11, 0x158, URZ ;  /* 0x000001580b417890 */ /* 0x000fe2000fffe0ff */
[----:B------:R-:W-:Y:S01]  /*9b80*/  UMOV UR30, 0x0 ;  /* 0x00000000001e7882 */ /* 0x000fe20000000000 */
[----:B------:R-:W-:Y:S01]  /*9b90*/  UMOV UR31, 0x8100910 ;  /* 0x08100910001f7882 */ /* 0x000fe20000000000 */
[----:B------:R-:W-:Y:S01]  /*9ba0*/  UIADD3 UR66, UPT, UPT, UR11, 0xc0, URZ ;  /* 0x000000c00b427890 */ /* 0x000fe2000fffe0ff */
[----:B------:R1:W-:Y:S01]  /*9bb0*/  UTCHMMA tmem[UR17], gdesc[UR50], tmem[UR16], tmem[UR30], idesc[UR31], UPT ;  /* 0x00ff1e32110079ea */ /* 0x0003e2000b800010 */
        /* <DEDUP_REMOVED lines=18> */
[----:B------:R-:W-:Y:S01]  /*9ce0*/  UMOV UR42, 0x0 ;  /* 0x00000000002a7882 */ /* 0x000fe20000000000 */
[----:B------:R-:W-:Y:S01]  /*9cf0*/  UMOV UR43, 0x8100910 ;  /* 0x08100910002b7882 */ /* 0x000fe20000000000 */
[----:B------:R-:W-:Y:S01]  /*9d00*/  UMOV UR44, 0x0 ;  /* 0x00000000002c7882 */ /* 0x000fe20000000000 */
[----:B------:R-:W-:Y:S01]  /*9d10*/  UMOV UR45, 0x8100910 ;  /* 0x08100910002d7882 */ /* 0x000fe20000000000 */
[----:B------:R1:W-:Y:S01]  /*9d20*/  UTCHMMA tmem[UR61], gdesc[UR50], tmem[UR60], tmem[UR40], idesc[UR41], UPT ;  /* 0x00ff28323d0079ea */ /* 0x0003e2000b80003c */
[----:B------:R-:W-:Y:S01]  /*9d30*/  UMOV UR48, 0x0 ;  /* 0x0000000000307882 */ /* 0x000fe20000000000 */
[----:B------:R-:W-:Y:S01]  /*9d40*/  UMOV UR49, 0x8100910 ;  /* 0x0810091000317882 */ /* 0x000fe20000000000 */
[----:B------:R-:W-:Y:S01]  /*9d50*/  UMOV UR6, UR4 ;  /* 0x0000000400067c82 */ /* 0x000fe20008000000 */
[----:B------:R-:W-:Y:S01]  /*9d60*/  UMOV UR7, URZ ;  /* 0x000000ff00077c82 */ /* 0x000fe20008000000 */
[----:B------:R1:W-:Y:S01]  /*9d70*/  UTCHMMA tmem[UR63], gdesc[UR56], tmem[UR62], tmem[UR42], idesc[UR43], UPT ;  /* 0x00ff2a383f0079ea */ /* 0x0003e2000b80003e */
[----:B------:R-:W-:Y:S01]  /*9d80*/  UMOV UR52, 0x0 ;  /* 0x0000000000347882 */ /* 0x000fe20000000000 */
[----:B------:R-:W-:Y:S01]  /*9d90*/  UMOV UR53, 0x8100910 ;  /* 0x0810091000357882 */ /* 0x000fe20000000000 */
[----:B------:R1:W-:Y:S01]  /*9da0*/  UTCHMMA tmem[UR65], gdesc[UR58], tmem[UR64], tmem[UR44], idesc[UR45], UPT ;  /* 0x00ff2c3a410079ea */ /* 0x0003e2000b800040 */
[----:B------:R-:W-:Y:S01]  /*9db0*/  UMOV UR54, 0x0 ;  /* 0x0000000000367882 */ /* 0x000fe20000000000 */
[----:B------:R-:W-:Y:S01]  /*9dc0*/  UMOV UR55, 0x8100910 ;  /* 0x0810091000377882 */ /* 0x000fe20000000000 */
[----:B------:R-:W-:Y:S01]  /*9dd0*/  UMOV UR76, UR6 ;  /* 0x00000006004c7c82 */ /* 0x000fe20008000000 */
[----:B------:R1:W-:Y:S01]  /*9de0*/  UTCHMMA tmem[UR67], gdesc[UR46], tmem[UR66], tmem[UR48], idesc[UR49], !UPT ;  /* 0x00ff302e430079ea */ /* 0x0003e2000f800042 */
[----:B------:R-:W-:Y:S01]  /*9df0*/  UMOV UR6, 0x0 ;  /* 0x0000000000067882 */ /* 0x000fe20000000000 */
[----:B------:R-:W-:Y:S01]  /*9e00*/  UMOV UR7, 0x8100910 ;  /* 0x0810091000077882 */ /* 0x000fe20000000000 */
[----:B------:R1:W-:Y:S01]  /*9e10*/  UTCHMMA tmem[UR69], gdesc[UR50], tmem[UR68], tmem[UR52], idesc[UR53], UPT ;  /* 0x00ff3432450079ea */ /* 0x0003e2000b800044 */
[----:B------:R1:W-:Y:S01]  /*9e20*/  UTCHMMA tmem[UR71], gdesc[UR56], tmem[UR70], tmem[UR54], idesc[UR55], UPT ;  /* 0x00ff3638470079ea */ /* 0x0003e2000b800046 */
[----:B------:R1:W-:Y:S01]  /*9e30*/  UTCHMMA tmem[UR73], gdesc[UR58], tmem[UR72], tmem[UR6], idesc[UR7], UPT ;  /* 0x00ff063a490079ea */ /* 0x0003e2000b800048 */
[----:B------:R1:W-:Y:S01]  /*9e40*/  UTCBAR [UR76], URZ ;  /* 0x000000ff4c0073e9 */ /* 0x0003e200080000ff */
[----:B------:R-:W-:Y:S01]  /*9e50*/  NOP ;  /* 0x0000000000007918 */ /* 0x000fe20000000000 */
.L_x_7:
[----:B------:R2:W-:Y:S01]  /*9e60*/  STL.64 [R1+0x640], R166 ;  /* 0x000640a601007387 */ /* 0x0005e20000100a00 */
[----:B-1----:R-:W1:Y:S01]  /*9e70*/  LDCU UR21, c[0x0][0x3a0] ;  /* 0x00007400ff1577ac */ /* 0x002e620008000800 */
[----:B------:R-:W3:Y:S01]  /*9e80*/  LDCU UR20, c[0x0][0x3a0] ;  /* 0x00007400ff1477ac */ /* 0x000ee20008000800 */
[----:B------:R-:W4:Y:S01]  /*9e90*/  LDCU UR16, c[0x0][0x3a0] ;  /* 0x00007400ff1077ac */ /* 0x000f220008000800 */
[----:B--2---:R-:W2:Y:S01]  /*9ea0*/  LDL.LU.64 R166, [R1+0xb0] ;  /* 0x0000b00001a67983 */ /* 0x004ea20000300a00 */
[----:B------:R-:W1:Y:S03]  /*9eb0*/  LDCU UR19, c[0x0][0x3a0] ;  /* 0x00007400ff1377ac */ /* 0x000e660008000800 */
[----:B-----5:R3:W-:Y:S01]  /*9ec0*/  STL.64 [R1+0x638], R136 ;  /* 0x0006388801007387 */ /* 0x0207e20000100a00 */
[----:B------:R-:W1:Y:S01]  /*9ed0*/  LDCU UR15, c[0x0][0x3a0] ;  /* 0x00007400ff0f77ac */ /* 0x000e620008000800 */
[----:B------:R-:W1:Y:S01]  /*9ee0*/  LDCU UR18, c[0x0][0x3a0] ;  /* 0x00007400ff1277ac */ /* 0x000e620008000800 */
[----:B------:R-:W1:Y:S01]  /*9ef0*/  LDCU UR14, c[0x0][0x3a0] ;  /* 0x00007400ff0e77ac */ /* 0x000e620008000800 */
[----:B---3--:R-:W3:Y:S01]  /*9f00*/  LDL.LU.64 R136, [R1+0xa0] ;  /* 0x0000a00001887983 */ /* 0x008ee20000300a00 */
[----:B------:R-:W1:Y:S03]  /*9f10*/  LDCU UR17, c[0x0][0x3a0] ;  /* 0x00007400ff1177ac */ /* 0x000e660008000800 */
[----:B------:R4:W-:Y:S01]  /*9f20*/  STL.64 [R1+0x630], R174 ;  /* 0x000630ae01007387 */ /* 0x0009e20000100a00 */
[----:B------:R-:W1:Y:S01]  /*9f30*/  LDCU UR9, c[0x0][0x3a0] ;  /* 0x00007400ff0977ac */ /* 0x000e620008000800 */
[----:B------:R-:W1:Y:S01]  /*9f40*/  LDCU UR8, c[0x0][0x3a0] ;  /* 0x00007400ff0877ac */ /* 0x000e620008000800 */
[----:B------:R-:W1:Y:S01]  /*9f50*/  LDCU UR7, c[0x0][0x3a0] ;  /* 0x00007400ff0777ac */ /* 0x000e620008000800 */
[----:B----4-:R-:W4:Y:S01]  /*9f60*/  LDL.LU.64 R174, [R1+0x90] ;  /* 0x0000900001ae7983 */ /* 0x010f220000300a00 */
[----:B------:R-:W1:Y:S03]  /*9f70*/  LDCU UR6, c[0x0][0x3a0] ;  /* 0x00007400ff0677ac */ /* 0x000e660008000800 */
[----:B------:R1:W-:Y:S01]  /*9f80*/  STL.64 [R1+0x628], R182 ;  /* 0x000628b601007387 */ /* 0x0003e20000100a00 */
[----:B------:R-:W2:Y:S01]  /*9f90*/  LDCU UR5, c[0x0][0x3a0] ;  /* 0x00007400ff0577ac */ /* 0x000ea20008000800 */
[----:B------:R-:W2:Y:S02]  /*9fa0*/  LDCU UR22, c[0x0][0x3a0] ;  /* 0x00007400ff1677ac */ /* 0x000ea40008000800 */
[----:B-1----:R-:W2:Y:S04]  /*9fb0*/  LDL.LU.64 R182, [R1+0xa8] ;  /* 0x0000a80001b67983 */ /* 0x002ea80000300a00 */
[----:B------:R1:W-:Y:S04]  /*9fc0*/  STL.64 [R1+0x620], R190 ;  /* 0x000620be01007387 */ /* 0x0003e80000100a00 */
[----:B-1----:R-:W2:Y:S04]  /*9fd0*/  LDL.LU.64 R190, [R1+0x98] ;  /* 0x0000980001be7983 */ /* 0x002ea80000300a00 */
[----:B------:R1:W-:Y:S04]  /*9fe0*/  STL.64 [R1+0x618], R198 ;  /* 0x000618c601007387 */ /* 0x0003e80000100a00 */
[----:B-1----:R-:W2:Y:S04]  /*9ff0*/  LDL.LU.64 R198, [R1+0x88] ;  /* 0x0000880001c67983 */ /* 0x002ea80000300a00 */
[----:B------:R1:W-:Y:S04]  /*a000*/  STL.64 [R1+0x610], R214 ;  /* 0x000610d601007387 */ /* 0x0003e80000100a00 */
[----:B-1----:R-:W2:Y:S04]  /*a010*/  LDL.LU.64 R214, [R1+0x80] ;  /* 0x0000800001d67983 */ /* 0x002ea80000300a00 */
[----:B------:R1:W-:Y:S04]  /*a020*/  STL [R1+0x608], R133 ;  /* 0x0006088501007387 */ /* 0x0003e80000100800 */
[----:B------:R1:W-:Y:S02]  /*a030*/  STL.64 [R1+0x600], R230 ;  /* 0x000600e601007387 */ /* 0x0003e40000100a00 */
[----:B-1----:R-:W1:Y:S02]  /*a040*/  LDC R133, c[0x0][0x3a0] ;  /* 0x0000e800ff857b82 */ /* 0x002e640000000800 */
[----:B------:R-:W2:Y:S04]  /*a050*/  LDL.LU.64 R230, [R1+0xb8] ;  /* 0x0000b80001e67983 */ /* 0x000ea80000300a00 */
[----:B------:R1:W-:Y:S04]  /*a060*/  STL.64 [R1+0x5f8], R204 ;  /* 0x0005f8cc01007387 */ /* 0x0003e80000100a00 */
[----:B-1----:R-:W2:Y:S04]  /*a070*/  LDL.LU.64 R204, [R1+0xc8] ;  /* 0x0000c80001cc7983 */ /* 0x002ea80000300a00 */
[----:B------:R1:W-:Y:S04]  /*a080*/  STL.64 [R1+0x5f0], R202 ;  /* 0x0005f0ca01007387 */ /* 0x0003e80000100a00 */
[----:B-1----:R-:W2:Y:S04]  /*a090*/  LDL.LU.64 R202, [R1+0xc0] ;  /* 0x0000c00001ca7983 */ /* 0x002ea80000300a00 */
[----:B------:R1:W-:Y:S04]  /*a0a0*/  STL.64 [R1+0x5e8], R200 ;  /* 0x0005e8c801007387 */ /* 0x0003e80000100a00 */
[----:B-1----:R-:W2:Y:S01]  /*a0b0*/  LDL.LU.64 R200, [R1+0xd0] ;  /* 0x0000d00001c87983 */ /* 0x002ea20000300a00 */
[----:B------:R-:W-:Y:S06]  /*a0c0*/  BAR.SYNC.DEFER_BLOCKING 0x0 ;  /* 0x0000000000007b1d */ /* 0x000fec0000010000 */
[----:B------:R1:W-:Y:S04]  /*a0d0*/  STL [R1+0x5e0], R0 ;  /* 0x0005e00001007387 */ /* 0x0003e80000100800 */
[----:B------:R1:W-:Y:S04]  /*a0e0*/  STL.64 [R1+0x5d8], R138 ;  /* 0x0005d88a01007387 */ /* 0x0003e80000100a00 */
[----:B------:R1:W-:Y:S04]  /*a0f0*/  STL.64 [R1+0x5d0], R2 ;  /* 0x0005d00201007387 */ /* 0x0003e80000100a00 */
[----:B------:R-:W-:Y:S01]  /*a100*/  @!PT LDS RZ, [RZ] ;  /* 0x00000000fffff984 */ /* 0x000fe20000000800 */
[----:B------:R-:W-:Y:S01]  /*a110*/  @!PT LDS RZ, [RZ] ;  /* 0x00000000fffff984 */ /* 0x000fe20000000800 */
[----:B------:R-:W-:Y:S01]  /*a120*/  @!PT LDS RZ, [RZ] ;  /* 0x00000000fffff984 */ /* 0x000fe20000000800 */
[----:B--2---:R-:W-:Y:S04]  /*a130*/  LDGSTS.E [R207], desc[UR26][R200.64], !P3 ;  /* 0x00000000c8cf7fae */ /* 0x004fe8000d9a101a */
[----:B------:R-:W-:Y:S04]  /*a140*/  LDGSTS.E [R207+0x200], desc[UR26][R204.64], !P3 ;  /* 0x00200000cccf7fae */ /* 0x000fe8000d9a101a */
[----:B------:R-:W-:Y:S04]  /*a150*/  LDGSTS.E [R207+0x400], desc[UR26][R202.64], !P3 ;  /* 0x00400000cacf7fae */ /* 0x000fe8000d9a101a */
[----:B------:R-:W-:Y:S04]  /*a160*/  LDGSTS.E [R207+0x600], desc[UR26][R230.64], !P3 ;  /* 0x00600000e6cf7fae */ /* 0x000fe8000d9a101a */
[----:B------:R-:W2:Y:S01]  /*a170*/  LDL.LU.64 R204, [R1+0x78] ;  /* 0x0000780001cc7983 */ /* 0x000ea20000300a00 */
[----:B-1----:R-:W-:-:S02]  /*a180*/  IADD3 R0, PT, PT, R133, -0x43, RZ ;  /* 0xffffffbd85007810 */ /* 0x002fc40007ffe0ff */
[----:B------:R-:W1:Y:S01]  /*a190*/  LDC R133, c[0x0][0x3a0] ;  /* 0x0000e800ff857b82 */ /* 0x000e620000000800 */
[----:B------:R-:W-:Y:S01]  /*a1a0*/  LDGSTS.E [R207+0x800], desc[UR26][R166.64], !P4 ;  /* 0x00800000a6cf7fae */ /* 0x000fe2000e1a101a */
[----:B------:R-:W-:-:S03]  /*a1b0*/  ISETP.GE.U32.AND P5, PT, R0, 0x7fffff9e, PT ;  /* 0x7fffff9e0000780c */ /* 0x000fc60003fa6070 */
[----:B------:R4:W-:Y:S03]  /*a1c0*/  LDGSTS.E [R207+0xa00], desc[UR26][R182.64], !P4 ;  /* 0x00a00000b6cf7fae */ /* 0x0009e6000e1a101a */
[----:B------:R-:W1:Y:S01]  /*a1d0*/  LDC R0, c[0x0][0x3a0] ;  /* 0x0000e800ff007b82 */ /* 0x000e620000000800 */
[----:B---3--:R-:W-:Y:S04]  /*a1e0*/  LDGSTS.E [R207+0xc00], desc[UR26][R136.64], !P4 ;  /* 0x00c0000088cf7fae */ /* 0x008fe8000e1a101a */
[----:B------:R-:W3:Y:S04]  /*a1f0*/  LDL.LU.64 R166, [R1+0x70] ;  /* 0x0000700001a67983 */ /* 0x000ee80000300a00 */
[----:B------:R-:W3:Y:S01]  /*a200*/  LDL.LU.64 R138, [R1+0x68] ;  /* 0x00006800018a7983 */ /* 0x000ee20000300a00 */
[----:B----4-:R-:W4:Y:S03]  /*a210*/  LDC R183, c[0x0][0x3a0] ;  /* 0x0000e800ffb77b82 */ /* 0x010f260000000800 */
[----:B------:R-:W3:Y:S04]  /*a220*/  LDL.LU.64 R136, [R1+0x60] ;  /* 0x0000600001887983 */ /* 0x000ee80000300a00 */
[----:B------:R-:W3:Y:S04]  /*a230*/  LDL.LU.64 R2, [R1+0x58] ;  /* 0x0000580001027983 */ /* 0x000ee80000300a00 */
[----:B------:R-:W-:Y:S04]  /*a240*/  LDGSTS.E [R207+0xe00], desc[UR26][R190.64], !P4 ;  /* 0x00e00000becf7fae */ /* 0x000fe8000e1a101a */
[----:B------:R-:W-:Y:S04]  /*a250*/  LDGSTS.E [R207+0x1000], desc[UR26][R174.64], !P5 ;  /* 0x01000000aecf7fae */ /* 0x000fe8000e9a101a */
[----:B------:R-:W-:Y:S04]  /*a260*/  LDGSTS.E [R207+0x1200], desc[UR26][R198.64], !P5 ;  /* 0x01200000c6cf7fae */ /* 0x000fe8000e9a101a */
[----:B------:R-:W-:Y:S01]  /*a270*/  LDGSTS.E [R207+0x1400], desc[UR26][R214.64], !P5 ;  /* 0x01400000d6cf7fae */ /* 0x000fe2000e9a101a */
[----:B----4-:R-:W-:-:S03]  /*a280*/  VIADD R182, R183, 0xffffffbc ;  /* 0xffffffbcb7b67836 */ /* 0x010fc60000000000 */
[----:B------:R-:W4:Y:S02]  /*a290*/  LDL.LU.64 R174, [R1+0x50] ;  /* 0x0000500001ae7983 */ /* 0x000f240000300a00 */
[----:B------:R-:W-:Y:S02]  /*a2a0*/  ISETP.GE.U32.AND P3, PT, R182, 0x7fffff9d, PT ;  /* 0x7fffff9db600780c */ /* 0x000fe40003f66070 */
[----:B------:R-:W4:Y:S04]  /*a2b0*/  LDL.LU.64 R182, [R1+0x48] ;  /* 0x0000480001b67983 */ /* 0x000f280000300a00 */
[----:B------:R-:W4:Y:S04]  /*a2c0*/  LDL.LU.64 R190, [R1+0x40] ;  /* 0x0000400001be7983 */ /* 0x000f280000300a00 */
[----:B------:R-:W4:Y:S04]  /*a2d0*/  LDL.LU.64 R198, [R1+0x38] ;  /* 0x0000380001c67983 */ /* 0x000f280000300a00 */
[----:B------:R-:W4:Y:S04]  /*a2e0*/  LDL.LU.64 R214, [R1+0x30] ;  /* 0x0000300001d67983 */ /* 0x000f280000300a00 */
[----:B------:R-:W4:Y:S04]  /*a2f0*/  LDL.LU.64 R230, [R1+0x28] ;  /* 0x0000280001e67983 */ /* 0x000f280000300a00 */
[----:B--2---:R-:W-:Y:S04]  /*a300*/  LDGSTS.E [R207+0x1600], desc[UR26][R204.64], !P5 ;  /* 0x01600000cccf7fae */ /* 0x004fe8000e9a101a */
[----:B------:R-:W2:Y:S04]  /*a310*/  LDL.LU.64 R204, [R1+0x20] ;  /* 0x0000200001cc7983 */ /* 0x000ea80000300a00 */
[----:B------:R-:W2:Y:S04]  /*a320*/  LDL.LU.64 R202, [R1+0x18] ;  /* 0x0000180001ca7983 */ /* 0x000ea80000300a00 */
[----:B------:R-:W2:Y:S04]  /*a330*/  LDL.LU.64 R200, [R1+0x10] ;  /* 0x0000100001c87983 */ /* 0x000ea80000300a00 */
[----:B---3--:R-:W-:Y:S04]  /*a340*/  LDGSTS.E [R207+0x1800], desc[UR26][R166.64], !P3 ;  /* 0x01800000a6cf7fae */ /* 0x008fe8000d9a101a */
[----:B------:R-:W-:Y:S04]  /*a350*/  LDGSTS.E [R207+0x1a00], desc[UR26][R138.64], !P3 ;  /* 0x01a000008acf7fae */ /* 0x000fe8000d9a101a */
[----:B------:R-:W-:Y:S04]  /*a360*/  LDGSTS.E [R207+0x1c00], desc[UR26][R136.64], !P3 ;  /* 0x01c0000088cf7fae */ /* 0x000fe8000d9a101a */
[----:B------:R-:W3:Y:S04]  /*a370*/  LDL.LU.64 R166, [R1+0x640] ;  /* 0x0006400001a67983 */ /* 0x000ee80000300a00 */
[----:B------:R-:W3:Y:S04]  /*a380*/  LDL.LU.64 R138, [R1+0x8] ;  /* 0x00000800018a7983 */ /* 0x000ee80000300a00 */
[----:B------:R-:W3:Y:S04]  /*a390*/  LDL.LU.64 R136, [R1+0x638] ;  /* 0x0006380001887983 */ /* 0x000ee80000300a00 */
[----:B------:R-:W-:Y:S04]  /*a3a0*/  LDGSTS.E [R207+0x1e00], desc[UR26][R2.64], !P3 ;  /* 0x01e0000002cf7fae */ /* 0x000fe8000d9a101a */
[----:B------:R-:W3:Y:S01]  /*a3b0*/  LDL.LU.64 R2, [R1] ;  /* 0x0000000001027983 */ /* 0x000ee20000300a00 */
[----:B-1----:R-:W-:-:S02]  /*a3c0*/  VIADD R133, R133, 0xffffffbb ;  /* 0xffffffbb85857836 */ /* 0x002fc40000000000 */
[----:B------:R-:W-:-:S03]  /*a3d0*/  VIADD R0, R0, 0xffffffba ;  /* 0xffffffba00007836 */ /* 0x000fc60000000000 */
[----:B------:R-:W-:Y:S02]  /*a3e0*/  ISETP.GE.U32.AND P4, PT, R133, 0x7fffff9c, PT ;  /* 0x7fffff9c8500780c */ /* 0x000fe40003f86070 */
[----:B------:R-:W1:Y:S01]  /*a3f0*/  LDC R133, c[0x0][0x3a0] ;  /* 0x0000e800ff857b82 */ /* 0x000e620000000800 */
[----:B------:R-:W-:-:S07]  /*a400*/  ISETP.GE.U32.AND P3, PT, R0, 0x7fffff9b, PT ;  /* 0x7fffff9b0000780c */ /* 0x000fce0003f66070 */
[----:B------:R-:W1:Y:S03]  /*a410*/  LDC R0, c[0x0][0x3a0] ;  /* 0x0000e800ff007b82 */ /* 0x000e660000000800 */
[----:B----4-:R-:W-:Y:S04]  /*a420*/  LDGSTS.E [R207+0x2000], desc[UR26][R174.64], !P4 ;  /* 0x02000000aecf7fae */ /* 0x010fe8000e1a101a */
[----:B------:R-:W-:Y:S04]  /*a430*/  LDGSTS.E [R207+0x2200], desc[UR26][R182.64], !P4 ;  /* 0x02200000b6cf7fae */ /* 0x000fe8000e1a101a */
[----:B------:R-:W-:Y:S04]  /*a440*/  LDGSTS.E [R207+0x2400], desc[UR26][R190.64], !P4 ;  /* 0x02400000becf7fae */ /* 0x000fe8000e1a101a */
[----:B------:R-:W-:Y:S01]  /*a450*/  LDGSTS.E [R207+0x2600], desc[UR26][R198.64], !P4 ;  /* 0x02600000c6cf7fae */ /* 0x000fe2000e1a101a */
[----:B-1----:R-:W-:-:S03]  /*a460*/  VIADD R133, R133, 0xffffffb9 ;  /* 0xffffffb985857836 */ /* 0x002fc60000000000 */
[----:B------:R-:W-:Y:S02]  /*a470*/  LDGSTS.E [R207+0x2800], desc[UR26][R214.64], !P3 ;  /* 0x02800000d6cf7fae */ /* 0x000fe4000d9a101a */
[----:B------:R-:W-:Y:S02]  /*a480*/  ISETP.GE.U32.AND P4, PT, R133, 0x7fffff9a, PT ;  /* 0x7fffff9a8500780c */ /* 0x000fe40003f86070 */
[----:B------:R-:W-:Y:S01]  /*a490*/  LDGSTS.E [R207+0x2a00], desc[UR26][R230.64], !P3 ;  /* 0x02a00000e6cf7fae */ /* 0x000fe2000d9a101a */
[----:B------:R-:W-:-:S03]  /*a4a0*/  VIADD R0, R0, 0xffffffb8 ;  /* 0xffffffb800007836 */ /* 0x000fc60000000000 */
[----:B------:R-:W4:Y:S04]  /*a4b0*/  LDL.LU.64 R174, [R1+0x630] ;  /* 0x0006300001ae7983 */ /* 0x000f280000300a00 */
[----:B------:R-:W4:Y:S04]  /*a4c0*/  LDL.LU.64 R182, [R1+0x628] ;  /* 0x0006280001b67983 */ /* 0x000f280000300a00 */
[----:B------:R-:W4:Y:S04]  /*a4d0*/  LDL.LU.64 R190, [R1+0x620] ;  /* 0x0006200001be7983 */ /* 0x000f280000300a00 */
[----:B------:R-:W4:Y:S04]  /*a4e0*/  LDL.LU.64 R198, [R1+0x618] ;  /* 0x0006180001c67983 */ /* 0x000f280000300a00 */
[----:B------:R-:W4:Y:S04]  /*a4f0*/  LDL.LU.64 R214, [R1+0x610] ;  /* 0x0006100001d67983 */ /* 0x000f280000300a00 */
[----:B------:R-:W5:Y:S04]  /*a500*/  LDL.LU R133, [R1+0x608] ;  /* 0x0006080001857983 */ /* 0x000f680000300800 */
[----:B------:R-:W4:Y:S01]  /*a510*/  LDL.LU.64 R230, [R1+0x600] ;  /* 0x0006000001e67983 */ /* 0x000f220000300a00 */
[----:B------:R-:W-:-:S02]  /*a520*/  UIADD3 UR21, UPT, UPT, UR21, -0x52, URZ ;  /* 0xffffffae15157890 */ /* 0x000fc4000fffe0ff */
[----:B------:R-:W-:Y:S02]  /*a530*/  UIADD3 UR20, UPT, UPT, UR20, -0x51, URZ ;  /* 0xffffffaf14147890 */ /* 0x000fe4000fffe0ff */
[----:B------:R-:W-:Y:S02]  /*a540*/  UIADD3 UR16, UPT, UPT, UR16, -0x55, URZ ;  /* 0xffffffab10107890 */ /* 0x000fe4000fffe0ff */
[----:B------:R-:W-:Y:S02]  /*a550*/  UIADD3 UR19, UPT, UPT, UR19, -0x54, URZ ;  /* 0xffffffac13137890 */ /* 0x000fe4000fffe0ff */
[----:B------:R-:W-:Y:S02]  /*a560*/  UISETP.GE.U32.AND UP3, UPT, UR21, 0x7fffff8f, UPT ;  /* 0x7fffff8f1500788c */ /* 0x000fe4000bf66070 */
[----:B------:R-:W-:Y:S02]  /*a570*/  UIADD3 UR15, UPT, UPT, UR15, -0x58, URZ ;  /* 0xffffffa80f0f7890 */ /* 0x000fe4000fffe0ff */
[----:B------:R-:W-:-:S02]  /*a580*/  UIADD3 UR18, UPT, UPT, UR18, -0x53, URZ ;  /* 0xffffffad12127890 */ /* 0x000fc4000fffe0ff */
[----:B------:R-:W-:Y:S02]  /*a590*/  UISETP.GE.U32.AND UP4, UPT, UR20, 0x7fffff90, UPT ;  /* 0x7fffff901400788c */ /* 0x000fe4000bf86070 */
[----:B------:R-:W-:Y:S02]  /*a5a0*/  UIADD3 UR14, UPT, UPT, UR14, -0x57, URZ ;  /* 0xffffffa90e0e7890 */ /* 0x000fe4000fffe0ff */
[----:B------:R-:W-:Y:S02]  /*a5b0*/  UISETP.GE.U32.AND UP2, UPT, UR16, 0x7fffff8c, UPT ;  /* 0x7fffff8c1000788c */ /* 0x000fe4000bf46070 */
[----:B------:R-:W-:Y:S02]  /*a5c0*/  UIADD3 UR17, UPT, UPT, UR17, -0x56, URZ ;  /* 0xffffffaa11117890 */ /* 0x000fe4000fffe0ff */
[----:B------:R-:W-:Y:S02]  /*a5d0*/  UISETP.GE.U32.AND UP5, UPT, UR19, 0x7fffff8d, UPT ;  /* 0x7fffff8d1300788c */ /* 0x000fe4000bfa6070 */
[----:B------:R-:W-:-:S02]  /*a5e0*/  USEL UR16, URZ, 0x4, UP3 ;  /* 0x00000004ff107887 */ /* 0x000fc40009800000 */
[----:B------:R-:W-:Y:S02]  /*a5f0*/  UIADD3 UR9, UPT, UPT, UR9, -0x5c, URZ ;  /* 0xffffffa409097890 */ /* 0x000fe4000fffe0ff */
[----:B------:R-:W-:Y:S02]  /*a600*/  UISETP.GE.U32.AND UP3, UPT, UR15, 0x7fffff89, UPT ;  /* 0x7fffff890f00788c */ /* 0x000fe4000bf66070 */
[----:B------:R-:W-:Y:S02]  /*a610*/  UISETP.GE.U32.AND UP6, UPT, UR18, 0x7fffff8e, UPT ;  /* 0x7fffff8e1200788c */ /* 0x000fe4000bfc6070 */
[----:B------:R-:W-:Y:S02]  /*a620*/  USEL UR15, URZ, 0x7fff8, UP4 ;  /* 0x0007fff8ff0f7887 */ /* 0x000fe4000a000000 */
[----:B------:R-:W-:Y:S01]  /*a630*/  UIADD3 UR8, UPT, UPT, UR8, -0x5b, URZ ;  /* 0xffffffa508087890 */ /* 0x000fe2000fffe0ff */
[----:B--2---:R-:W-:Y:S04]  /*a640*/  LDGSTS.E [R207+0x2c00], desc[UR26][R204.64], !P3 ;  /* 0x02c00000cccf7fae */ /* 0x004fe8000d9a101a */
[----:B------:R-:W-:Y:S01]  /*a650*/  LDGSTS.E [R207+0x2e00], desc[UR26][R202.64], !P3 ;  /* 0x02e00000cacf7fae */ /* 0x000fe2000d9a101a */
[----:B------:R-:W-:-:S03]  /*a660*/  ISETP.GE.U32.AND P3, PT, R0, 0x7fffff99, PT ;  /* 0x7fffff990000780c */ /* 0x000fc60003f66070 */
[----:B------:R-:W-:Y:S04]  /*a670*/  LDGSTS.E [R207+0x3000], desc[UR26][R200.64], !P4 ;  /* 0x03000000c8cf7fae */ /* 0x000fe8000e1a101a */
[----:B------:R-:W5:Y:S04]  /*a680*/  LDL.LU.64 R204, [R1+0x5f8] ;  /* 0x0005f80001cc7983 */ /* 0x000f680000300a00 */
[----:B------:R-:W5:Y:S04]  /*a690*/  LDL.LU.64 R202, [R1+0x5f0] ;  /* 0x0005f00001ca7983 */ /* 0x000f680000300a00 */
[----:B------:R-:W5:Y:S04]  /*a6a0*/  LDL.LU.64 R200, [R1+0x5e8] ;  /* 0x0005e80001c87983 */ /* 0x000f680000300a00 */
[----:B------:R-:W5:Y:S04]  /*a6b0*/  LDL.LU R0, [R1+0x5e0] ;  /* 0x0005e00001007983 */ /* 0x000f680000300800 */
[----:B---3--:R-:W-:Y:S04]  /*a6c0*/  LDGSTS.E [R207+0x3200], desc[UR26][R138.64], !P4 ;  /* 0x032000008acf7fae */ /* 0x008fe8000e1a101a */
[----:B------:R-:W5:Y:S04]  /*a6d0*/  LDL.LU.64 R138, [R1+0x5d8] ;  /* 0x0005d800018a7983 */ /* 0x000f680000300a00 */
[----:B------:R-:W-:Y:S04]  /*a6e0*/  LDGSTS.E [R207+0x3400], desc[UR26][R2.64], !P4 ;  /* 0x0340000002cf7fae */ /* 0x000fe8000e1a101a */
[----:B------:R1:W-:Y:S04]  /*a6f0*/  LDGSTS.E [R207+0x3600], desc[UR26][R250.64], !P4 ;  /* 0x03600000facf7fae */ /* 0x0003e8000e1a101a */
[----:B------:R-:W-:Y:S04]  /*a700*/  LDGSTS.E [R207+0x3800], desc[UR26][R248.64], !P3 ;  /* 0x03800000f8cf7fae */ /* 0x000fe8000d9a101a */
[----:B------:R-:W5:Y:S04]  /*a710*/  LDL.LU.64 R2, [R1+0x5d0] ;  /* 0x0005d00001027983 */ /* 0x000f680000300a00 */
[----:B------:R-:W-:Y:S01]  /*a720*/  LDGSTS.E [R207+0x3a00], desc[UR26][R246.64], !P3 ;  /* 0x03a00000f6cf7fae */ /* 0x000fe2000d9a101a */
[----:B-1----:R-:W1:Y:S03]  /*a730*/  LDC R251, c[0x0][0x3a0] ;  /* 0x0000e800fffb7b82 */ /* 0x002e660000000800 */
[----:B------:R2:W-:Y:S04]  /*a740*/  LDGSTS.E [R207+0x3c00], desc[UR26][R244.64], !P3 ;  /* 0x03c00000f4cf7fae */ /* 0x0005e8000d9a101a */
[----:B------:R3:W-:Y:S04]  /*a750*/  LDGSTS.E [R207+0x3e00], desc[UR26][R242.64], !P3 ;  /* 0x03e00000f2cf7fae */ /* 0x0007e8000d9a101a */
[----:B------:R-:W4:Y:S04]  /*a760*/  LDL.LU.64 R246, [R1+0x4a0] ;  /* 0x0004a00001f67983 */ /* 0x000f280000300a00 */
[----:B------:R-:W4:Y:S01]  /*a770*/  LDL.LU.64 R248, [R1+0x3f8] ;  /* 0x0003f80001f87983 */ /* 0x000f220000300a00 */
[----:B--2---:R-:W2:Y:S01]  /*a780*/  LDC R244, c[0x0][0x3a0] ;  /* 0x0000e800fff47b82 */ /* 0x004ea20000000800 */
[----:B-1----:R-:W-:-:S07]  /*a790*/  VIADD R250, R251, 0xffffffb7 ;  /* 0xffffffb7fbfa7836 */ /* 0x002fce0000000000 */
[----:B------:R-:W3:Y:S01]  /*a7a0*/  LDC R251, c[0x0][0x3a0] ;  /* 0x0000e800fffb7b82 */ /* 0x000ee20000000800 */
[----:B------:R-:W-:-:S13]  /*a7b0*/  ISETP.GE.U32.AND P4, PT, R250, 0x7fffff98, PT ;  /* 0x7fffff98fa00780c */ /* 0x000fda0003f86070 */
[----:B------:R1:W-:Y:S04]  /*a7c0*/  LDGSTS.E [R207+0x4000], desc[UR26][R240.64], !P4 ;  /* 0x04000000f0cf7fae */ /* 0x0003e8000e1a101a */
[----:B------:R-:W-:Y:S01]  /*a7d0*/  LDGSTS.E [R207+0x4200], desc[UR26][R238.64], !P4 ;  /* 0x04200000eecf7fae */ /* 0x000fe2000e1a101a */
[----:B---3--:R-:W-:-:S03]  /*a7e0*/  IADD3 R242, PT, PT, R251, -0x4a, RZ ;  /* 0xffffffb6fbf27810 */ /* 0x008fc60007ffe0ff */
[----:B------:R-:W-:Y:S01]  /*a7f0*/  LDGSTS.E [R207+0x4400], desc[UR26][R236.64], !P4 ;  /* 0x04400000eccf7fae */ /* 0x000fe2000e1a101a */
[----:B------:R-:W-:Y:S01]  /*a800*/  UISETP.GE.U32.AND UP4, UPT, UR14, 0x7fffff8a, UPT ;  /* 0x7fffff8a0e00788c */ /* 0x000fe2000bf86070 */
[----:B------:R-:W3:Y:S01]  /*a810*/  LDC R251, c[0x0][0x3a0] ;  /* 0x0000e800fffb7b82 */ /* 0x000ee20000000800 */
[----:B------:R-:W-:Y:S01]  /*a820*/  ISETP.GE.U32.AND P3, PT, R242, 0x7fffff97, PT ;  /* 0x7fffff97f200780c */ /* 0x000fe20003f66070 */
[----:B------:R-:W-:Y:S06]  /*a830*/  LDGSTS.E [R207+0x4600], desc[UR26][R234.64], !P4 ;  /* 0x04600000eacf7fae */ /* 0x000fec000e1a101a */
[----:B-1----:R-:W1:Y:S06]  /*a840*/  LDC R240, c[0x0][0x3a0] ;  /* 0x0000e800fff07b82 */ /* 0x002e6c0000000800 */
[----:B------:R2:W-:Y:S04]  /*a850*/  LDGSTS.E [R207+0x4800], desc[UR26][R232.64], !P3 ;  /* 0x04800000e8cf7fae */ /* 0x0005e8000d9a101a */
[----:B------:R2:W-:Y:S04]  /*a860*/  LDGSTS.E [R207+0x4a00], desc[UR26][R34.64], !P3 ;  /* 0x04a0000022cf7fae */ /* 0x0005e8000d9a101a */
[----:B------:R-:W-:Y:S01]  /*a870*/  LDGSTS.E [R207+0x4c00], desc[UR26][R36.64], !P3 ;  /* 0x04c0000024cf7fae */ /* 0x000fe2000d9a101a */
[----:B--2---:R-:W-:-:S03]  /*a880*/  VIADD R232, R244, 0xffffffb5 ;  /* 0xffffffb5f4e87836 */ /* 0x004fc60000000000 */
[----:B------:R-:W-:Y:S01]  /*a890*/  LDGSTS.E [R207+0x4e00], desc[UR26][R38.64], !P3 ;  /* 0x04e0000026cf7fae */ /* 0x000fe2000d9a101a */
[----:B------:R-:W2:Y:S01]  /*a8a0*/  LDC R35, c[0x0][0x3a0] ;  /* 0x0000e800ff237b82 */ /* 0x000ea20000000800 */
[----:B------:R-:W-:Y:S01]  /*a8b0*/  ISETP.GE.U32.AND P4, PT, R232, 0x7fffff96, PT ;  /* 0x7fffff96e800780c */ /* 0x000fe20003f86070 */
[----:B-1----:R-:W-:-:S05]  /*a8c0*/  VIADD R34, R240, 0xffffffb4 ;  /* 0xffffffb4f0227836 */ /* 0x002fca0000000000 */
[----:B------:R-:W-:Y:S02]  /*a8d0*/  ISETP.GE.U32.AND P3, PT, R34, 0x7fffff95, PT ;  /* 0x7fffff952200780c */ /* 0x000fe40003f66070 */
[----:B------:R-:W1:Y:S05]  /*a8e0*/  LDC R34, c[0x0][0x3a0] ;  /* 0x0000e800ff227b82 */ /* 0x000e6a0000000800 */
[----:B------:R3:W-:Y:S04]  /*a8f0*/  LDGSTS.E [R207+0x5000], desc[UR26][R4.64], !P4 ;  /* 0x0500000004cf7fae */ /* 0x0007e8000e1a101a */
[----:B------:R-:W-:Y:S04]  /*a900*/  LDGSTS.E [R207+0x5200], desc[UR26][R42.64], !P4 ;  /* 0x052000002acf7fae */ /* 0x000fe8000e1a101a */
[----:B------:R-:W-:Y:S01]  /*a910*/  LDGSTS.E [R207+0x5400], desc[UR26][R44.64], !P4 ;  /* 0x054000002ccf7fae */ /* 0x000fe2000e1a101a */
[----:B---3--:R-:W3:Y:S03]  /*a920*/  LDC R5, c[0x0][0x3a0] ;  /* 0x0000e800ff057b82 */ /* 0x008ee60000000800 */
[----:B------:R-:W-:Y:S04]  /*a930*/  LDGSTS.E [R207+0x5600], desc[UR26][R46.64], !P4 ;  /* 0x056000002ecf7fae */ /* 0x000fe8000e1a101a */
[----:B------:R2:W-:Y:S01]  /*a940*/  LDGSTS.E [R207+0x5800], desc[UR26][R6.64], !P3 ;  /* 0x0580000006cf7fae */ /* 0x0005e2000d9a101a */
[----:B------:R-:W-:-:S02]  /*a950*/  UISETP.GE.U32.AND UP1, UPT, UR17, 0x7fffff8b, UPT ;  /* 0x7fffff8b1100788c */ /* 0x000fc4000bf26070 */
[----:B------:R-:W-:Y:S02]  /*a960*/  USEL UR14, URZ, 0x1, UP5 ;  /* 0x00000001ff0e7887 */ /* 0x000fe4000a800000 */
[----:B------:R-:W-:Y:S02]  /*a970*/  UIADD3 UR7, UPT, UPT, UR7, -0x5e, URZ ;  /* 0xffffffa207077890 */ /* 0x000fe4000fffe0ff */
[----:B------:R-:W-:Y:S02]  /*a980*/  UIADD3 UR6, UPT, UPT, UR6, -0x5d, URZ ;  /* 0xffffffa306067890 */ /* 0x000fe4000fffe0ff */
[----:B------:R-:W-:Y:S02]  /*a990*/  UIADD3 UR5, UPT, UPT, UR5, -0x5f, URZ ;  /* 0xffffffa105057890 */ /* 0x000fe4000fffe0ff */
[----:B------:R-:W-:Y:S01]  /*a9a0*/  UIADD3 UR22, UPT, UPT, UR22, -0x60, URZ ;  /* 0xffffffa016167890 */ /* 0x000fe2000fffe0ff */
[----:B--2---:R-:W2:Y:S01]  /*a9b0*/  LDC R6, c[0x0][0x3a0] ;  /* 0x0000e800ff067b82 */ /* 0x004ea20000000800 */
[----:B------:R-:W-:Y:S01]  /*a9c0*/  UISETP.GE.U32.AND UP5, UPT, UR9, 0x7fffff85, UPT ;  /* 0x7fffff850900788c */ /* 0x000fe2000bfa6070 */
[----:B------:R-:W-:Y:S01]  /*a9d0*/  VIADD R4, R35, 0xffffffb3 ;  /* 0xffffffb323047836 */ /* 0x000fe20000000000 */
[----:B------:R-:W-:Y:S01]  /*a9e0*/  USEL UR9, URZ, 0x1fffe, UP6 ;  /* 0x0001fffeff097887 */ /* 0x000fe2000b000000 */
[----:B------:R1:W-:Y:S01]  /*a9f0*/  LDGSTS.E [R207+0x5a00], desc[UR26][R50.64], !P3 ;  /* 0x05a0000032cf7fae */ /* 0x0003e2000d9a101a */
[----:B------:R-:W-:-:S02]  /*aa00*/  UISETP.GE.U32.AND UP6, UPT, UR8, 0x7fffff86, UPT ;  /* 0x7fffff860800788c */ /* 0x000fc4000bfc6070 */
[----:B------:R-:W-:Y:S01]  /*aa10*/  USEL UR8, URZ, 0x4, UP1 ;  /* 0x00000004ff087887 */ /* 0x000fe20008800000 */
[----:B------:R-:W-:Y:S01]  /*aa20*/  ISETP.GE.U32.AND P4, PT, R4, 0x7fffff94, PT ;  /* 0x7fffff940400780c */ /* 0x000fe20003f86070 */
[----:B------:R-:W-:Y:S01]  /*aa30*/  UISETP.GE.U32.AND UP1, UPT, UR7, 0x7fffff83, UPT ;  /* 0x7fffff830700788c */ /* 0x000fe2000bf26070 */
[----:B------:R-:W2:Y:S01]  /*aa40*/  LDC R7, c[0x0][0x3a0] ;  /* 0x0000e800ff077b82 */ /* 0x000ea20000000800 */
[----:B------:R-:W-:Y:S01]  /*aa50*/  USEL UR7, URZ, 0x7fff8, UP2 ;  /* 0x0007fff8ff077887 */ /* 0x000fe20009000000 */
[----:B---3--:R-:W-:Y:S01]  /*aa60*/  VIADD R5, R5, 0xffffffb2 ;  /* 0xffffffb205057836 */ /* 0x008fe20000000000 */
[----:B------:R-:W-:Y:S01]  /*aa70*/  UISETP.GE.U32.AND UP2, UPT, UR6, 0x7fffff84, UPT ;  /* 0x7fffff840600788c */ /* 0x000fe2000bf46070 */
[----:B------:R3:W-:Y:S01]  /*aa80*/  LDGSTS.E [R207+0x5c00], desc[UR26][R52.64], !P3 ;  /* 0x05c0000034cf7fae */ /* 0x0007e2000d9a101a */
[----:B------:R-:W-:Y:S02]  /*aa90*/  USEL UR6, URZ, 0x1, UP3 ;  /* 0x00000001ff067887 */ /* 0x000fe40009800000 */
[----:B------:R-:W-:Y:S01]  /*aaa0*/  UISETP.GE.U32.AND UP3, UPT, UR5, 0x7fffff82, UPT ;  /* 0x7fffff820500788c */ /* 0x000fe2000bf66070 */
[----:B-1----:R-:W-:Y:S01]  /*aab0*/  VIADD R4, R34, 0xffffffa6 ;  /* 0xffffffa622047836 */ /* 0x002fe20000000000 */
[----:B------:R-:W-:Y:S01]  /*aac0*/  USEL UR5, URZ, 0x1fffe, UP4 ;  /* 0x0001fffeff057887 */ /* 0x000fe2000a000000 */
[----:B------:R3:W-:Y:S01]  /*aad0*/  LDGSTS.E [R207+0x5e00], desc[UR26][R54.64], !P3 ;  /* 0x05e0000036cf7fae */ /* 0x0007e2000d9a101a */
[----:B------:R-:W-:-:S02]  /*aae0*/  UISETP.GE.U32.AND UP4, UPT, UR22, 0x7fffff81, UPT ;  /* 0x7fffff811600788c */ /* 0x000fc4000bf86070 */
[----:B------:R-:W-:Y:S01]  /*aaf0*/  USEL UR23, URZ, 0x1fffe, UP3 ;  /* 0x0001fffeff177887 */ /* 0x000fe20009800000 */
[----:B------:R-:W-:Y:S01]  /*ab00*/  ISETP.GE.U32.AND P3, PT, R5, 0x7fffff93, PT ;  /* 0x7fffff930500780c */ /* 0x000fe20003f66070 */
[----:B------:R-:W-:Y:S01]  /*ab10*/  USEL UR21, URZ, 0x1, UP4 ;  /* 0x00000001ff157887 */ /* 0x000fe2000a000000 */
[----:B------:R-:W-:Y:S01]  /*ab20*/  ISETP.GE.U32.AND P5, PT, R4, 0x7fffff87, PT ;  /* 0x7fffff870400780c */ /* 0x000fe20003fa6070 */
[----:B------:R-:W-:Y:S01]  /*ab30*/  USEL UR17, URZ, 0x1, UP5 ;  /* 0x00000001ff117887 */ /* 0x000fe2000a800000 */
[----:B--2---:R-:W-:Y:S01]  /*ab40*/  VIADD R5, R6, 0xffffffa7 ;  /* 0xffffffa706057836 */ /* 0x004fe20000000000 */
[----:B------:R-:W-:Y:S01]  /*ab50*/  USEL UR18, URZ, 0x1fffe, UP6 ;  /* 0x0001fffeff127887 */ /* 0x000fe2000b000000 */
[----:B------:R-:W1:Y:S01]  /*ab60*/  LDC R6, c[0x0][0x3a0] ;  /* 0x0000e800ff067b82 */ /* 0x000e620000000800 */
[----:B------:R-:W-:Y:S02]  /*ab70*/  UIADD3 UR21, UPT, UPT, UR21, UR23, URZ ;  /* 0x0000001715157290 */ /* 0x000fe4000fffe0ff */
[----:B------:R-:W-:Y:S01]  /*ab80*/  UIADD3 UR5, UPT, UPT, UR6, UR5, URZ ;  /* 0x0000000506057290 */ /* 0x000fe2000fffe0ff */
[----:B------:R-:W-:Y:S01]  /*ab90*/  SEL R4, RZ, 0x4, P5 ;  /* 0x00000004ff047807 */ /* 0x000fe20002800000 */
[----:B------:R-:W-:Y:S01]  /*aba0*/  USEL UR19, URZ, 0x4, UP1 ;  /* 0x00000004ff137887 */ /* 0x000fe20008800000 */
[----:B------:R3:W-:Y:S01]  /*abb0*/  LDGSTS.E [R207+0x6000], desc[UR26][R8.64], !P4 ;  /* 0x0600000008cf7fae */ /* 0x0007e2000e1a101a */
[----:B------:R-:W-:-:S02]  /*abc0*/  USEL UR20, URZ, 0x7fff8, UP2 ;  /* 0x0007fff8ff147887 */ /* 0x000fc40009000000 */
[----:B------:R-:W-:Y:S02]  /*abd0*/  UIADD3 UR17, UPT, UPT, UR17, UR18, URZ ;  /* 0x0000001211117290 */ /* 0x000fe4000fffe0ff */
[----:B------:R-:W-:Y:S01]  /*abe0*/  ULOP3.LUT UR21, UR21, 0x3, URZ, 0xc0, !UPT ;  /* 0x0000000315157892 */ /* 0x000fe2000f8ec0ff */
[----:B------:R-:W-:Y:S01]  /*abf0*/  ISETP.GE.U32.AND P5, PT, R5, 0x7fffff88, PT ;  /* 0x7fffff880500780c */ /* 0x000fe20003fa6070 */
[----:B------:R-:W-:Y:S01]  /*ac00*/  ULOP3.LUT UR5, UR5, 0x3, URZ, 0xc0, !UPT ;  /* 0x0000000305057892 */ /* 0x000fe2000f8ec0ff */
[----:B------:R3:W-:Y:S01]  /*ac10*/  LDGSTS.E [R207+0x6200], desc[UR26][R58.64], !P4 ;  /* 0x062000003acf7fae */ /* 0x0007e2000e1a101a */
[----:B------:R-:W-:Y:S02]  /*ac20*/  ULOP3.LUT UR17, UR17, 0x3, URZ, 0xc0, !UPT ;  /* 0x0000000311117892 */ /* 0x000fe4000f8ec0ff */
[----:B------:R-:W-:Y:S01]  /*ac30*/  UIADD3 UR19, UPT, UPT, UR21, UR20, UR19 ;  /* 0x0000001415137290 */ /* 0x000fe2000fffe013 */
[----:B------:R-:W-:Y:S01]  /*ac40*/  SEL R5, RZ, 0x7fff8, P5 ;  /* 0x0007fff8ff057807 */ /* 0x000fe20002800000 */
[----:B------:R-:W-:Y:S01]  /*ac50*/  UIADD3 UR9, UPT, UPT, UR14, UR9, URZ ;  /* 0x000000090e097290 */ /* 0x000fe2000fffe0ff */
[----:B------:R3:W-:Y:S01]  /*ac60*/  LDGSTS.E [R207+0x6400], desc[UR26][R60.64], !P4 ;  /* 0x064000003ccf7fae */ /* 0x0007e2000e1a101a */
[----:B------:R-:W-:-:S02]  /*ac70*/  UIADD3 UR5, UPT, UPT, UR5, UR7, UR8 ;  /* 0x0000000705057290 */ /* 0x000fc4000fffe008 */
[----:B------:R-:W-:Y:S01]  /*ac80*/  ULOP3.LUT UR19, UR19, 0xf, URZ, 0xc0, !UPT ;  /* 0x0000000f13137892 */ /* 0x000fe2000f8ec0ff */
[----:B------:R-:W-:Y:S01]  /*ac90*/  IADD3 R4, PT, PT, R5, UR17, R4 ;  /* 0x0000001105047c10 */ /* 0x000fe2000fffe004 */
[----:B------:R-:W-:Y:S01]  /*aca0*/  ULOP3.LUT UR9, UR9, 0x3, URZ, 0xc0, !UPT ;  /* 0x0000000309097892 */ /* 0x000fe2000f8ec0ff */
[----:B------:R3:W-:Y:S01]  /*acb0*/  LDGSTS.E [R207+0x6600], desc[UR26][R62.64], !P4 ;  /* 0x066000003ecf7fae */ /* 0x0007e2000e1a101a */
[----:B------:R-:W-:Y:S02]  /*acc0*/  USHF.L.U32 UR5, UR5, 0x8, URZ ;  /* 0x0000000805057899 */ /* 0x000fe400080006ff */
[----:B------:R-:W-:Y:S01]  /*acd0*/  UIADD3 UR9, UPT, UPT, UR9, UR15, UR16 ;  /* 0x0000000f09097290 */ /* 0x000fe2000fffe010 */
[----:B------:R-:W-:Y:S01]  /*ace0*/  LEA R4, R4, UR19, 0x4 ;  /* 0x0000001304047c11 */ /* 0x000fe2000f8e20ff */
[----:B------:R-:W-:Y:S01]  /*acf0*/  ULOP3.LUT UR5, UR5, 0xf00, URZ, 0xe2, !UPT ;  /* 0x00000f0005057892 */ /* 0x000fe2000f8ee2ff */
[----:B------:R-:W-:Y:S01]  /*ad00*/  IADD3 R5, PT, PT, R7, -0x4f, RZ ;  /* 0xffffffb107057810 */ /* 0x000fe20007ffe0ff */
[----:B------:R3:W-:Y:S01]  /*ad10*/  LDGSTS.E [R207+0x6800], desc[UR26][R10.64], !P3 ;  /* 0x068000000acf7fae */ /* 0x0007e2000d9a101a */
[----:B------:R-:W-:Y:S01]  /*ad20*/  LOP3.LUT R4, R4, 0xff, RZ, 0xc0, !PT ;  /* 0x000000ff04047812 */ /* 0x000fe200078ec0ff */
[----:B------:R-:W-:Y:S01]  /*ad30*/  ULEA UR5, UR9, UR5, 0xc ;  /* 0x0000000509057291 */ /* 0x000fe2000f8e60ff */
[----:B------:R-:W-:Y:S01]  /*ad40*/  ISETP.GE.U32.AND P4, PT, R5, 0x7fffff92, PT ;  /* 0x7fffff920500780c */ /* 0x000fe20003f86070 */
[----:B-1----:R-:W-:Y:S01]  /*ad50*/  VIADD R5, R6, 0xffffffb0 ;  /* 0xffffffb006057836 */ /* 0x002fe20000000000 */
[----:B------:R3:W-:Y:S03]  /*ad60*/  LDGSTS.E [R207+0x6a00], desc[UR26][R66.64], !P3 ;  /* 0x06a0000042cf7fae */ /* 0x0007e6000d9a101a */
[----:B------:R-:W-:Y:S01]  /*ad70*/  VIADD R4, R4, UR5 ;  /* 0x0000000504047c36 */ /* 0x000fe20008000000 */
[----:B------:R3:W-:Y:S04]  /*ad80*/  LDGSTS.E [R207+0x6c00], desc[UR26][R68.64], !P3 ;  /* 0x06c0000044cf7fae */ /* 0x0007e8000d9a101a */
[----:B------:R3:W-:Y:S01]  /*ad90*/  LDGSTS.E [R207+0x6e00], desc[UR26][R70.64], !P3 ;  /* 0x06e0000046cf7fae */ /* 0x0007e2000d9a101a */
[----:B------:R-:W-:-:S02]  /*ada0*/  LOP3.LUT R4, R4, 0xffff, RZ, 0xc0, !PT ;  /* 0x0000ffff04047812 */ /* 0x000fc400078ec0ff */
[----:B------:R-:W-:Y:S01]  /*adb0*/  ISETP.GE.U32.AND P3, PT, R5, 0x7fffff91, PT ;  /* 0x7fffff910500780c */ /* 0x000fe20003f66070 */
[----:B------:R3:W-:Y:S01]  /*adc0*/  LDGSTS.E [R207+0x7000], desc[UR26][R12.64], !P4 ;  /* 0x070000000ccf7fae */ /* 0x0007e2000e1a101a */
[----:B------:R-:W-:-:S03]  /*add0*/  SHF.R.U32.HI R5, RZ, 0xf, R4 ;  /* 0x0000000fff057819 */ /* 0x000fc60000011604 */
[----:B------:R3:W-:Y:S04]  /*ade0*/  LDGSTS.E [R207+0x7200], desc[UR26][R74.64], !P4 ;  /* 0x072000004acf7fae */ /* 0x0007e8000e1a101a */
[----:B------:R3:W-:Y:S04]  /*adf0*/  LDGSTS.E [R207+0x7400], desc[UR26][R76.64], !P4 ;  /* 0x074000004ccf7fae */ /* 0x0007e8000e1a101a */
[----:B------:R3:W-:Y:S01]  /*ae00*/  LDGSTS.E [R207+0x7600], desc[UR26][R78.64], !P4 ;  /* 0x076000004ecf7fae */ /* 0x0007e2000e1a101a */
[----:B------:R-:W-:Y:S02]  /*ae10*/  LOP3.LUT P4, RZ, R5, 0x1, RZ, 0xc0, !PT ;  /* 0x0000000105ff7812 */ /* 0x000fe4000788c0ff */
[--C-:B------:R-:W-:Y:S01]  /*ae20*/  SHF.R.U32.HI R5, RZ, 0xe, R4.reuse ;  /* 0x0000000eff057819 */ /* 0x100fe20000011604 */
[----:B------:R3:W-:Y:S01]  /*ae30*/  LDGSTS.E [R207+0x7800], desc[UR26][R14.64], !P3 ;  /* 0x078000000ecf7fae */ /* 0x0007e2000d9a101a */
[----:B------:R-:W-:-:S02]  /*ae40*/  SHF.R.U32.HI R6, RZ, 0xd, R4 ;  /* 0x0000000dff067819 */ /* 0x000fc40000011604 */
[----:B------:R-:W-:Y:S01]  /*ae50*/  LOP3.LUT P6, RZ, R5, 0x1, RZ, 0xc0, !PT ;  /* 0x0000000105ff7812 */ /* 0x000fe200078cc0ff */
[----:B------:R3:W-:Y:S01]  /*ae60*/  LDGSTS.E [R207+0x7a00], desc[UR26][R82.64], !P3 ;  /* 0x07a0000052cf7fae */ /* 0x0007e2000d9a101a */
[----:B------:R-:W-:-:S03]  /*ae70*/  SHF.R.U32.HI R5, RZ, 0xc, R4 ;  /* 0x0000000cff057819 */ /* 0x000fc60000011604 */
[----:B------:R3:W-:Y:S01]  /*ae80*/  LDGSTS.E [R207+0x7c00], desc[UR26][R84.64], !P3 ;  /* 0x07c0000054cf7fae */ /* 0x0007e2000d9a101a */
[----:B------:R-:W-:-:S03]  /*ae90*/  LOP3.LUT P5, RZ, R5, 0x1, RZ, 0xc0, !PT ;  /* 0x0000000105ff7812 */ /* 0x000fc600078ac0ff */
[----:B------:R3:W-:Y:S01]  /*aea0*/  LDGSTS.E [R207+0x7e00], desc[UR26][R86.64], !P3 ;  /* 0x07e0000056cf7fae */ /* 0x0007e2000d9a101a */
[----:B------:R-:W-:Y:S02]  /*aeb0*/  LOP3.LUT P3, RZ, R6, 0x1, RZ, 0xc0, !PT ;  /* 0x0000000106ff7812 */ /* 0x000fe4000786c0ff */
[----:B------:R-:W-:Y:S01]  /*aec0*/  SHF.R.U32.HI R5, RZ, 0xb, R4 ;  /* 0x0000000bff057819 */ /* 0x000fe20000011604 */
[----:B------:R3:W-:Y:S04]  /*aed0*/  LDGSTS.E [R207+0x8000], desc[UR26][R16.64], P4 ;  /* 0x0800000010cf7fae */ /* 0x0007e8000a1a101a */
[----:B------:R3:W-:Y:S04]  /*aee0*/  LDGSTS.E [R207+0x8200], desc[UR26][R90.64], P4 ;  /* 0x082000005acf7fae */ /* 0x0007e8000a1a101a */
[----:B------:R3:W-:Y:S04]  /*aef0*/  LDGSTS.E [R207+0x8400], desc[UR26][R92.64], P4 ;  /* 0x084000005ccf7fae */ /* 0x0007e8000a1a101a */
[----:B------:R3:W-:Y:S01]  /*af00*/  LDGSTS.E [R207+0x8600], desc[UR26][R94.64], P4 ;  /* 0x086000005ecf7fae */ /* 0x0007e2000a1a101a */
[----:B------:R-:W-:-:S02]  /*af10*/  LOP3.LUT P4, RZ, R5, 0x1, RZ, 0xc0, !PT ;  /* 0x0000000105ff7812 */ /* 0x000fc4000788c0ff */
        /* <DEDUP_REMOVED lines=35> */
[----:B------:R-:W-:-:S03]  /*b150*/  LOP3.LUT P3, RZ, R5, 0x1, RZ, 0xc0, !PT ;  /* 0x0000000105ff7812 */ /* 0x000fc6000786c0ff */
[----:B------:R3:W-:Y:S01]  /*b160*/  LDGSTS.E [R207+0xb800], desc[UR26][R30.64], P5 ;  /* 0x0b8000001ecf7fae */ /* 0x0007e2000a9a101a */
[----:B------:R-:W-:-:S03]  /*b170*/  SHF.R.U32.HI R5, RZ, 0x4, R4 ;  /* 0x00000004ff057819 */ /* 0x000fc60000011604 */
        /* <DEDUP_REMOVED lines=14> */
[----:B------:R3:W-:Y:S04]  /*b260*/  LDGSTS.E [R207+0xce00], desc[UR26][R176.64], P6 ;  /* 0x0ce00000b0cf7fae */ /* 0x0007e8000b1a101a */
        /* <DEDUP_REMOVED lines=11> */
[----:B------:R3:W-:Y:S04]  /*b320*/  LDGSTS.E [R207+0xe000], desc[UR26][R64.64], P4 ;  /* 0x0e00000040cf7fae */ /* 0x0007e8000a1a101a */
[----:B------:R3:W-:Y:S04]  /*b330*/  LDGSTS.E [R207+0xe200], desc[UR26][R194.64], P4 ;  /* 0x0e200000c2cf7fae */ /* 0x0007e8000a1a101a */
[----:B------:R3:W-:Y:S04]  /*b340*/  LDGSTS.E [R207+0xe400], desc[UR26][R196.64], P4 ;  /* 0x0e400000c4cf7fae */ /* 0x0007e8000a1a101a */
[----:B------:R3:W-:Y:S04]  /*b350*/  LDGSTS.E [R207+0xe600], desc[UR26][R208.64], P4 ;  /* 0x0e600000d0cf7fae */ /* 0x0007e8000a1a101a */
[----:B------:R3:W-:Y:S04]  /*b360*/  LDGSTS.E [R207+0xe800], desc[UR26][R72.64], P3 ;  /* 0x0e80000048cf7fae */ /* 0x0007e800099a101a */
[----:B------:R3:W-:Y:S01]  /*b370*/  LDGSTS.E [R207+0xea00], desc[UR26][R210.64], P3 ;  /* 0x0ea00000d2cf7fae */ /* 0x0007e200099a101a */
[----:B------:R-:W-:-:S03]  /*b380*/  VIADD R251, R251, 0x1f ;  /* 0x0000001ffbfb7836 */ /* 0x000fc60000000000 */
[----:B------:R3:W-:Y:S04]  /*b390*/  LDGSTS.E [R207+0xec00], desc[UR26][R212.64], P3 ;  /* 0x0ec00000d4cf7fae */ /* 0x0007e800099a101a */
[----:B------:R3:W-:Y:S01]  /*b3a0*/  LDGSTS.E [R207+0xee00], desc[UR26][R216.64], P3 ;  /* 0x0ee00000d8cf7fae */ /* 0x0007e200099a101a */
[----:B------:R-:W-:Y:S02]  /*b3b0*/  PLOP3.LUT P3, PT, PT, PT, UP4, 0x80, 0x8 ;  /* 0x000000000008781c */ /* 0x000fe40003f6f048 */
[----:B------:R-:W-:Y:S01]  /*b3c0*/  ISETP.GT.AND P4, PT, R251, 0x5f, PT ;  /* 0x0000005ffb00780c */ /* 0x000fe20003f84270 */
[----:B------:R3:W-:Y:S01]  /*b3d0*/  LDGSTS.E [R207+0xf000], desc[UR26][R80.64], P5 ;  /* 0x0f00000050cf7fae */ /* 0x0007e2000a9a101a */
[----:B------:R-:W-:-:S03]  /*b3e0*/  SEL R4, RZ, 0x4, P2 ;  /* 0x00000004ff047807 */ /* 0x000fc60001000000 */
[----:B------:R3:W-:Y:S01]  /*b3f0*/  LDGSTS.E [R207+0xf200], desc[UR26][R218.64], P5 ;  /* 0x0f200000dacf7fae */ /* 0x0007e2000a9a101a */
[----:B------:R-:W-:-:S03]  /*b400*/  SEL R5, R4, RZ, P4 ;  /* 0x000000ff04057207 */ /* 0x000fc60002000000 */
[----:B------:R3:W-:Y:S01]  /*b410*/  LDGSTS.E [R207+0xf400], desc[UR26][R220.64], P5 ;  /* 0x0f400000dccf7fae */ /* 0x0007e2000a9a101a */
[----:B------:R-:W-:-:S03]  /*b420*/  PLOP3.LUT P2, PT, PT, PT, UP4, 0x80, 0x8 ;  /* 0x000000000008781c */ /* 0x000fc60003f4f048 */
[----:B------:R3:W-:Y:S01]  /*b430*/  LDGSTS.E [R207+0xf600], desc[UR26][R222.64], P5 ;  /* 0x0f600000decf7fae */ /* 0x0007e2000a9a101a */
[----:B------:R-:W-:Y:S02]  /*b440*/  PLOP3.LUT P5, PT, PT, PT, UP4, 0x80, 0x8 ;  /* 0x000000000008781c */ /* 0x000fe40003faf048 */
[----:B------:R-:W-:Y:S01]  /*b450*/  PLOP3.LUT P6, PT, PT, PT, UP4, 0x80, 0x8 ;  /* 0x000000000008781c */ /* 0x000fe20003fcf048 */
[----:B------:R3:W-:Y:S01]  /*b460*/  LDGSTS.E [R207+0xf800], desc[UR26][R88.64], !P3 ;  /* 0x0f80000058cf7fae */ /* 0x0007e2000d9a101a */
[----:B------:R-:W-:Y:S01]  /*b470*/  ISETP.NE.U32.AND P3, PT, R5, RZ, PT ;  /* 0x000000ff0500720c */ /* 0x000fe20003f65070 */
[----:B------:R-:W-:-:S05]  /*b480*/  IMAD.SHL.U32 R250, R143, 0x4, RZ ;  /* 0x000000048ffa7824 */ /* 0x000fca00078e00ff */
[----:B----4-:R-:W-:-:S03]  /*b490*/  IADD3 R4, P4, PT, R246, R250, RZ ;  /* 0x000000faf6047210 */ /* 0x010fc60007f9e0ff */
[----:B------:R3:W-:Y:S04]  /*b4a0*/  LDGSTS.E [R207+0xfa00], desc[UR26][R224.64], !P5 ;  /* 0x0fa00000e0cf7fae */ /* 0x0007e8000e9a101a */
[----:B------:R3:W-:Y:S04]  /*b4b0*/  LDGSTS.E [R207+0xfc00], desc[UR26][R226.64], !P2 ;  /* 0x0fc00000e2cf7fae */ /* 0x0007e8000d1a101a */
[----:B------:R3:W-:Y:S04]  /*b4c0*/  LDGSTS.E [R207+0xfe00], desc[UR26][R228.64], !P6 ;  /* 0x0fe00000e4cf7fae */ /* 0x0007e8000f1a101a */
[----:B------:R-:W0:Y:S04]  /*b4d0*/  LDGDEPBAR ;  /* 0x00000000000079af */ /* 0x000e280000000000 */
[----:B------:R3:W-:Y:S01]  /*b4e0*/  LDGSTS.E [R141+0x24000], desc[UR26][R100.64], P3 ;  /* 0x24000000648d7fae */ /* 0x0007e200099a101a */
[----:B------:R-:W-:-:S03]  /*b4f0*/  IMAD.X R5, R247, 0x1, R132, P4 ;  /* 0x00000001f7057824 */ /* 0x000fc600020e0684 */
[----:B------:R3:W-:Y:S01]  /*b500*/  LDGSTS.E [R141+0x24400], desc[UR26][R108.64], P3 ;  /* 0x244000006c8d7fae */ /* 0x0007e200099a101a */
[----:B------:R-:W-:-:S03]  /*b510*/  IADD3 R6, P4, PT, R248, R250, RZ ;  /* 0x000000faf8067210 */ /* 0x000fc60007f9e0ff */
[----:B------:R3:W-:Y:S04]  /*b520*/  LDGSTS.E [R141+0x24800], desc[UR26][R116.64], P3 ;  /* 0x24800000748d7fae */ /* 0x0007e800099a101a */
[----:B------:R3:W-:Y:S04]  /*b530*/  LDGSTS.E [R141+0x24c00], desc[UR26][R124.64], P3 ;  /* 0x24c000007c8d7fae */ /* 0x0007e800099a101a */
[----:B------:R3:W-:Y:S04]  /*b540*/  LDGSTS.E [R141+0x25000], desc[UR26][R134.64], P3 ;  /* 0x25000000868d7fae */ /* 0x0007e800099a101a */
[----:B------:R3:W-:Y:S04]  /*b550*/  LDGSTS.E [R141+0x25400], desc[UR26][R150.64], P3 ;  /* 0x25400000968d7fae */ /* 0x0007e800099a101a */
[----:B------:R3:W-:Y:S01]  /*b560*/  LDGSTS.E [R141+0x25800], desc[UR26][R158.64], P3 ;  /* 0x258000009e8d7fae */ /* 0x0007e200099a101a */
[----:B------:R-:W-:-:S03]  /*b570*/  IMAD.X R7, R249, 0x1, R132, P4 ;  /* 0x00000001f9077824 */ /* 0x000fc600020e0684 */
[----:B------:R3:W-:Y:S04]  /*b580*/  LDGSTS.E [R141+0x25c00], desc[UR26][R166.64], P3 ;  /* 0x25c00000a68d7fae */ /* 0x0007e800099a101a */
[----:B------:R3:W-:Y:S04]  /*b590*/  LDGSTS.E [R136+0x24200], desc[UR26][R174.64], P3 ;  /* 0x24200000ae887fae */ /* 0x0007e800099a101a */
[----:B------:R3:W-:Y:S04]  /*b5a0*/  LDGSTS.E [R136+0x24600], desc[UR26][R182.64], P3 ;  /* 0x24600000b6887fae */ /* 0x0007e800099a101a */
[----:B------:R3:W-:Y:S04]  /*b5b0*/  LDGSTS.E [R136+0x24a00], desc[UR26][R190.64], P3 ;  /* 0x24a00000be887fae */ /* 0x0007e800099a101a */
[----:B------:R3:W-:Y:S04]  /*b5c0*/  LDGSTS.E [R136+0x24e00], desc[UR26][R198.64], P3 ;  /* 0x24e00000c6887fae */ /* 0x0007e800099a101a */
[----:B------:R3:W-:Y:S04]  /*b5d0*/  LDGSTS.E [R136+0x25200], desc[UR26][R214.64], P3 ;  /* 0x25200000d6887fae */ /* 0x0007e800099a101a */
[----:B------:R3:W-:Y:S04]  /*b5e0*/  LDGSTS.E [R136+0x25600], desc[UR26][R230.64], P3 ;  /* 0x25600000e6887fae */ /* 0x0007e800099a101a */
[----:B------:R3:W-:Y:S04]  /*b5f0*/  LDGSTS.E [R136+0x25a00], desc[UR26][R4.64], P3 ;  /* 0x25a0000004887fae */ /* 0x0007e800099a101a */
[----:B------:R3:W-:Y:S01]  /*b600*/  LDGSTS.E [R136+0x25e00], desc[UR26][R6.64], P3 ;  /* 0x25e0000006887fae */ /* 0x0007e200099a101a */
[----:B------:R-:W-:Y:S01]  /*b610*/  ISETP.GE.AND P3, PT, R251, 0x40, PT ;  /* 0x00000040fb00780c */ /* 0x000fe20003f66270 */
[----:B------:R-:W-:-:S02]  /*b620*/  UMOV UR6, URZ ;  /* 0x000000ff00067c82 */ /* 0x000fc40008000000 */
[----:B------:R-:W0:Y:S01]  /*b630*/  LDGDEPBAR ;  /* 0x00000000000079af */ /* 0x000e220000000000 */
[----:B------:R-:W-:-:S09]  /*b640*/  ISETP.GE.AND P2, PT, R251, 0x20, PT ;  /* 0x00000020fb00780c */ /* 0x000fd20003f46270 */
[----:B---3--:R-:W-:Y:S05]  /*b650*/  @!P3 BRA `(.L_x_8) ;  /* 0x0000007c00dcb947 */ /* 0x008fea0003800000 */
[----:B------:R-:W2:Y:S01]  /*b660*/  LDL.LU R235, [R1+0x520] ;  /* 0x0005200001eb7983 */ /* 0x000ea20000300800 */
[----:B-----5:R-:W-:Y:S01]  /*b670*/  SHF.R.S32.HI R251, RZ, 0x1f, R200 ;  /* 0x0000001ffffb7819 */ /* 0x020fe200000114c8 */
[----:B------:R-:W1:Y:S01]  /*b680*/  LDC.64 R134, c[0x0][0x388] ;  /* 0x0000e200ff867b82 */ /* 0x000e620000000a00 */
[----:B------:R-:W-:Y:S01]  /*b690*/  SHF.R.S32.HI R153, RZ, 0x1f, R201 ;  /* 0x0000001fff997819 */ /* 0x000fe200000114c9 */
[----:B------:R-:W3:Y:S01]  /*b6a0*/  LDL.LU R236, [R1+0x2e8] ;  /* 0x0002e80001ec7983 */ /* 0x000ee20000300800 */
[----:B------:R-:W-:-:S05]  /*b6b0*/  IADD3 R184, P5, PT, R201, R252, RZ ;  /* 0x000000fcc9b87210 */ /* 0x000fca0007fbe0ff */
[----:B------:R-:W4:Y:S01]  /*b6c0*/  LDC.64 R4, c[0x0][0x380] ;  /* 0x0000e000ff047b82 */ /* 0x000f220000000a00 */
[----:B------:R-:W3:Y:S01]  /*b6d0*/  LDL.LU R237, [R1+0x524] ;  /* 0x0005240001ed7983 */ /* 0x000ee20000300800 */
[----:B------:R-:W-:Y:S01]  /*b6e0*/  IMAD R133, R133, 0xc, RZ ;  /* 0x0000000c85857824 */ /* 0x000fe200078e02ff */
[----:B------:R-:W-:Y:S01]  /*b6f0*/  SHF.R.S32.HI R225, RZ, 0x1f, R142 ;  /* 0x0000001fffe17819 */ /* 0x000fe2000001148e */
[----:B------:R-:W1:Y:S01]  /*b700*/  LDCU UR5, c[0x0][0x3a8] ;  /* 0x00007500ff0577ac */ /* 0x000e620008000800 */
[----:B------:R-:W3:Y:S01]  /*b710*/  LDL.LU R238, [R1+0x518] ;  /* 0x0005180001ee7983 */ /* 0x000ee20000300800 */
[----:B------:R-:W1:Y:S03]  /*b720*/  LDCU UR6, c[0x0][0x3a8] ;  /* 0x00007500ff0677ac */ /* 0x000e660008000800 */
[----:B------:R-:W3:Y:S01]  /*b730*/  LDL.LU R239, [R1+0x528] ;  /* 0x0005280001ef7983 */ /* 0x000ee20000300800 */
[----:B------:R-:W1:Y:S03]  /*b740*/  LDCU UR7, c[0x0][0x3a8] ;  /* 0x00007500ff0777ac */ /* 0x000e660008000800 */
[----:B------:R-:W3:Y:S01]  /*b750*/  LDL.LU R242, [R1+0x51c] ;  /* 0x00051c0001f27983 */ /* 0x000ee20000300800 */
[----:B------:R-:W1:Y:S03]  /*b760*/  LDCU UR8, c[0x0][0x3a8] ;  /* 0x00007500ff0877ac */ /* 0x000e660008000800 */
[----:B------:R-:W3:Y:S04]  /*b770*/  LDL.LU R241, [R1+0x52c] ;  /* 0x00052c0001f17983 */ /* 0x000ee80000300800 */
[----:B------:R-:W3:Y:S04]  /*b780*/  LDL.LU R243, [R1+0x530] ;  /* 0x0005300001f37983 */ /* 0x000ee80000300800 */
[----:B------:R-:W3:Y:S04]  /*b790*/  LDL.LU R245, [R1+0x534] ;  /* 0x0005340001f57983 */ /* 0x000ee80000300800 */
[----:B------:R-:W3:Y:S04]  /*b7a0*/  LDL.LU R249, [R1+0x538] ;  /* 0x0005380001f97983 */ /* 0x000ee80000300800 */
[----:B------:R-:W3:Y:S04]  /*b7b0*/  LDL.LU R246, [R1+0x53c] ;  /* 0x00053c0001f67983 */ /* 0x000ee80000300800 */
[----:B------:R-:W3:Y:S04]  /*b7c0*/  LDL.LU R247, [R1+0x540] ;  /* 0x0005400001f77983 */ /* 0x000ee80000300800 */
[----:B------:R-:W3:Y:S04]  /*b7d0*/  LDL.LU R250, [R1+0x544] ;  /* 0x0005440001fa7983 */ /* 0x000ee80000300800 */
[----:B------:R-:W3:Y:S01]  /*b7e0*/  LDL.LU R248, [R1+0x548] ;  /* 0x0005480001f87983 */ /* 0x000ee20000300800 */
[----:B------:R-:W-:Y:S01]  /*b7f0*/  IMAD R7, R251, 0xc, RZ ;  /* 0x0000000cfb077824 */ /* 0x000fe200078e02ff */
[----:B------:R-:W-:Y:S01]  /*b800*/  LEA.HI.X.SX32 R190, R252, R153, 0x1, P5 ;  /* 0x00000099fcbe7211 */ /* 0x000fe200028f0eff */
[----:B-1----:R-:W-:Y:S01]  /*b810*/  IMAD.WIDE.U32 R134, R143, 0xc, R134 ;  /* 0x0000000c8f867825 */ /* 0x002fe200078e0086 */
[----:B------:R-:W-:Y:S03]  /*b820*/  STL [R1+0x5ec], R206 ;  /* 0x0005ecce01007387 */ /* 0x000fe60000100800 */
[----:B----4-:R-:W-:Y:S01]  /*b830*/  IMAD.WIDE.U32 R4, R200, 0xc, R4 ;  /* 0x0000000cc8047825 */ /* 0x010fe200078e0004 */
[----:B------:R-:W-:Y:S04]  /*b840*/  STL [R1+0x5e8], R205 ;  /* 0x0005e8cd01007387 */ /* 0x000fe80000100800 */
[----:B------:R-:W-:Y:S04]  /*b850*/  STL [R1+0x5e4], R204 ;  /* 0x0005e4cc01007387 */ /* 0x000fe80000100800 */
[----:B------:R-:W-:Y:S04]  /*b860*/  STL [R1+0x5e0], R203 ;  /* 0x0005e0cb01007387 */ /* 0x000fe80000100800 */
[----:B------:R-:W-:Y:S04]  /*b870*/  STL [R1+0x5dc], R202 ;  /* 0x0005dcca01007387 */ /* 0x000fe80000100800 */
[----:B------:R1:W-:Y:S04]  /*b880*/  STL [R1+0x5d8], R132 ;  /* 0x0005d88401007387 */ /* 0x0003e80000100800 */
[----:B------:R-:W-:Y:S04]  /*b890*/  STL [R1+0x5d4], R3 ;  /* 0x0005d40301007387 */ /* 0x000fe80000100800 */
[----:B------:R-:W-:Y:S04]  /*b8a0*/  STL [R1+0x5d0], R0 ;  /* 0x0005d00001007387 */ /* 0x000fe80000100800 */
[----:B------:R-:W4:Y:S01]  /*b8b0*/  LDL.LU R251, [R1+0x54c] ;  /* 0x00054c0001fb7983 */ /* 0x000f220000300800 */
[----:B--2---:R-:W-:-:S02]  /*b8c0*/  IADD3 R178, P6, PT, R201, R235, RZ ;  /* 0x000000ebc9b27210 */ /* 0x004fc40007fde0ff */
[----:B---3--:R-:W-:Y:S02]  /*b8d0*/  IADD3 R172, P3, PT, R201, R236, RZ ;  /* 0x000000ecc9ac7210 */ /* 0x008fe40007f7e0ff */
[-C--:B------:R-:W-:Y:S02]  /*b8e0*/  LEA.HI.X.SX32 R188, R235, R153.reuse, 0x1, P6 ;  /* 0x00000099ebbc7211 */ /* 0x080fe400030f0eff */
[----:B------:R-:W-:Y:S02]  /*b8f0*/  LEA.HI.X.SX32 R186, R236, R153, 0x1, P3 ;  /* 0x00000099ecba7211 */ /* 0x000fe400018f0eff */
[C---:B------:R-:W-:Y:S02]  /*b900*/  IADD3 R166, P4, PT, R201.reuse, R237, RZ ;  /* 0x000000edc9a67210 */ /* 0x040fe40007f9e0ff */
[----:B------:R-:W-:Y:S02]  /*b910*/  IADD3 R163, P5, PT, R201, R238, RZ ;  /* 0x000000eec9a37210 */ /* 0x000fe40007fbe0ff */
[----:B------:R-:W-:-:S02]  /*b920*/  LEA.HI.X.SX32 R182, R237, R153, 0x1, P4 ;  /* 0x00000099edb67211 */ /* 0x000fc400020f0eff */
[C---:B------:R-:W-:Y:S02]  /*b930*/  IADD3 R161, P6, PT, R201.reuse, R239, RZ ;  /* 0x000000efc9a17210 */ /* 0x040fe40007fde0ff */
[-C--:B------:R-:W-:Y:S02]  /*b940*/  LEA.HI.X.SX32 R180, R238, R153.reuse, 0x1, P5 ;  /* 0x00000099eeb47211 */ /* 0x080fe400028f0eff */
[----:B------:R-:W-:Y:S02]  /*b950*/  IADD3 R158, P3, PT, R201, R242, RZ ;  /* 0x000000f2c99e7210 */ /* 0x000fe40007f7e0ff */
[----:B------:R-:W-:Y:S02]  /*b960*/  LEA.HI.X.SX32 R176, R239, R153, 0x1, P6 ;  /* 0x00000099efb07211 */ /* 0x000fe400030f0eff */
[----:B------:R-:W-:Y:S02]  /*b970*/  IADD3 R156, P4, PT, R201, R241, RZ ;  /* 0x000000f1c99c7210 */ /* 0x000fe40007f9e0ff */
[----:B------:R-:W-:-:S02]  /*b980*/  LEA.HI.X.SX32 R174, R242, R153, 0x1, P3 ;  /* 0x00000099f2ae7211 */ /* 0x000fc400018f0eff */
[----:B------:R-:W-:Y:S02]  /*b990*/  IADD3 R154, P5, PT, R201, R243, RZ ;  /* 0x000000f3c99a7210 */ /* 0x000fe40007fbe0ff */
[----:B------:R-:W-:Y:S02]  /*b9a0*/  LEA.HI.X.SX32 R170, R241, R153, 0x1, P4 ;  /* 0x00000099f1aa7211 */ /* 0x000fe400020f0eff */
[----:B------:R-:W-:Y:S02]  /*b9b0*/  IADD3 R152, P6, PT, R201, R245, RZ ;  /* 0x000000f5c9987210 */ /* 0x000fe40007fde0ff */
[----:B------:R-:W-:Y:S02]  /*b9c0*/  LEA.HI.X.SX32 R168, R243, R153, 0x1, P5 ;  /* 0x00000099f3a87211 */ /* 0x000fe400028f0eff */
[----:B------:R-:W-:Y:S02]  /*b9d0*/  IADD3 R148, P3, PT, R201, R249, RZ ;  /* 0x000000f9c9947210 */ /* 0x000fe40007f7e0ff */
[----:B------:R-:W-:-:S02]  /*b9e0*/  LEA.HI.X.SX32 R164, R245, R153, 0x1, P6 ;  /* 0x00000099f5a47211 */ /* 0x000fc400030f0eff */
[----:B------:R-:W-:Y:S02]  /*b9f0*/  IADD3 R144, P4, PT, R201, R246, RZ ;  /* 0x000000f6c9907210 */ /* 0x000fe40007f9e0ff */
[----:B------:R-:W-:Y:S02]  /*ba00*/  LEA.HI.X.SX32 R162, R249, R153, 0x1, P3 ;  /* 0x00000099f9a27211 */ /* 0x000fe400018f0eff */
[----:B------:R-:W2:Y:S01]  /*ba10*/  LDL.LU R249, [R1+0x55c] ;  /* 0x00055c0001f97983 */ /* 0x000ea20000300800 */
[C---:B------:R-:W-:Y:S02]  /*ba20*/  IADD3 R131, P5, PT, R201.reuse, R247, RZ ;  /* 0x000000f7c9837210 */ /* 0x040fe40007fbe0ff */
[----:B------:R-:W-:Y:S02]  /*ba30*/  LEA.HI.X.SX32 R159, R246, R153, 0x1, P4 ;  /* 0x00000099f69f7211 */ /* 0x000fe400020f0eff */
[C---:B------:R-:W-:Y:S02]  /*ba40*/  IADD3 R129, P6, PT, R201.reuse, R250, RZ ;  /* 0x000000fac9817210 */ /* 0x040fe40007fde0ff */
[----:B------:R-:W-:-:S02]  /*ba50*/  IADD3 R126, P3, PT, R201, R248, RZ ;  /* 0x000000f8c97e7210 */ /* 0x000fc40007f7e0ff */
[-C--:B------:R-:W-:Y:S02]  /*ba60*/  LEA.HI.X.SX32 R160, R247, R153.reuse, 0x1, P5 ;  /* 0x00000099f7a07211 */ /* 0x080fe400028f0eff */
[-C--:B------:R-:W-:Y:S02]  /*ba70*/  LEA.HI.X.SX32 R157, R250, R153.reuse, 0x1, P6 ;  /* 0x00000099fa9d7211 */ /* 0x080fe400030f0eff */
[----:B------:R-:W-:Y:S02]  /*ba80*/  LEA.HI.X.SX32 R155, R248, R153, 0x1, P3 ;  /* 0x00000099f89b7211 */ /* 0x000fe400018f0eff */
[----:B----4-:R-:W-:-:S04]  /*ba90*/  IADD3 R127, P4, PT, R201, R251, RZ ;  /* 0x000000fbc97f7210 */ /* 0x010fc80007f9e0ff */
[----:B------:R-:W-:Y:S02]  /*baa0*/  LEA.HI.X.SX32 R153, R251, R153, 0x1, P4 ;  /* 0x00000099fb997211 */ /* 0x000fe400020f0eff */
[----:B------:R-:W3:Y:S01]  /*bab0*/  LDL.LU R251, [R1+0x560] ;  /* 0x0005600001fb7983 */ /* 0x000ee20000300800 */
[----:B------:R-:W-:Y:S01]  /*bac0*/  IADD3 R133, PT, PT, R135, R133, RZ ;  /* 0x0000008587857210 */ /* 0x000fe20007ffe0ff */
[----:B------:R-:W-:Y:S02]  /*bad0*/  IMAD.IADD R135, R5, 0x1, R7 ;  /* 0x0000000105877824 */ /* 0x000fe400078e0207 */
[----:B------:R-:W4:Y:S01]  /*bae0*/  LDL.LU R250, [R1+0x564] ;  /* 0x0005640001fa7983 */ /* 0x000f220000300800 */
[----:B------:R-:W-:Y:S02]  /*baf0*/  IMAD.MOV.U32 R136, RZ, RZ, R4 ;  /* 0x000000ffff887224 */ /* 0x000fe400078e0004 */
[----:B------:R-:W-:Y:S01]  /*bb00*/  IMAD R248, R142, 0x1f, RZ ;  /* 0x0000001f8ef87824 */ /* 0x000fe200078e02ff */
[----:B------:R1:W-:Y:S01]  /*bb10*/  STL [R1+0x5f0], R133 ;  /* 0x0005f08501007387 */ /* 0x0003e20000100800 */
[----:B------:R-:W-:-:S03]  /*bb20*/  SHF.R.S32.HI R169, RZ, 0x1f, R137 ;  /* 0x0000001fffa97819 */ /* 0x000fc60000011489 */
[----:B------:R-:W-:Y:S01]  /*bb30*/  STL [R1+0x5f4], R134 ;  /* 0x0005f48601007387 */ /* 0x000fe20000100800 */
[----:B------:R-:W-:Y:S02]  /*bb40*/  SHF.R.S32.HI R124, RZ, 0x1f, R248 ;  /* 0x0000001fff7c7819 */ /* 0x000fe400000114f8 */
[-C--:B------:R-:W-:Y:S01]  /*bb50*/  IADD3 R146, P4, PT, R137, R248.reuse, RZ ;  /* 0x000000f889927210 */ /* 0x080fe20007f9e0ff */
[----:B------:R-:W-:Y:S01]  /*bb60*/  STL [R1+0x5f8], R135 ;  /* 0x0005f88701007387 */ /* 0x000fe20000100800 */
[-C--:B------:R-:W-:Y:S02]  /*bb70*/  IADD3 R130, P6, PT, R138, R248.reuse, RZ ;  /* 0x000000f88a827210 */ /* 0x080fe40007fde0ff */
[-C--:B------:R-:W-:Y:S01]  /*bb80*/  IADD3 R125, P5, PT, R139, R248.reuse, RZ ;  /* 0x000000f88b7d7210 */ /* 0x080fe20007fbe0ff */
[----:B------:R-:W-:Y:S01]  /*bb90*/  STL [R1+0x5fc], R136 ;  /* 0x0005fc8801007387 */ /* 0x000fe20000100800 */
[----:B------:R-:W-:Y:S02]  /*bba0*/  IADD3 R123, P3, PT, R140, R248, RZ ;  /* 0x000000f88c7b7210 */ /* 0x000fe40007f7e0ff */
[----:B------:R-:W-:Y:S01]  /*bbb0*/  SHF.R.S32.HI R227, RZ, 0x1f, R138 ;  /* 0x0000001fffe37819 */ /* 0x000fe2000001148a */
[----:B------:R-:W4:Y:S01]  /*bbc0*/  LDL.LU R248, [R1+0x568] ;  /* 0x0005680001f87983 */ /* 0x000f220000300800 */
[----:B------:R-:W-:-:S02]  /*bbd0*/  SHF.R.S32.HI R229, RZ, 0x1f, R139 ;  /* 0x0000001fffe57819 */ /* 0x000fc4000001148b */
[----:B------:R-:W-:Y:S01]  /*bbe0*/  SHF.R.S32.HI R231, RZ, 0x1f, R140 ;  /* 0x0000001fffe77819 */ /* 0x000fe2000001148c */
[--C-:B------:R-:W-:Y:S02]  /*bbf0*/  IMAD.X R150, R169, 0x1, R124.reuse, P4 ;  /* 0x00000001a9967824 */ /* 0x100fe400020e067c */
[--C-:B------:R-:W-:Y:S02]  /*bc00*/  IMAD.X R142, R227, 0x1, R124.reuse, P6 ;  /* 0x00000001e38e7824 */ /* 0x100fe400030e067c */
[--C-:B------:R-:W-:Y:S02]  /*bc10*/  IMAD.X R128, R229, 0x1, R124.reuse, P5 ;  /* 0x00000001e5807824 */ /* 0x100fe400028e067c */
[----:B------:R-:W-:Y:S01]  /*bc20*/  IMAD.X R124, R231, 0x1, R124, P3 ;  /* 0x00000001e77c7824 */ /* 0x000fe200018e067c */
[----:B--2---:R-:W-:Y:S02]  /*bc30*/  SHF.R.S32.HI R116, RZ, 0x1f, R249 ;  /* 0x0000001fff747819 */ /* 0x004fe400000114f9 */
[----:B------:R-:W-:-:S02]  /*bc40*/  IADD3 R121, P4, PT, R137, R249, RZ ;  /* 0x000000f989797210 */ /* 0x000fc40007f9e0ff */
[-C--:B------:R-:W-:Y:S02]  /*bc50*/  IADD3 R119, P6, PT, R138, R249.reuse, RZ ;  /* 0x000000f98a777210 */ /* 0x080fe40007fde0ff */
[-C--:B------:R-:W-:Y:S02]  /*bc60*/  IADD3 R117, P5, PT, R139, R249.reuse, RZ ;  /* 0x000000f98b757210 */ /* 0x080fe40007fbe0ff */
[----:B------:R-:W-:Y:S02]  /*bc70*/  IADD3 R115, P3, PT, R140, R249, RZ ;  /* 0x000000f98c737210 */ /* 0x000fe40007f7e0ff */
[----:B------:R-:W2:Y:S01]  /*bc80*/  LDL.LU R249, [R1+0x56c] ;  /* 0x00056c0001f97983 */ /* 0x000ea20000300800 */
[----:B------:R-:W-:Y:S01]  /*bc90*/  IADD3.X R122, PT, PT, R169, R116, RZ, P4, !PT ;  /* 0x00000074a97a7210 */ /* 0x000fe200027fe4ff */
[--C-:B------:R-:W-:Y:S02]  /*bca0*/  IMAD.X R120, R227, 0x1, R116.reuse, P6 ;  /* 0x00000001e3787824 */ /* 0x100fe400030e0674 */
[----:B------:R-:W-:-:S02]  /*bcb0*/  IMAD.X R118, R229, 0x1, R116, P5 ;  /* 0x00000001e5767824 */ /* 0x000fc400028e0674 */
[----:B------:R-:W-:Y:S01]  /*bcc0*/  IMAD.X R116, R231, 0x1, R116, P3 ;  /* 0x00000001e7747824 */ /* 0x000fe200018e0674 */
[----:B---3--:R-:W-:Y:S02]  /*bcd0*/  SHF.R.S32.HI R108, RZ, 0x1f, R251 ;  /* 0x0000001fff6c7819 */ /* 0x008fe400000114fb */
[-C--:B------:R-:W-:Y:S02]  /*bce0*/  IADD3 R113, P4, PT, R137, R251.reuse, RZ ;  /* 0x000000fb89717210 */ /* 0x080fe40007f9e0ff */
[-C--:B------:R-:W-:Y:S02]  /*bcf0*/  IADD3 R111, P6, PT, R138, R251.reuse, RZ ;  /* 0x000000fb8a6f7210 */ /* 0x080fe40007fde0ff */
[-C--:B------:R-:W-:Y:S02]  /*bd00*/  IADD3 R109, P5, PT, R139, R251.reuse, RZ ;  /* 0x000000fb8b6d7210 */ /* 0x080fe40007fbe0ff */
[----:B------:R-:W-:Y:S02]  /*bd10*/  IADD3 R107, P3, PT, R140, R251, RZ ;  /* 0x000000fb8c6b7210 */ /* 0x000fe40007f7e0ff */
[----:B------:R-:W3:Y:S01]  /*bd20*/  LDL.LU R251, [R1+0x570] ;  /* 0x0005700001fb7983 */ /* 0x000ee20000300800 */
[----:B------:R-:W-:Y:S01]  /*bd30*/  IMAD.X R114, R169, 0x1, R108, P4 ;  /* 0x00000001a9727824 */ /* 0x000fe200020e066c */
[----:B----4-:R-:W-:Y:S01]  /*bd40*/  SHF.R.S32.HI R100, RZ, 0x1f, R250 ;  /* 0x0000001fff647819 */ /* 0x010fe200000114fa */
[--C-:B------:R-:W-:Y:S01]  /*bd50*/  IMAD.X R112, R227, 0x1, R108.reuse, P6 ;  /* 0x00000001e3707824 */ /* 0x100fe200030e066c */
[-C--:B------:R-:W-:Y:S01]  /*bd60*/  IADD3 R105, P4, PT, R137, R250.reuse, RZ ;  /* 0x000000fa89697210 */ /* 0x080fe20007f9e0ff */
[----:B------:R-:W-:Y:S01]  /*bd70*/  IMAD.X R110, R229, 0x1, R108, P5 ;  /* 0x00000001e56e7824 */ /* 0x000fe200028e066c */
[----:B------:R-:W-:-:S02]  /*bd80*/  IADD3 R103, P6, PT, R138, R250, RZ ;  /* 0x000000fa8a677210 */ /* 0x000fc40007fde0ff */
[----:B------:R-:W-:Y:S02]  /*bd90*/  IADD3 R101, P5, PT, R139, R250, RZ ;  /* 0x000000fa8b657210 */ /* 0x000fe40007fbe0ff */
[----:B------:R-:W-:Y:S02]  /*bda0*/  IADD3.X R108, PT, PT, R231, R108, RZ, P3, !PT ;  /* 0x0000006ce76c7210 */ /* 0x000fe40001ffe4ff */
[----:B------:R-:W-:Y:S02]  /*bdb0*/  IADD3 R99, P3, PT, R140, R250, RZ ;  /* 0x000000fa8c637210 */ /* 0x000fe40007f7e0ff */
[----:B------:R-:W4:Y:S01]  /*bdc0*/  LDL.LU R250, [R1+0x574] ;  /* 0x0005740001fa7983 */ /* 0x000f220000300800 */
[--C-:B------:R-:W-:Y:S02]  /*bdd0*/  IMAD.X R106, R169, 0x1, R100.reuse, P4 ;  /* 0x00000001a96a7824 */ /* 0x100fe400020e0664 */
[--C-:B------:R-:W-:Y:S02]  /*bde0*/  IMAD.X R104, R227, 0x1, R100.reuse, P6 ;  /* 0x00000001e3687824 */ /* 0x100fe400030e0664 */
[----:B------:R-:W-:Y:S01]  /*bdf0*/  IMAD.X R102, R229, 0x1, R100, P5 ;  /* 0x00000001e5667824 */ /* 0x000fe200028e0664 */
[----:B------:R-:W-:Y:S01]  /*be00*/  SHF.R.S32.HI R92, RZ, 0x1f, R248 ;  /* 0x0000001fff5c7819 */ /* 0x000fe200000114f8 */
[----:B------:R-:W-:Y:S01]  /*be10*/  IMAD.X R100, R231, 0x1, R100, P3 ;  /* 0x00000001e7647824 */ /* 0x000fe200018e0664 */
[----:B------:R-:W-:-:S02]  /*be20*/  IADD3 R97, P4, PT, R137, R248, RZ ;  /* 0x000000f889617210 */ /* 0x000fc40007f9e0ff */
[-C--:B------:R-:W-:Y:S02]  /*be30*/  IADD3 R95, P6, PT, R138, R248.reuse, RZ ;  /* 0x000000f88a5f7210 */ /* 0x080fe40007fde0ff */
[-C--:B------:R-:W-:Y:S02]  /*be40*/  IADD3 R93, P5, PT, R139, R248.reuse, RZ ;  /* 0x000000f88b5d7210 */ /* 0x080fe40007fbe0ff */
[----:B------:R-:W-:Y:S02]  /*be50*/  IADD3 R91, P3, PT, R140, R248, RZ ;  /* 0x000000f88c5b7210 */ /* 0x000fe40007f7e0ff */
[----:B------:R-:W4:Y:S01]  /*be60*/  LDL.LU R248, [R1+0x578] ;  /* 0x0005780001f87983 */ /* 0x000f220000300800 */
[--C-:B------:R-:W-:Y:S01]  /*be70*/  IMAD.X R98, R169, 0x1, R92.reuse, P4 ;  /* 0x00000001a9627824 */ /* 0x100fe200020e065c */
[----:B------:R-:W-:Y:S01]  /*be80*/  IADD3.X R94, PT, PT, R229, R92, RZ, P5, !PT ;  /* 0x0000005ce55e7210 */ /* 0x000fe20002ffe4ff */
[--C-:B------:R-:W-:Y:S02]  /*be90*/  IMAD.X R96, R227, 0x1, R92.reuse, P6 ;  /* 0x00000001e3607824 */ /* 0x100fe400030e065c */
[----:B------:R-:W-:Y:S01]  /*bea0*/  IMAD.X R92, R231, 0x1, R92, P3 ;  /* 0x00000001e75c7824 */ /* 0x000fe200018e065c */
[----:B--2---:R-:W-:-:S02]  /*beb0*/  SHF.R.S32.HI R84, RZ, 0x1f, R249 ;  /* 0x0000001fff547819 */ /* 0x004fc400000114f9 */
[-C--:B------:R-:W-:Y:S02]  /*bec0*/  IADD3 R89, P4, PT, R137, R249.reuse, RZ ;  /* 0x000000f989597210 */ /* 0x080fe40007f9e0ff */
[-C--:B------:R-:W-:Y:S02]  /*bed0*/  IADD3 R87, P6, PT, R138, R249.reuse, RZ ;  /* 0x000000f98a577210 */ /* 0x080fe40007fde0ff */
[-C--:B------:R-:W-:Y:S02]  /*bee0*/  IADD3 R85, P5, PT, R139, R249.reuse, RZ ;  /* 0x000000f98b557210 */ /* 0x080fe40007fbe0ff */
[----:B------:R-:W-:Y:S02]  /*bef0*/  IADD3 R83, P3, PT, R140, R249, RZ ;  /* 0x000000f98c537210 */ /* 0x000fe40007f7e0ff */
[----:B------:R-:W2:Y:S01]  /*bf00*/  LDL.LU R249, [R1+0x57c] ;  /* 0x00057c0001f97983 */ /* 0x000ea20000300800 */
[--C-:B------:R-:W-:Y:S02]  /*bf10*/  IMAD.X R90, R169, 0x1, R84.reuse, P4 ;  /* 0x00000001a95a7824 */ /* 0x100fe400020e0654 */
[----:B------:R-:W-:-:S02]  /*bf20*/  IMAD.X R88, R227, 0x1, R84, P6 ;  /* 0x00000001e3587824 */ /* 0x000fc400030e0654 */
[--C-:B------:R-:W-:Y:S02]  /*bf30*/  IMAD.X R86, R229, 0x1, R84.reuse, P5 ;  /* 0x00000001e5567824 */ /* 0x100fe400028e0654 */
[----:B------:R-:W-:Y:S01]  /*bf40*/  IMAD.X R84, R231, 0x1, R84, P3 ;  /* 0x00000001e7547824 */ /* 0x000fe200018e0654 */
[----:B---3--:R-:W-:Y:S02]  /*bf50*/  SHF.R.S32.HI R76, RZ, 0x1f, R251 ;  /* 0x0000001fff4c7819 */ /* 0x008fe400000114fb */
[-C--:B------:R-:W-:Y:S02]  /*bf60*/  IADD3 R81, P4, PT, R137, R251.reuse, RZ ;  /* 0x000000fb89517210 */ /* 0x080fe40007f9e0ff */
[-C--:B------:R-:W-:Y:S02]  /*bf70*/  IADD3 R79, P6, PT, R138, R251.reuse, RZ ;  /* 0x000000fb8a4f7210 */ /* 0x080fe40007fde0ff */
[-C--:B------:R-:W-:Y:S02]  /*bf80*/  IADD3 R77, P5, PT, R139, R251.reuse, RZ ;  /* 0x000000fb8b4d7210 */ /* 0x080fe40007fbe0ff */
[----:B------:R-:W-:-:S02]  /*bf90*/  IADD3 R75, P3, PT, R140, R251, RZ ;  /* 0x000000fb8c4b7210 */ /* 0x000fc40007f7e0ff */
[----:B------:R-:W3:Y:S01]  /*bfa0*/  LDL.LU R251, [R1+0x580] ;  /* 0x0005800001fb7983 */ /* 0x000ee20000300800 */
[--C-:B------:R-:W-:Y:S01]  /*bfb0*/  IMAD.X R82, R169, 0x1, R76.reuse, P4 ;  /* 0x00000001a9527824 */ /* 0x100fe200020e064c */
[----:B------:R-:W-:Y:S01]  /*bfc0*/  IADD3.X R80, PT, PT, R227, R76, RZ, P6, !PT ;  /* 0x0000004ce3507210 */ /* 0x000fe200037fe4ff */
[----:B------:R-:W-:Y:S01]  /*bfd0*/  IMAD.X R78, R229, 0x1, R76, P5 ;  /* 0x00000001e54e7824 */ /* 0x000fe200028e064c */
[----:B----4-:R-:W-:Y:S01]  /*bfe0*/  SHF.R.S32.HI R68, RZ, 0x1f, R250 ;  /* 0x0000001fff447819 */ /* 0x010fe200000114fa */
[----:B------:R-:W-:Y:S01]  /*bff0*/  IMAD.X R76, R231, 0x1, R76, P3 ;  /* 0x00000001e74c7824 */ /* 0x000fe200018e064c */
[-C--:B------:R-:W-:Y:S02]  /*c000*/  IADD3 R73, P4, PT, R137, R250.reuse, RZ ;  /* 0x000000fa89497210 */ /* 0x080fe40007f9e0ff */
[-C--:B------:R-:W-:Y:S02]  /*c010*/  IADD3 R71, P6, PT, R138, R250.reuse, RZ ;  /* 0x000000fa8a477210 */ /* 0x080fe40007fde0ff */
[----:B------:R-:W-:-:S02]  /*c020*/  IADD3 R69, P5, PT, R139, R250, RZ ;  /* 0x000000fa8b457210 */ /* 0x000fc40007fbe0ff */
        /* <DEDUP_REMOVED lines=12> */
[----:B------:R-:W-:Y:S01]  /*c0f0*/  IADD3.X R66, PT, PT, R169, R60, RZ, P4, !PT ;  /* 0x0000003ca9427210 */ /* 0x000fe200027fe4ff */
[--C-:B------:R-:W-:Y:S02]  /*c100*/  IMAD.X R64, R227, 0x1, R60.reuse, P6 ;  /* 0x00000001e3407824 */ /* 0x100fe400030e063c */
[----:B------:R-:W-:-:S02]  /*c110*/  IMAD.X R62, R229, 0x1, R60, P5 ;  /* 0x00000001e53e7824 */ /* 0x000fc400028e063c */
[----:B------:R-:W-:Y:S01]  /*c120*/  IMAD.X R60, R231, 0x1, R60, P3 ;  /* 0x00000001e73c7824 */ /* 0x000fe200018e063c */
[----:B--2---:R-:W-:Y:S02]  /*c130*/  SHF.R.S32.HI R52, RZ, 0x1f, R249 ;  /* 0x0000001fff347819 */ /* 0x004fe400000114f9 */
[-C--:B------:R-:W-:Y:S02]  /*c140*/  IADD3 R57, P4, PT, R137, R249.reuse, RZ ;  /* 0x000000f989397210 */ /* 0x080fe40007f9e0ff */
[-C--:B------:R-:W-:Y:S02]  /*c150*/  IADD3 R55, P6, PT, R138, R249.reuse, RZ ;  /* 0x000000f98a377210 */ /* 0x080fe40007fde0ff */
[-C--:B------:R-:W-:Y:S02]  /*c160*/  IADD3 R53, P5, PT, R139, R249.reuse, RZ ;  /* 0x000000f98b357210 */ /* 0x080fe40007fbe0ff */
[----:B------:R-:W-:Y:S02]  /*c170*/  IADD3 R51, P3, PT, R140, R249, RZ ;  /* 0x000000f98c337210 */ /* 0x000fe40007f7e0ff */
[----:B------:R-:W2:Y:S01]  /*c180*/  LDL.LU R249, [R1+0x58c] ;  /* 0x00058c0001f97983 */ /* 0x000ea20000300800 */
[----:B------:R-:W-:-:S02]  /*c190*/  IMAD.X R58, R169, 0x1, R52, P4 ;  /* 0x00000001a93a7824 */ /* 0x000fc400020e0634 */
[--C-:B------:R-:W-:Y:S02]  /*c1a0*/  IMAD.X R56, R227, 0x1, R52.reuse, P6 ;  /* 0x00000001e3387824 */ /* 0x100fe400030e0634 */
[----:B------:R-:W-:Y:S01]  /*c1b0*/  IMAD.X R54, R229, 0x1, R52, P5 ;  /* 0x00000001e5367824 */ /* 0x000fe200028e0634 */
[----:B------:R-:W-:Y:S02]  /*c1c0*/  IADD3.X R52, PT, PT, R231, R52, RZ, P3, !PT ;  /* 0x00000034e7347210 */ /* 0x000fe40001ffe4ff */
[----:B---3--:R-:W-:Y:S02]  /*c1d0*/  SHF.R.S32.HI R44, RZ, 0x1f, R251 ;  /* 0x0000001fff2c7819 */ /* 0x008fe400000114fb */
[-C--:B------:R-:W-:Y:S02]  /*c1e0*/  IADD3 R49, P4, PT, R137, R251.reuse, RZ ;  /* 0x000000fb89317210 */ /* 0x080fe40007f9e0ff */
[-C--:B------:R-:W-:Y:S02]  /*c1f0*/  IADD3 R47, P6, PT, R138, R251.reuse, RZ ;  /* 0x000000fb8a2f7210 */ /* 0x080fe40007fde0ff */
[----:B------:R-:W-:-:S02]  /*c200*/  IADD3 R45, P5, PT, R139, R251, RZ ;  /* 0x000000fb8b2d7210 */ /* 0x000fc40007fbe0ff */
[----:B------:R-:W-:Y:S02]  /*c210*/  IADD3 R43, P3, PT, R140, R251, RZ ;  /* 0x000000fb8c2b7210 */ /* 0x000fe40007f7e0ff */
[----:B------:R-:W3:Y:S01]  /*c220*/  LDL.LU R251, [R1+0x590] ;  /* 0x0005900001fb7983 */ /* 0x000ee20000300800 */
[--C-:B------:R-:W-:Y:S02]  /*c230*/  IMAD.X R50, R169, 0x1, R44.reuse, P4 ;  /* 0x00000001a9327824 */ /* 0x100fe400020e062c */
[----:B------:R-:W-:Y:S01]  /*c240*/  IMAD.X R48, R227, 0x1, R44, P6 ;  /* 0x00000001e3307824 */ /* 0x000fe200030e062c */
[----:B----4-:R-:W-:Y:S01]  /*c250*/  SHF.R.S32.HI R36, RZ, 0x1f, R250 ;  /* 0x0000001fff247819 */ /* 0x010fe200000114fa */
[--C-:B------:R-:W-:Y:S01]  /*c260*/  IMAD.X R46, R229, 0x1, R44.reuse, P5 ;  /* 0x00000001e52e7824 */ /* 0x100fe200028e062c */
[-C--:B------:R-:W-:Y:S01]  /*c270*/  IADD3 R41, P4, PT, R137, R250.reuse, RZ ;  /* 0x000000fa89297210 */ /* 0x080fe20007f9e0ff */
[----:B------:R-:W-:Y:S01]  /*c280*/  IMAD.X R44, R231, 0x1, R44, P3 ;  /* 0x00000001e72c7824 */ /* 0x000fe200018e062c */
[----:B------:R-:W-:-:S02]  /*c290*/  IADD3 R39, P6, PT, R138, R250, RZ ;  /* 0x000000fa8a277210 */ /* 0x000fc40007fde0ff */
[-C--:B------:R-:W-:Y:S02]  /*c2a0*/  IADD3 R37, P5, PT, R139, R250.reuse, RZ ;  /* 0x000000fa8b257210 */ /* 0x080fe40007fbe0ff */
[----:B------:R-:W-:Y:S02]  /*c2b0*/  IADD3 R35, P3, PT, R140, R250, RZ ;  /* 0x000000fa8c237210 */ /* 0x000fe40007f7e0ff */
[----:B------:R-:W4:Y:S01]  /*c2c0*/  LDL.LU R250, [R1+0x594] ;  /* 0x0005940001fa7983 */ /* 0x000f220000300800 */
[--C-:B------:R-:W-:Y:S01]  /*c2d0*/  IMAD.X R42, R169, 0x1, R36.reuse, P4 ;  /* 0x00000001a92a7824 */ /* 0x100fe200020e0624 */
[----:B------:R-:W-:Y:S01]  /*c2e0*/  IADD3.X R38, PT, PT, R229, R36, RZ, P5, !PT ;  /* 0x00000024e5267210 */ /* 0x000fe20002ffe4ff */
[--C-:B------:R-:W-:Y:S02]  /*c2f0*/  IMAD.X R40, R227, 0x1, R36.reuse, P6 ;  /* 0x00000001e3287824 */ /* 0x100fe400030e0624 */
[----:B------:R-:W-:Y:S01]  /*c300*/  IMAD.X R36, R231, 0x1, R36, P3 ;  /* 0x00000001e7247824 */ /* 0x000fe200018e0624 */
[----:B------:R-:W-:-:S02]  /*c310*/  SHF.R.S32.HI R192, RZ, 0x1f, R248 ;  /* 0x0000001fffc07819 */ /* 0x000fc400000114f8 */
[-C--:B------:R-:W-:Y:S02]  /*c320*/  IADD3 R33, P4, PT, R137, R248.reuse, RZ ;  /* 0x000000f889217210 */ /* 0x080fe40007f9e0ff */
[-C--:B------:R-:W-:Y:S02]  /*c330*/  IADD3 R31, P6, PT, R138, R248.reuse, RZ ;  /* 0x000000f88a1f7210 */ /* 0x080fe40007fde0ff */
[-C--:B------:R-:W-:Y:S02]  /*c340*/  IADD3 R29, P5, PT, R139, R248.reuse, RZ ;  /* 0x000000f88b1d7210 */ /* 0x080fe40007fbe0ff */
[----:B------:R-:W-:Y:S02]  /*c350*/  IADD3 R28, P3, PT, R140, R248, RZ ;  /* 0x000000f88c1c7210 */ /* 0x000fe40007f7e0ff */
[----:B------:R-:W4:Y:S01]  /*c360*/  LDL.LU R248, [R1+0x598] ;  /* 0x0005980001f87983 */ /* 0x000f220000300800 */
[--C-:B------:R-:W-:Y:S02]  /*c370*/  IMAD.X R34, R169, 0x1, R192.reuse, P4 ;  /* 0x00000001a9227824 */ /* 0x100fe400020e06c0 */
[----:B------:R-:W-:-:S02]  /*c380*/  IMAD.X R32, R227, 0x1, R192, P6 ;  /* 0x00000001e3207824 */ /* 0x000fc400030e06c0 */
[--C-:B------:R-:W-:Y:S02]  /*c390*/  IMAD.X R30, R229, 0x1, R192.reuse, P5 ;  /* 0x00000001e51e7824 */ /* 0x100fe400028e06c0 */
[----:B------:R-:W-:Y:S01]  /*c3a0*/  IMAD.X R192, R231, 0x1, R192, P3 ;  /* 0x00000001e7c07824 */ /* 0x000fe200018e06c0 */
[----:B--2---:R-:W-:Y:S02]  /*c3b0*/  SHF.R.S32.HI R200, RZ, 0x1f, R249 ;  /* 0x0000001fffc87819 */ /* 0x004fe400000114f9 */
[-C--:B------:R-:W-:Y:S02]  /*c3c0*/  IADD3 R27, P4, PT, R137, R249.reuse, RZ ;  /* 0x000000f9891b7210 */ /* 0x080fe40007f9e0ff */
[-C--:B------:R-:W-:Y:S02]  /*c3d0*/  IADD3 R25, P5, PT, R139, R249.reuse, RZ ;  /* 0x000000f98b197210 */ /* 0x080fe40007fbe0ff */
[-C--:B------:R-:W-:Y:S02]  /*c3e0*/  IADD3 R26, P6, PT, R138, R249.reuse, RZ ;  /* 0x000000f98a1a7210 */ /* 0x080fe40007fde0ff */
[----:B------:R-:W-:-:S02]  /*c3f0*/  IADD3 R24, P3, PT, R140, R249, RZ ;  /* 0x000000f98c187210 */ /* 0x000fc40007f7e0ff */
[----:B------:R-:W2:Y:S01]  /*c400*/  LDL.LU R249, [R1+0x59c] ;  /* 0x00059c0001f97983 */ /* 0x000ea20000300800 */
[--C-:B------:R-:W-:Y:S01]  /*c410*/  IMAD.X R194, R169, 0x1, R200.reuse, P4 ;  /* 0x00000001a9c27824 */ /* 0x100fe200020e06c8 */
[----:B------:R-:W-:Y:S01]  /*c420*/  IADD3.X R196, PT, PT, R227, R200, RZ, P6, !PT ;  /* 0x000000c8e3c47210 */ /* 0x000fe200037fe4ff */
[--C-:B------:R-:W-:Y:S02]  /*c430*/  IMAD.X R198, R229, 0x1, R200.reuse, P5 ;  /* 0x00000001e5c67824 */ /* 0x100fe400028e06c8 */
[----:B------:R-:W-:Y:S01]  /*c440*/  IMAD.X R200, R231, 0x1, R200, P3 ;  /* 0x00000001e7c87824 */ /* 0x000fe200018e06c8 */
[----:B---3--:R-:W-:Y:S02]  /*c450*/  SHF.R.S32.HI R6, RZ, 0x1f, R251 ;  /* 0x0000001fff067819 */ /* 0x008fe400000114fb */
[-C--:B------:R-:W-:Y:S02]  /*c460*/  IADD3 R23, P4, PT, R137, R251.reuse, RZ ;  /* 0x000000fb89177210 */ /* 0x080fe40007f9e0ff */
[----:B------:R-:W-:-:S02]  /*c470*/  IADD3 R22, P6, PT, R138, R251, RZ ;  /* 0x000000fb8a167210 */ /* 0x000fc40007fde0ff */
[-C--:B------:R-:W-:Y:S02]  /*c480*/  IADD3 R21, P5, PT, R139, R251.reuse, RZ ;  /* 0x000000fb8b157210 */ /* 0x080fe40007fbe0ff */
[----:B------:R-:W-:Y:S02]  /*c490*/  IADD3 R20, P3, PT, R140, R251, RZ ;  /* 0x000000fb8c147210 */ /* 0x000fe40007f7e0ff */
[----:B------:R-:W3:Y:S04]  /*c4a0*/  LDL.LU R251, [R1+0x5a0] ;  /* 0x0005a00001fb7983 */ /* 0x000ee80000300800 */
[----:B------:R-:W3:Y:S04]  /*c4b0*/  LDL.LU R242, [R1+0x5a4] ;  /* 0x0005a40001f27983 */ /* 0x000ee80000300800 */
[----:B------:R-:W3:Y:S04]  /*c4c0*/  LDL.LU R236, [R1+0x5a8] ;  /* 0x0005a80001ec7983 */ /* 0x000ee80000300800 */
[----:B------:R-:W3:Y:S01]  /*c4d0*/  LDL.LU R149, [R1+0x5ac] ;  /* 0x0005ac0001957983 */ /* 0x000ee20000300800 */
[----:B------:R-:W-:Y:S01]  /*c4e0*/  IMAD.X R213, R231, 0x1, R6, P3 ;  /* 0x00000001e7d57824 */ /* 0x000fe200018e0606 */
[----:B----4-:R-:W-:-:S02]  /*c4f0*/  SHF.R.S32.HI R4, RZ, 0x1f, R250 ;  /* 0x0000001fff047819 */ /* 0x010fc400000114fa */
[-C--:B------:R-:W-:Y:S01]  /*c500*/  IADD3 R16, P3, PT, R140, R250.reuse, RZ ;  /* 0x000000fa8c107210 */ /* 0x080fe20007f7e0ff */
[--C-:B------:R-:W-:Y:S01]  /*c510*/  IMAD.X R207, R169, 0x1, R6.reuse, P4 ;  /* 0x00000001a9cf7824 */ /* 0x100fe200020e0606 */
[-C--:B------:R-:W-:Y:S01]  /*c520*/  IADD3 R19, P4, PT, R137, R250.reuse, RZ ;  /* 0x000000fa89137210 */ /* 0x080fe20007f9e0ff */
[--C-:B------:R-:W-:Y:S01]  /*c530*/  IMAD.X R209, R227, 0x1, R6.reuse, P6 ;  /* 0x00000001e3d17824 */ /* 0x100fe200030e0606 */
[-C--:B------:R-:W-:Y:S01]  /*c540*/  IADD3 R18, P6, PT, R138, R250.reuse, RZ ;  /* 0x000000fa8a127210 */ /* 0x080fe20007fde0ff */
[----:B------:R-:W-:Y:S01]  /*c550*/  IMAD.X R211, R229, 0x1, R6, P5 ;  /* 0x00000001e5d37824 */ /* 0x000fe200028e0606 */
[----:B------:R-:W-:Y:S01]  /*c560*/  IADD3 R17, P5, PT, R139, R250, RZ ;  /* 0x000000fa8b117210 */ /* 0x000fe20007fbe0ff */
[----:B------:R-:W-:Y:S01]  /*c570*/  IMAD.X R221, R231, 0x1, R4, P3 ;  /* 0x00000001e7dd7824 */ /* 0x000fe200018e0604 */
[----:B------:R-:W-:Y:S01]  /*c580*/  SHF.R.S32.HI R6, RZ, 0x1f, R248 ;  /* 0x0000001fff067819 */ /* 0x000fe200000114f8 */
[----:B------:R-:W4:Y:S01]  /*c590*/  LDL.LU R165, [R1+0x5b0] ;  /* 0x0005b00001a57983 */ /* 0x000f220000300800 */
[----:B------:R-:W-:-:S02]  /*c5a0*/  IADD3 R12, P3, PT, R140, R248, RZ ;  /* 0x000000f88c0c7210 */ /* 0x000fc40007f7e0ff */
[----:B------:R-:W-:Y:S01]  /*c5b0*/  IADD3.X R215, PT, PT, R169, R4, RZ, P4, !PT ;  /* 0x00000004a9d77210 */ /* 0x000fe200027fe4ff */
[--C-:B------:R-:W-:Y:S01]  /*c5c0*/  IMAD.X R217, R227, 0x1, R4.reuse, P6 ;  /* 0x00000001e3d97824 */ /* 0x100fe200030e0604 */
[----:B------:R-:W-:Y:S01]  /*c5d0*/  IADD3 R15, P4, PT, R137, R248, RZ ;  /* 0x000000f8890f7210 */ /* 0x000fe20007f9e0ff */
[----:B------:R-:W-:Y:S01]  /*c5e0*/  IMAD.X R219, R229, 0x1, R4, P5 ;  /* 0x00000001e5db7824 */ /* 0x000fe200028e0604 */
[----:B------:R-:W-:Y:S01]  /*c5f0*/  IADD3.X R237, PT, PT, R231, R6, RZ, P3, !PT ;  /* 0x00000006e7ed7210 */ /* 0x000fe20001ffe4ff */
[----:B------:R-:W4:Y:S01]  /*c600*/  LDL.LU R147, [R1+0x5b4] ;  /* 0x0005b40001937983 */ /* 0x000f220000300800 */
[-C--:B------:R-:W-:Y:S02]  /*c610*/  IADD3 R14, P6, PT, R138, R248.reuse, RZ ;  /* 0x000000f88a0e7210 */ /* 0x080fe40007fde0ff */
[----:B------:R-:W-:Y:S01]  /*c620*/  IADD3 R13, P5, PT, R139, R248, RZ ;  /* 0x000000f88b0d7210 */ /* 0x000fe20007fbe0ff */
[--C-:B------:R-:W-:Y:S02]  /*c630*/  IMAD.X R223, R169, 0x1, R6.reuse, P4 ;  /* 0x00000001a9df7824 */ /* 0x100fe400020e0606 */
[----:B------:R-:W-:-:S02]  /*c640*/  IMAD.X R233, R227, 0x1, R6, P6 ;  /* 0x00000001e3e97824 */ /* 0x000fc400030e0606 */
[----:B------:R-:W-:Y:S01]  /*c650*/  IMAD.X R235, R229, 0x1, R6, P5 ;  /* 0x00000001e5eb7824 */ /* 0x000fe200028e0606 */
[----:B--2---:R-:W-:Y:S02]  /*c660*/  SHF.R.S32.HI R4, RZ, 0x1f, R249 ;  /* 0x0000001fff047819 */ /* 0x004fe400000114f9 */
[-C--:B------:R-:W-:Y:S02]  /*c670*/  IADD3 R8, P3, PT, R140, R249.reuse, RZ ;  /* 0x000000f98c087210 */ /* 0x080fe40007f7e0ff */
[-C--:B------:R-:W-:Y:S02]  /*c680*/  IADD3 R11, P4, PT, R137, R249.reuse, RZ ;  /* 0x000000f9890b7210 */ /* 0x080fe40007f9e0ff */
[-C--:B------:R-:W-:Y:S01]  /*c690*/  IADD3 R10, P6, PT, R138, R249.reuse, RZ ;  /* 0x000000f98a0a7210 */ /* 0x080fe20007fde0ff */
[--C-:B------:R-:W-:Y:S01]  /*c6a0*/  IMAD.X R245, R231, 0x1, R4.reuse, P3 ;  /* 0x00000001e7f57824 */ /* 0x100fe200018e0604 */
[----:B------:R-:W-:Y:S01]  /*c6b0*/  IADD3 R9, P5, PT, R139, R249, RZ ;  /* 0x000000f98b097210 */ /* 0x000fe20007fbe0ff */
[----:B------:R-:W-:-:S02]  /*c6c0*/  IMAD.X R239, R169, 0x1, R4, P4 ;  /* 0x00000001a9ef7824 */ /* 0x000fc400020e0604 */
[--C-:B------:R-:W-:Y:S02]  /*c6d0*/  IMAD.X R241, R227, 0x1, R4.reuse, P6 ;  /* 0x00000001e3f17824 */ /* 0x100fe400030e0604 */
[----:B------:R-:W-:Y:S01]  /*c6e0*/  IMAD.X R243, R229, 0x1, R4, P5 ;  /* 0x00000001e5f37824 */ /* 0x000fe200028e0604 */
[----:B---3--:R-:W-:Y:S02]  /*c6f0*/  SHF.R.S32.HI R208, RZ, 0x1f, R251 ;  /* 0x0000001fffd07819 */ /* 0x008fe400000114fb */
[CC--:B------:R-:W-:Y:S02]  /*c700*/  IADD3 R252, P3, PT, R140.reuse, R251.reuse, RZ ;  /* 0x000000fb8cfc7210 */ /* 0x0c0fe40007f7e0ff */
[-C--:B------:R-:W-:Y:S02]  /*c710*/  IADD3 R7, P4, PT, R137, R251.reuse, RZ ;  /* 0x000000fb89077210 */ /* 0x080fe40007f9e0ff */
[----:B------:R-:W-:Y:S01]  /*c720*/  SHF.R.S32.HI R4, RZ, 0x1f, R242 ;  /* 0x0000001fff047819 */ /* 0x000fe200000114f2 */
[--C-:B-1----:R-:W-:Y:S01]  /*c730*/  IMAD.X R132, R231, 0x1, R208.reuse, P3 ;  /* 0x00000001e7847824 */ /* 0x102fe200018e06d0 */
[----:B------:R-:W-:Y:S01]  /*c740*/  IADD3 R244, P3, PT, R140, R242, RZ ;  /* 0x000000f28cf47210 */ /* 0x000fe20007f7e0ff */
[----:B------:R-:W-:Y:S01]  /*c750*/  IMAD.X R247, R169, 0x1, R208, P4 ;  /* 0x00000001a9f77824 */ /* 0x000fe200020e06d0 */
[----:B------:R-:W-:-:S02]  /*c760*/  IADD3 R6, P6, PT, R138, R251, RZ ;  /* 0x000000fb8a067210 */ /* 0x000fc40007fde0ff */
[----:B------:R-:W-:Y:S01]  /*c770*/  IADD3 R5, P5, PT, R139, R251, RZ ;  /* 0x000000fb8b057210 */ /* 0x000fe20007fbe0ff */
[----:B------:R-:W-:Y:S01]  /*c780*/  IMAD.X R133, R231, 0x1, R4, P3 ;  /* 0x00000001e7857824 */ /* 0x000fe200018e0604 */
[----:B------:R-:W-:Y:S01]  /*c790*/  IADD3 R250, P4, PT, R137, R242, RZ ;  /* 0x000000f289fa7210 */ /* 0x000fe20007f9e0ff */
[----:B------:R-:W-:Y:S01]  /*c7a0*/  IMAD.X R249, R227, 0x1, R208, P6 ;  /* 0x00000001e3f97824 */ /* 0x000fe200030e06d0 */
[----:B------:R-:W-:Y:S02]  /*c7b0*/  IADD3.X R251, PT, PT, R229, R208, RZ, P5, !PT ;  /* 0x000000d0e5fb7210 */ /* 0x000fe40002ffe4ff */
[-C--:B------:R-:W-:Y:S01]  /*c7c0*/  IADD3 R248, P6, PT, R138, R242.reuse, RZ ;  /* 0x000000f28af87210 */ /* 0x080fe20007fde0ff */
[----:B------:R-:W-:Y:S01]  /*c7d0*/  IMAD.X R2, R169, 0x1, R4, P4 ;  /* 0x00000001a9027824 */ /* 0x000fe200020e0604 */
[----:B------:R-:W-:Y:S01]  /*c7e0*/  IADD3 R246, P5, PT, R139, R242, RZ ;  /* 0x000000f28bf67210 */ /* 0x000fe20007fbe0ff */
[----:B------:R1:W-:Y:S01]  /*c7f0*/  STL [R1+0x304], R133 ;  /* 0x0003048501007387 */ /* 0x0003e20000100800 */
[----:B------:R-:W-:-:S02]  /*c800*/  SHF.R.S32.HI R208, RZ, 0x1f, R236 ;  /* 0x0000001fffd07819 */ /* 0x000fc400000114ec */
[-C--:B------:R-:W-:Y:S01]  /*c810*/  IADD3 R242, P4, PT, R137, R236.reuse, RZ ;  /* 0x000000ec89f27210 */ /* 0x080fe20007f9e0ff */
[----:B------:R-:W2:Y:S01]  /*c820*/  LDL.LU R145, [R1+0x5b8] ;  /* 0x0005b80001917983 */ /* 0x000ea20000300800 */
[--C-:B------:R-:W-:Y:S01]  /*c830*/  IMAD.X R0, R227, 0x1, R4.reuse, P6 ;  /* 0x00000001e3007824 */ /* 0x100fe200030e0604 */
[-C--:B------:R-:W-:Y:S01]  /*c840*/  IADD3 R240, P6, PT, R138, R236.reuse, RZ ;  /* 0x000000ec8af07210 */ /* 0x080fe20007fde0ff */
[----:B------:R-:W-:Y:S02]  /*c850*/  IMAD.X R3, R229, 0x1, R4, P5 ;  /* 0x00000001e5037824 */ /* 0x000fe400028e0604 */
[--C-:B-1----:R-:W-:Y:S01]  /*c860*/  IMAD.X R133, R169, 0x1, R208.reuse, P4 ;  /* 0x00000001a9857824 */ /* 0x102fe200020e06d0 */
[-C--:B------:R-:W-:Y:S02]  /*c870*/  IADD3 R238, P5, PT, R139, R236.reuse, RZ ;  /* 0x000000ec8bee7210 */ /* 0x080fe40007fbe0ff */
[----:B------:R-:W-:Y:S02]  /*c880*/  IADD3 R236, P3, PT, R140, R236, RZ ;  /* 0x000000ec8cec7210 */ /* 0x000fe40007f7e0ff */
[----:B------:R1:W-:Y:S01]  /*c890*/  STL [R1+0x308], R133 ;  /* 0x0003088501007387 */ /* 0x0003e20000100800 */
[----:B------:R-:W-:Y:S01]  /*c8a0*/  IMAD.X R134, R229, 0x1, R208, P5 ;  /* 0x00000001e5867824 */ /* 0x000fe200028e06d0 */
[----:B------:R-:W-:-:S02]  /*c8b0*/  SHF.R.S32.HI R4, RZ, 0x1f, R149 ;  /* 0x0000001fff047819 */ /* 0x000fc40000011495 */
[----:B-1----:R-:W-:Y:S02]  /*c8c0*/  IADD3.X R133, PT, PT, R227, R208, RZ, P6, !PT ;  /* 0x000000d0e3857210 */ /* 0x002fe400037fe4ff */
[----:B------:R-:W-:-:S03]  /*c8d0*/  IADD3 R234, P4, PT, R137, R149, RZ ;  /* 0x0000009589ea7210 */ /* 0x000fc60007f9e0ff */
[----:B------:R1:W-:Y:S01]  /*c8e0*/  STL [R1+0x30c], R133 ;  /* 0x00030c8501007387 */ /* 0x0003e20000100800 */
[-C--:B------:R-:W-:Y:S02]  /*c8f0*/  IADD3 R232, P6, PT, R138, R149.reuse, RZ ;  /* 0x000000958ae87210 */ /* 0x080fe40007fde0ff */
[-C--:B------:R-:W-:Y:S01]  /*c900*/  IADD3 R230, P5, PT, R139, R149.reuse, RZ ;  /* 0x000000958be67210 */ /* 0x080fe20007fbe0ff */
[----:B------:R3:W-:Y:S01]  /*c910*/  STL [R1+0x310], R134 ;  /* 0x0003108601007387 */ /* 0x0007e20000100800 */
[----:B-1----:R-:W-:Y:S01]  /*c920*/  IMAD.X R133, R231, 0x1, R208, P3 ;  /* 0x00000001e7857824 */ /* 0x002fe200018e06d0 */
[----:B------:R-:W-:Y:S02]  /*c930*/  IADD3 R228, P3, PT, R140, R149, RZ ;  /* 0x000000958ce47210 */ /* 0x000fe40007f7e0ff */
[----:B------:R-:W2:Y:S04]  /*c940*/  LDL.LU R149, [R1+0x5bc] ;  /* 0x0005bc0001957983 */ /* 0x000ea80000300800 */
[----:B------:R1:W-:Y:S01]  /*c950*/  STL [R1+0x314], R133 ;  /* 0x0003148501007387 */ /* 0x0003e20000100800 */
[--C-:B---3--:R-:W-:Y:S01]  /*c960*/  IMAD.X R134, R227, 0x1, R4.reuse, P6 ;  /* 0x00000001e3867824 */ /* 0x108fe200030e0604 */
[----:B----4-:R-:W-:Y:S01]  /*c970*/  SHF.R.S32.HI R141, RZ, 0x1f, R165 ;  /* 0x0000001fff8d7819 */ /* 0x010fe200000114a5 */
[----:B-1----:R-:W-:Y:S01]  /*c980*/  IMAD.X R133, R169, 0x1, R4, P4 ;  /* 0x00000001a9857824 */ /* 0x002fe200020e0604 */
[----:B------:R-:W-:-:S04]  /*c990*/  IADD3 R224, P6, PT, R138, R165, RZ ;  /* 0x000000a58ae07210 */ /* 0x000fc80007fde0ff */
[----:B------:R1:W-:Y:S01]  /*c9a0*/  STL [R1+0x318], R133 ;  /* 0x0003188501007387 */ /* 0x0003e20000100800 */
[----:B------:R-:W-:-:S03]  /*c9b0*/  IADD3 R226, P4, PT, R137, R165, RZ ;  /* 0x000000a589e27210 */ /* 0x000fc60007f9e0ff */
[----:B------:R3:W-:Y:S01]  /*c9c0*/  STL [R1+0x31c], R134 ;  /* 0x00031c8601007387 */ /* 0x0007e20000100800 */
[--C-:B-1----:R-:W-:Y:S01]  /*c9d0*/  IMAD.X R133, R229, 0x1, R4.reuse, P5 ;  /* 0x00000001e5857824 */ /* 0x102fe200028e0604 */
[-C--:B------:R-:W-:Y:S01]  /*c9e0*/  IADD3 R222, P5, PT, R139, R165.reuse, RZ ;  /* 0x000000a58bde7210 */ /* 0x080fe20007fbe0ff */
[----:B------:R-:W-:Y:S01]  /*c9f0*/  IMAD.X R4, R231, 0x1, R4, P3 ;  /* 0x00000001e7047824 */ /* 0x000fe200018e0604 */
[----:B------:R-:W-:Y:S02]  /*ca00*/  IADD3 R220, P3, PT, R140, R165, RZ ;  /* 0x000000a58cdc7210 */ /* 0x000fe40007f7e0ff */
[----:B------:R1:W-:Y:S01]  /*ca10*/  STL [R1+0x320], R133 ;  /* 0x0003208501007387 */ /* 0x0003e20000100800 */
[----:B---3--:R-:W-:-:S03]  /*ca20*/  IMAD.X R134, R229, 0x1, R141, P5 ;  /* 0x00000001e5867824 */ /* 0x008fc600028e068d */
[----:B------:R-:W3:Y:S01]  /*ca30*/  LDL.LU R165, [R1+0x5c0] ;  /* 0x0005c00001a57983 */ /* 0x000ee20000300800 */
[----:B-1----:R-:W-:-:S03]  /*ca40*/  IMAD.X R133, R227, 0x1, R141, P6 ;  /* 0x00000001e3857824 */ /* 0x002fc600030e068d */
[----:B------:R1:W-:Y:S01]  /*ca50*/  STL [R1+0x324], R4 ;  /* 0x0003240401007387 */ /* 0x0003e20000100800 */
[----:B------:R-:W-:-:S03]  /*ca60*/  IADD3 R216, P6, PT, R138, R147, RZ ;  /* 0x000000938ad87210 */ /* 0x000fc60007fde0ff */
[----:B------:R4:W-:Y:S04]  /*ca70*/  STL [R1+0x604], R220 ;  /* 0x000604dc01007387 */ /* 0x0009e80000100800 */
[----:B------:R4:W-:Y:S01]  /*ca80*/  STL [R1+0x32c], R133 ;  /* 0x00032c8501007387 */ /* 0x0009e20000100800 */
[----:B-1----:R-:W-:Y:S02]  /*ca90*/  SHF.R.S32.HI R4, RZ, 0x1f, R147 ;  /* 0x0000001fff047819 */ /* 0x002fe40000011493 */
[----:B------:R-:W-:Y:S01]  /*caa0*/  IADD3 R214, P5, PT, R139, R147, RZ ;  /* 0x000000938bd67210 */ /* 0x000fe20007fbe0ff */
[----:B------:R1:W-:Y:S01]  /*cab0*/  STL [R1+0x330], R134 ;  /* 0x0003308601007387 */ /* 0x0003e20000100800 */
[----:B----4-:R-:W-:Y:S01]  /*cac0*/  IADD3.X R220, PT, PT, R169, R141, RZ, P4, !PT ;  /* 0x0000008da9dc7210 */ /* 0x010fe200027fe4ff */
[----:B------:R-:W-:Y:S01]  /*cad0*/  IMAD.X R133, R231, 0x1, R141, P3 ;  /* 0x00000001e7857824 */ /* 0x000fe200018e068d */
[----:B------:R-:W-:-:S02]  /*cae0*/  IADD3 R218, P4, PT, R137, R147, RZ ;  /* 0x0000009389da7210 */ /* 0x000fc40007f9e0ff */
[----:B------:R-:W-:Y:S02]  /*caf0*/  IADD3 R212, P3, PT, R140, R147, RZ ;  /* 0x000000938cd47210 */ /* 0x000fe40007f7e0ff */
[----:B------:R-:W4:Y:S04]  /*cb00*/  LDL.LU R147, [R1+0x5c4] ;  /* 0x0005c40001937983 */ /* 0x000f280000300800 */
[----:B------:R1:W-:Y:S02]  /*cb10*/  STL [R1+0x334], R133 ;  /* 0x0003348501007387 */ /* 0x0003e40000100800 */
[--C-:B-1----:R-:W-:Y:S02]  /*cb20*/  IMAD.X R134, R229, 0x1, R4.reuse, P5 ;  /* 0x00000001e5867824 */ /* 0x102fe400028e0604 */
[----:B------:R1:W-:Y:S01]  /*cb30*/  STL [R1+0x600], R212 ;  /* 0x000600d401007387 */ /* 0x0003e20000100800 */
[----:B------:R-:W-:-:S02]  /*cb40*/  IMAD.X R133, R227, 0x1, R4, P6 ;  /* 0x00000001e3857824 */ /* 0x000fc400030e0604 */
[----:B-1----:R-:W-:-:S03]  /*cb50*/  IMAD.X R212, R169, 0x1, R4, P4 ;  /* 0x00000001a9d47824 */ /* 0x002fc600020e0604 */
[----:B------:R1:W-:Y:S04]  /*cb60*/  STL [R1+0x33c], R133 ;  /* 0x00033c8501007387 */ /* 0x0003e80000100800 */
[----:B------:R-:W-:Y:S01]  /*cb70*/  STL [R1+0x340], R134 ;  /* 0x0003408601007387 */ /* 0x000fe20000100800 */
[----:B-1----:R-:W-:-:S05]  /*cb80*/  IADD3.X R133, PT, PT, R231, R4, RZ, P3, !PT ;  /* 0x00000004e7857210 */ /* 0x002fca0001ffe4ff */
[----:B------:R1:W-:Y:S01]  /*cb90*/  STL [R1+0x344], R133 ;  /* 0x0003448501007387 */ /* 0x0003e20000100800 */
[----:B--2---:R-:W-:Y:S02]  /*cba0*/  SHF.R.S32.HI R141, RZ, 0x1f, R145 ;  /* 0x0000001fff8d7819 */ /* 0x004fe40000011491 */
[-C--:B------:R-:W-:Y:S02]  /*cbb0*/  IADD3 R210, P4, PT, R137, R145.reuse, RZ ;  /* 0x0000009189d27210 */ /* 0x080fe40007f9e0ff */
[----:B------:R-:W-:-:S03]  /*cbc0*/  IADD3 R208, P6, PT, R138, R145, RZ ;  /* 0x000000918ad07210 */ /* 0x000fc60007fde0ff */
[--C-:B-1----:R-:W-:Y:S01]  /*cbd0*/  IMAD.X R133, R169, 0x1, R141.reuse, P4 ;  /* 0x00000001a9857824 */ /* 0x102fe200020e068d */
[-C--:B------:R-:W-:Y:S02]  /*cbe0*/  IADD3 R201, P5, PT, R139, R145.reuse, RZ ;  /* 0x000000918bc97210 */ /* 0x080fe40007fbe0ff */
[----:B------:R-:W-:Y:S02]  /*cbf0*/  IADD3 R199, P3, PT, R140, R145, RZ ;  /* 0x000000918cc77210 */ /* 0x000fe40007f7e0ff */
[----:B------:R-:W2:Y:S01]  /*cc00*/  LDL.LU R145, [R1+0x5c8] ;  /* 0x0005c80001917983 */ /* 0x000ea20000300800 */
[----:B------:R-:W-:-:S03]  /*cc10*/  IMAD.X R134, R229, 0x1, R141, P5 ;  /* 0x00000001e5867824 */ /* 0x000fc600028e068d */
[----:B------:R1:W-:Y:S02]  /*cc20*/  STL [R1+0x348], R133 ;  /* 0x0003488501007387 */ /* 0x0003e40000100800 */
[----:B-1----:R-:W-:-:S05]  /*cc30*/  IMAD.X R133, R227, 0x1, R141, P6 ;  /* 0x00000001e3857824 */ /* 0x002fca00030e068d */
[----:B------:R1:W-:Y:S04]  /*cc40*/  STL [R1+0x34c], R133 ;  /* 0x00034c8501007387 */ /* 0x0003e80000100800 */
[----:B------:R1:W-:Y:S01]  /*cc50*/  STL [R1+0x350], R134 ;  /* 0x0003508601007387 */ /* 0x0003e20000100800 */
[----:B------:R-:W-:Y:S01]  /*cc60*/  SHF.R.S32.HI R4, RZ, 0x1f, R149 ;  /* 0x0000001fff047819 */ /* 0x000fe20000011495 */
[----:B-1----:R-:W-:Y:S01]  /*cc70*/  IMAD.X R133, R231, 0x1, R141, P3 ;  /* 0x00000001e7857824 */ /* 0x002fe200018e068d */
[-C--:B------:R-:W-:Y:S02]  /*cc80*/  IADD3 R197, P4, PT, R137, R149.reuse, RZ ;  /* 0x0000009589c57210 */ /* 0x080fe40007f9e0ff */
[-C--:B------:R-:W-:Y:S02]  /*cc90*/  IADD3 R195, P6, PT, R138, R149.reuse, RZ ;  /* 0x000000958ac37210 */ /* 0x080fe40007fde0ff */
[----:B------:R-:W-:-:S02]  /*cca0*/  IADD3 R193, P5, PT, R139, R149, RZ ;  /* 0x000000958bc17210 */ /* 0x000fc40007fbe0ff */
[----:B------:R-:W-:Y:S02]  /*ccb0*/  IADD3 R191, P3, PT, R140, R149, RZ ;  /* 0x000000958cbf7210 */ /* 0x000fe40007f7e0ff */
[----:B------:R-:W2:Y:S01]  /*ccc0*/  LDL.LU R149, [R1+0x5cc] ;  /* 0x0005cc0001957983 */ /* 0x000ea20000300800 */
[----:B------:R-:W-:-:S03]  /*ccd0*/  IMAD.X R134, R169, 0x1, R4, P4 ;  /* 0x00000001a9867824 */ /* 0x000fc600020e0604 */
[----:B------:R1:W-:Y:S04]  /*cce0*/  STL [R1+0x354], R133 ;  /* 0x0003548501007387 */ /* 0x0003e80000100800 */
[----:B------:R1:W-:Y:S02]  /*ccf0*/  STL [R1+0x358], R134 ;  /* 0x0003588601007387 */ /* 0x0003e40000100800 */
[----:B-1----:R-:W-:Y:S01]  /*cd00*/  IMAD.X R133, R227, 0x1, R4, P6 ;  /* 0x00000001e3857824 */ /* 0x002fe200030e0604 */
[----:B------:R-:W-:-:S04]  /*cd10*/  IADD3.X R134, PT, PT, R229, R4, RZ, P5, !PT ;  /* 0x00000004e5867210 */ /* 0x000fc80002ffe4ff */
[----:B------:R1:W-:Y:S04]  /*cd20*/  STL [R1+0x35c], R133 ;  /* 0x00035c8501007387 */ /* 0x0003e80000100800 */
[----:B------:R1:W-:Y:S01]  /*cd30*/  STL [R1+0x360], R134 ;  /* 0x0003608601007387 */ /* 0x0003e20000100800 */
[----:B---3--:R-:W-:Y:S02]  /*cd40*/  SHF.R.S32.HI R141, RZ, 0x1f, R165 ;  /* 0x0000001fff8d7819 */ /* 0x008fe400000114a5 */
[-C--:B------:R-:W-:Y:S01]  /*cd50*/  IADD3 R189, P4, PT, R137, R165.reuse, RZ ;  /* 0x000000a589bd7210 */ /* 0x080fe20007f9e0ff */
[----:B-1----:R-:W-:Y:S01]  /*cd60*/  IMAD.X R133, R231, 0x1, R4, P3 ;  /* 0x00000001e7857824 */ /* 0x002fe200018e0604 */
[-C--:B------:R-:W-:Y:S02]  /*cd70*/  IADD3 R187, P6, PT, R138, R165.reuse, RZ ;  /* 0x000000a58abb7210 */ /* 0x080fe40007fde0ff */
[-C--:B------:R-:W-:Y:S01]  /*cd80*/  IADD3 R185, P5, PT, R139, R165.reuse, RZ ;  /* 0x000000a58bb97210 */ /* 0x080fe20007fbe0ff */
[----:B------:R-:W-:Y:S01]  /*cd90*/  IMAD.X R134, R169, 0x1, R141, P4 ;  /* 0x00000001a9867824 */ /* 0x000fe200020e068d */
[----:B------:R1:W-:Y:S01]  /*cda0*/  STL [R1+0x364], R133 ;  /* 0x0003648501007387 */ /* 0x0003e20000100800 */
[----:B------:R-:W-:-:S03]  /*cdb0*/  IADD3 R183, P3, PT, R140, R165, RZ ;  /* 0x000000a58cb77210 */ /* 0x000fc60007f7e0ff */
[----:B------:R3:W-:Y:S01]  /*cdc0*/  STL [R1+0x368], R134 ;  /* 0x0003688601007387 */ /* 0x0007e20000100800 */
[--C-:B-1----:R-:W-:Y:S02]  /*cdd0*/  IMAD.X R133, R227, 0x1, R141.reuse, P6 ;  /* 0x00000001e3857824 */ /* 0x102fe400030e068d */
[----:B---3--:R-:W-:-:S03]  /*cde0*/  IMAD.X R134, R229, 0x1, R141, P5 ;  /* 0x00000001e5867824 */ /* 0x008fc600028e068d */
[----:B------:R1:W-:Y:S01]  /*cdf0*/  STL [R1+0x36c], R133 ;  /* 0x00036c8501007387 */ /* 0x0003e20000100800 */
[----:B----4-:R-:W-:Y:S02]  /*ce00*/  SHF.R.S32.HI R4, RZ, 0x1f, R147 ;  /* 0x0000001fff047819 */ /* 0x010fe40000011493 */
[-C--:B------:R-:W-:Y:S01]  /*ce10*/  IADD3 R181, P4, PT, R137, R147.reuse, RZ ;  /* 0x0000009389b57210 */ /* 0x080fe20007f9e0ff */
[----:B-1----:R-:W-:Y:S01]  /*ce20*/  IMAD.X R133, R231, 0x1, R141, P3 ;  /* 0x00000001e7857824 */ /* 0x002fe200018e068d */
[-C--:B------:R-:W-:Y:S02]  /*ce30*/  IADD3 R179, P6, PT, R138, R147.reuse, RZ ;  /* 0x000000938ab37210 */ /* 0x080fe40007fde0ff */
[-C--:B------:R-:W-:Y:S02]  /*ce40*/  IADD3 R177, P3, PT, R139, R147.reuse, RZ ;  /* 0x000000938bb17210 */ /* 0x080fe40007f7e0ff */
[----:B------:R-:W-:Y:S01]  /*ce50*/  IADD3 R175, P5, PT, R140, R147, RZ ;  /* 0x000000938caf7210 */ /* 0x000fe20007fbe0ff */
[----:B------:R1:W-:Y:S01]  /*ce60*/  STL [R1+0x370], R134 ;  /* 0x0003708601007387 */ /* 0x0003e20000100800 */
[----:B------:R-:W-:-:S03]  /*ce70*/  IMAD.X R135, R169, 0x1, R4, P4 ;  /* 0x00000001a9877824 */ /* 0x000fc600020e0604 */
[----:B------:R3:W-:Y:S01]  /*ce80*/  STL [R1+0x374], R133 ;  /* 0x0003748501007387 */ /* 0x0007e20000100800 */
[--C-:B------:R-:W-:Y:S01]  /*ce90*/  IMAD.X R136, R231, 0x1, R4.reuse, P5 ;  /* 0x00000001e7887824 */ /* 0x100fe200028e0604 */
[----:B-1----:R-:W-:Y:S02]  /*cea0*/  IADD3.X R134, PT, PT, R227, R4, RZ, P6, !PT ;  /* 0x00000004e3867210 */ /* 0x002fe400037fe4ff */
[----:B------:R1:W-:Y:S01]  /*ceb0*/  STL [R1+0x378], R135 ;  /* 0x0003788701007387 */ /* 0x0003e20000100800 */
[----:B---3--:R-:W-:-:S03]  /*cec0*/  IMAD.X R133, R229, 0x1, R4, P3 ;  /* 0x00000001e5857824 */ /* 0x008fc600018e0604 */
[----:B------:R3:W-:Y:S04]  /*ced0*/  STL [R1+0x37c], R134 ;  /* 0x00037c8601007387 */ /* 0x0007e80000100800 */
[----:B------:R4:W-:Y:S01]  /*cee0*/  STL [R1+0x380], R133 ;  /* 0x0003808501007387 */ /* 0x0009e20000100800 */
[----:B------:R-:W-:-:S05]  /*cef0*/  SHF.L.U64.HI R167, R137, 0x2, R169 ;  /* 0x0000000289a77819 */ /* 0x000fca00000102a9 */
[----:B------:R-:W-:Y:S01]  /*cf00*/  STL [R1+0x2e8], R167 ;  /* 0x0002e8a701007387 */ /* 0x000fe20000100800 */
[C---:B------:R-:W-:Y:S01]  /*cf10*/  SHF.L.U64.HI R124, R123.reuse, 0x2, R124 ;  /* 0x000000027b7c7819 */ /* 0x040fe2000001027c */
[----:B------:R-:W-:Y:S01]  /*cf20*/  IMAD.SHL.U32 R123, R123, 0x4, RZ ;  /* 0x000000047b7b7824 */ /* 0x000fe200078e00ff */
[C---:B------:R-:W-:Y:S01]  /*cf30*/  SHF.L.U64.HI R122, R121.reuse, 0x2, R122 ;  /* 0x00000002797a7819 */ /* 0x040fe2000001027a */
[----:B------:R-:W-:Y:S01]  /*cf40*/  IMAD.SHL.U32 R121, R121, 0x4, RZ ;  /* 0x0000000479797824 */ /* 0x000fe200078e00ff */
[C---:B------:R-:W-:Y:S02]  /*cf50*/  SHF.L.U64.HI R120, R119.reuse, 0x2, R120 ;  /* 0x0000000277787819 */ /* 0x040fe40000010278 */
[----:B------:R-:W-:Y:S02]  /*cf60*/  SHF.L.U32 R119, R119, 0x2, RZ ;  /* 0x0000000277777819 */ /* 0x000fe400000006ff */
[C---:B------:R-:W-:Y:S01]  /*cf70*/  SHF.L.U64.HI R118, R117.reuse, 0x2, R118 ;  /* 0x0000000275767819 */ /* 0x040fe20000010276 */
[----:B------:R-:W-:Y:S01]  /*cf80*/  IMAD.SHL.U32 R117, R117, 0x4, RZ ;  /* 0x0000000475757824 */ /* 0x000fe200078e00ff */
        /* <DEDUP_REMOVED lines=10> */
[----:B--2---:R-:W-:-:S02]  /*d030*/  SHF.R.S32.HI R143, RZ, 0x1f, R145 ;  /* 0x0000001fff8f7819 */ /* 0x004fc40000011491 */
[-C--:B------:R-:W-:Y:S02]  /*d040*/  IADD3 R173, P3, PT, R137, R145.reuse, RZ ;  /* 0x0000009189ad7210 */ /* 0x080fe40007f7e0ff */
[-C--:B------:R-:W-:Y:S02]  /*d050*/  IADD3 R171, P4, PT, R138, R145.reuse, RZ ;  /* 0x000000918aab7210 */ /* 0x080fe40007f9e0ff */
[-C--:B------:R-:W-:Y:S02]  /*d060*/  IADD3 R4, P5, PT, R139, R145.reuse, RZ ;  /* 0x000000918b047210 */ /* 0x080fe40007fbe0ff */
[----:B------:R-:W-:Y:S01]  /*d070*/  IADD3 R141, P6, PT, R140, R145, RZ ;  /* 0x000000918c8d7210 */ /* 0x000fe20007fde0ff */
[--C-:B-1----:R-:W-:Y:S02]  /*d080*/  IMAD.X R135, R169, 0x1, R143.reuse, P3 ;  /* 0x00000001a9877824 */ /* 0x102fe400018e068f */
[--C-:B---3--:R-:W-:Y:S02]  /*d090*/  IMAD.X R134, R227, 0x1, R143.reuse, P4 ;  /* 0x00000001e3867824 */ /* 0x108fe400020e068f */
[----:B----4-:R-:W-:-:S02]  /*d0a0*/  IMAD.X R133, R229, 0x1, R143, P5 ;  /* 0x00000001e5857824 */ /* 0x010fc400028e068f */
[----:B------:R-:W-:Y:S01]  /*d0b0*/  IMAD.X R206, R231, 0x1, R143, P6 ;  /* 0x00000001e7ce7824 */ /* 0x000fe200030e068f */
[----:B------:R-:W-:Y:S02]  /*d0c0*/  SHF.R.S32.HI R151, RZ, 0x1f, R149 ;  /* 0x0000001fff977819 */ /* 0x000fe40000011495 */
[-C--:B------:R-:W-:Y:S02]  /*d0d0*/  IADD3 R143, P3, PT, R137, R149.reuse, RZ ;  /* 0x00000095898f7210 */ /* 0x080fe40007f7e0ff */
[-C--:B------:R-:W-:Y:S02]  /*d0e0*/  IADD3 R145, P4, PT, R138, R149.reuse, RZ ;  /* 0x000000958a917210 */ /* 0x080fe40007f9e0ff */
[-C--:B------:R-:W-:Y:S02]  /*d0f0*/  IADD3 R147, P5, PT, R139, R149.reuse, RZ ;  /* 0x000000958b937210 */ /* 0x080fe40007fbe0ff */
[----:B------:R-:W-:Y:S01]  /*d100*/  IADD3 R149, P6, PT, R140, R149, RZ ;  /* 0x000000958c957210 */ /* 0x000fe20007fde0ff */
[--C-:B------:R-:W-:Y:S01]  /*d110*/  IMAD.X R204, R227, 0x1, R151.reuse, P4 ;  /* 0x00000001e3cc7824 */ /* 0x100fe200020e0697 */
[----:B------:R-:W-:Y:S01]  /*d120*/  IADD3.X R205, PT, PT, R169, R151, RZ, P3, !PT ;  /* 0x00000097a9cd7210 */ /* 0x000fe20001ffe4ff */
[----:B------:R-:W-:-:S02]  /*d130*/  IMAD.X R203, R229, 0x1, R151, P5 ;  /* 0x00000001e5cb7824 */ /* 0x000fc400028e0697 */
[----:B------:R-:W-:Y:S01]  /*d140*/  IMAD.X R202, R231, 0x1, R151, P6 ;  /* 0x00000001e7ca7824 */ /* 0x000fe200030e0697 */
[----:B------:R-:W-:Y:S01]  /*d150*/  IADD3 R151, P3, PT, R137, UR5, RZ ;  /* 0x0000000589977c10 */ /* 0x000fe2000ff7e0ff */
[----:B------:R-:W-:Y:S01]  /*d160*/  IMAD.MOV.U32 R137, RZ, RZ, R132 ;  /* 0x000000ffff897224 */ /* 0x000fe200078e0084 */
[C---:B------:R-:W-:Y:S02]  /*d170*/  IADD3 R165, P4, PT, R138.reuse, UR6, RZ ;  /* 0x000000068aa57c10 */ /* 0x040fe4000ff9e0ff */
[----:B------:R-:W-:Y:S02]  /*d180*/  SHF.L.U64.HI R132, R138, 0x2, R227 ;  /* 0x000000028a847819 */ /* 0x000fe400000102e3 */
[----:B------:R-:W-:-:S03]  /*d190*/  SHF.L.U64.HI R138, R139, 0x2, R229 ;  /* 0x000000028b8a7819 */ /* 0x000fc600000102e5 */
[----:B------:R-:W-:Y:S04]  /*d1a0*/  STL [R1+0x2e4], R132 ;  /* 0x0002e48401007387 */ /* 0x000fe80000100800 */
[----:B------:R1:W-:Y:S02]  /*d1b0*/  STL [R1+0x2e0], R138 ;  /* 0x0002e08a01007387 */ /* 0x0003e40000100800 */
[----:B-1----:R-:W1:Y:S01]  /*d1c0*/  LDC R138, c[0x0][0x3a0] ;  /* 0x0000e800ff8a7b82 */ /* 0x002e620000000800 */
[----:B------:R-:W-:Y:S01]  /*d1d0*/  IADD3 R167, P5, PT, R139, UR7, RZ ;  /* 0x000000078ba77c10 */ /* 0x000fe2000ffbe0ff */
[----:B------:R-:W-:Y:S01]  /*d1e0*/  IMAD.X R132, R169, 0x1, R225, P3 ;  /* 0x00000001a9847824 */ /* 0x000fe200018e06e1 */
[----:B------:R-:W-:Y:S01]  /*d1f0*/  IADD3 R169, P3, PT, R140, UR8, RZ ;  /* 0x000000088ca97c10 */ /* 0x000fe2000ff7e0ff */
[----:B------:R-:W-:Y:S01]  /*d200*/  IMAD.MOV.U32 R139, RZ, RZ, R3 ;  /* 0x000000ffff8b7224 */ /* 0x000fe200078e0003 */
[----:B------:R-:W-:Y:S01]  /*d210*/  IADD3.X R3, PT, PT, R227, R225, RZ, P4, !PT ;  /* 0x000000e1e3037210 */ /* 0x000fe200027fe4ff */
[----:B------:R-:W-:-:S02]  /*d220*/  IMAD.MOV.U32 R227, RZ, RZ, R0 ;  /* 0x000000ffffe37224 */ /* 0x000fc400078e0000 */
[--C-:B------:R-:W-:Y:S02]  /*d230*/  IMAD.X R0, R229, 0x1, R225.reuse, P5 ;  /* 0x00000001e5007824 */ /* 0x100fe400028e06e1 */
[----:B------:R-:W-:Y:S02]  /*d240*/  IMAD.MOV.U32 R229, RZ, RZ, R2 ;  /* 0x000000ffffe57224 */ /* 0x000fe400078e0002 */
[----:B------:R-:W-:Y:S02]  /*d250*/  IMAD.X R2, R231, 0x1, R225, P3 ;  /* 0x00000001e7027824 */ /* 0x000fe400018e06e1 */
[----:B------:R-:W-:Y:S01]  /*d260*/  IMAD.MOV.U32 R225, RZ, RZ, R137 ;  /* 0x000000ffffe17224 */ /* 0x000fe200078e0089 */
[----:B------:R-:W-:Y:S01]  /*d270*/  SHF.L.U64.HI R137, R140, 0x2, R231 ;  /* 0x000000028c897819 */ /* 0x000fe200000102e7 */
[----:B-1----:R-:W-:Y:S01]  /*d280*/  VIADD R231, R138, 0x1f ;  /* 0x0000001f8ae77836 */ /* 0x002fe20000000000 */
[----:B------:R-:W-:-:S04]  /*d290*/  SHF.L.U64.HI R140, R184, 0x2, R190 ;  /* 0x00000002b88c7819 */ /* 0x000fc800000102be */
[----:B------:R-:W-:-:S04]  /*d2a0*/  SHF.R.S32.HI R138, RZ, 0x1f, R231 ;  /* 0x0000001fff8a7819 */ /* 0x000fc800000114e7 */
[----:B------:R-:W-:Y:S02]  /*d2b0*/  LEA.HI R138, R138, R231, RZ, 0x5 ;  /* 0x000000e78a8a7211 */ /* 0x000fe400078f28ff */
[----:B------:R-:W-:Y:S01]  /*d2c0*/  SHF.L.U32 R138, R184, 0x2, RZ ;  /* 0x00000002b88a7819 */ /* 0x000fe200000006ff */
[----:B------:R1:W-:Y:S04]  /*d2d0*/  STL [R1+0x2d8], R140 ;  /* 0x0002d88c01007387 */ /* 0x0003e80000100800 */
[----:B------:R2:W-:Y:S01]  /*d2e0*/  STL [R1+0x2d4], R138 ;  /* 0x0002d48a01007387 */ /* 0x0005e20000100800 */
[C---:B-1----:R-:W-:Y:S01]  /*d2f0*/  SHF.L.U64.HI R140, R178.reuse, 0x2, R188 ;  /* 0x00000002b28c7819 */ /* 0x042fe200000102bc */
[----:B--2---:R-:W-:-:S04]  /*d300*/  IMAD.SHL.U32 R138, R178, 0x4, RZ ;  /* 0x00000004b28a7824 */ /* 0x004fc800078e00ff */
[----:B------:R1:W-:Y:S04]  /*d310*/  STL [R1+0x2d0], R140 ;  /* 0x0002d08c01007387 */ /* 0x0003e80000100800 */
[----:B------:R2:W-:Y:S01]  /*d320*/  STL [R1+0x2cc], R138 ;  /* 0x0002cc8a01007387 */ /* 0x0005e20000100800 */
[C---:B-1----:R-:W-:Y:S01]  /*d330*/  SHF.L.U64.HI R140, R172.reuse, 0x2, R186 ;  /* 0x00000002ac8c7819 */ /* 0x042fe200000102ba */
[----:B--2---:R-:W-:-:S04]  /*d340*/  IMAD.SHL.U32 R138, R172, 0x4, RZ ;  /* 0x00000004ac8a7824 */ /* 0x004fc800078e00ff */
[----:B------:R1:W-:Y:S01]  /*d350*/  STL [R1+0x2c8], R140 ;  /* 0x0002c88c01007387 */ /* 0x0003e20000100800 */
[----:B------:R-:W-:-:S03]  /*d360*/  SHF.L.U64.HI R172, R166, 0x2, R182 ;  /* 0x00000002a6ac7819 */ /* 0x000fc600000102b6 */
[----:B------:R2:W-:Y:S01]  /*d370*/  STL [R1+0x2c4], R138 ;  /* 0x0002c48a01007387 */ /* 0x0005e20000100800 */
[----:B-1----:R-:W-:-:S03]  /*d380*/  IMAD.SHL.U32 R140, R166, 0x4, RZ ;  /* 0x00000004a68c7824 */ /* 0x002fc600078e00ff */
[----:B------:R-:W-:Y:S01]  /*d390*/  STL [R1+0x2c0], R172 ;  /* 0x0002c0ac01007387 */ /* 0x000fe20000100800 */
[C---:B--2---:R-:W-:Y:S01]  /*d3a0*/  SHF.L.U64.HI R138, R163.reuse, 0x2, R180 ;  /* 0x00000002a38a7819 */ /* 0x044fe200000102b4 */
[----:B------:R-:W-:Y:S02]  /*d3b0*/  IMAD.SHL.U32 R163, R163, 0x4, RZ ;  /* 0x00000004a3a37824 */ /* 0x000fe400078e00ff */
[----:B------:R1:W-:Y:S04]  /*d3c0*/  STL [R1+0x2bc], R140 ;  /* 0x0002bc8c01007387 */ /* 0x0003e80000100800 */
[----:B------:R2:W-:Y:S01]  /*d3d0*/  STL [R1+0x2b8], R138 ;  /* 0x0002b88a01007387 */ /* 0x0005e20000100800 */
[----:B-1----:R-:W-:-:S03]  /*d3e0*/  SHF.L.U64.HI R140, R161, 0x2, R176 ;  /* 0x00000002a18c7819 */ /* 0x002fc600000102b0 */
[----:B------:R-:W-:Y:S01]  /*d3f0*/  STL [R1+0x2b4], R163 ;  /* 0x0002b4a301007387 */ /* 0x000fe20000100800 */
[----:B--2---:R-:W-:Y:S01]  /*d400*/  IMAD.SHL.U32 R138, R161, 0x4, RZ ;  /* 0x00000004a18a7824 */ /* 0x004fe200078e00ff */
[C---:B------:R-:W-:Y:S02]  /*d410*/  SHF.L.U64.HI R161, R158.reuse, 0x2, R174 ;  /* 0x000000029ea17819 */ /* 0x040fe400000102ae */
[----:B------:R1:W-:Y:S04]  /*d420*/  STL [R1+0x2b0], R140 ;  /* 0x0002b08c01007387 */ /* 0x0003e80000100800 */
[----:B------:R2:W-:Y:S01]  /*d430*/  STL [R1+0x2ac], R138 ;  /* 0x0002ac8a01007387 */ /* 0x0005e20000100800 */
[----:B-1----:R-:W-:-:S03]  /*d440*/  IMAD.SHL.U32 R140, R158, 0x4, RZ ;  /* 0x000000049e8c7824 */ /* 0x002fc600078e00ff */
[----:B------:R-:W-:Y:S01]  /*d450*/  STL [R1+0x2a8], R161 ;  /* 0x0002a8a101007387 */ /* 0x000fe20000100800 */
[----:B--2---:R-:W-:-:S03]  /*d460*/  SHF.L.U64.HI R138, R156, 0x2, R170 ;  /* 0x000000029c8a7819 */ /* 0x004fc600000102aa */
[----:B------:R1:W-:Y:S01]  /*d470*/  STL [R1+0x2a4], R140 ;  /* 0x0002a48c01007387 */ /* 0x0003e20000100800 */
[----:B------:R-:W-:-:S03]  /*d480*/  SHF.L.U32 R156, R156, 0x2, RZ ;  /* 0x000000029c9c7819 */ /* 0x000fc600000006ff */
        /* <DEDUP_REMOVED lines=19> */
[----:B-1----:R-:W-:Y:S02]  /*d5c0*/  IMAD.SHL.U32 R140, R131, 0x4, RZ ;  /* 0x00000004838c7824 */ /* 0x002fe400078e00ff */
[C---:B------:R-:W-:Y:S01]  /*d5d0*/  IMAD.SHL.U32 R131, R129.reuse, 0x4, RZ ;  /* 0x0000000481837824 */ /* 0x040fe200078e00ff */
[----:B--2---:R-:W-:Y:S01]  /*d5e0*/  SHF.L.U64.HI R138, R129, 0x2, R157 ;  /* 0x00000002818a7819 */ /* 0x004fe2000001029d */
[----:B------:R-:W-:Y:S01]  /*d5f0*/  STL [R1+0x278], R144 ;  /* 0x0002789001007387 */ /* 0x000fe20000100800 */
[----:B------:R-:W-:-:S02]  /*d600*/  SHF.L.U64.HI R129, R126, 0x2, R155 ;  /* 0x000000027e817819 */ /* 0x000fc4000001029b */
[----:B------:R-:W-:Y:S01]  /*d610*/  SHF.L.U32 R126, R126, 0x2, RZ ;  /* 0x000000027e7e7819 */ /* 0x000fe200000006ff */
[----:B------:R-:W-:Y:S04]  /*d620*/  STL [R1+0x274], R140 ;  /* 0x0002748c01007387 */ /* 0x000fe80000100800 */
[----:B------:R-:W-:Y:S04]  /*d630*/  STL [R1+0x270], R138 ;  /* 0x0002708a01007387 */ /* 0x000fe80000100800 */
[----:B------:R-:W-:Y:S04]  /*d640*/  STL [R1+0x26c], R131 ;  /* 0x00026c8301007387 */ /* 0x000fe80000100800 */
[----:B------:R1:W-:Y:S04]  /*d650*/  STL [R1+0x268], R129 ;  /* 0x0002688101007387 */ /* 0x0003e80000100800 */
[----:B------:R2:W-:Y:S01]  /*d660*/  STL [R1+0x264], R126 ;  /* 0x0002647e01007387 */ /* 0x0005e20000100800 */
[C---:B-1----:R-:W-:Y:S01]  /*d670*/  SHF.L.U64.HI R129, R127.reuse, 0x2, R153 ;  /* 0x000000027f817819 */ /* 0x042fe20000010299 */
[----:B--2---:R-:W-:-:S04]  /*d680*/  IMAD.SHL.U32 R126, R127, 0x4, RZ ;  /* 0x000000047f7e7824 */ /* 0x004fc800078e00ff */
[----:B------:R1:W-:Y:S01]  /*d690*/  STL [R1+0x260], R129 ;  /* 0x0002608101007387 */ /* 0x0003e20000100800 */
[----:B------:R-:W-:-:S03]  /*d6a0*/  SHF.L.U64.HI R127, R146, 0x2, R150 ;  /* 0x00000002927f7819 */ /* 0x000fc60000010296 */
[----:B------:R2:W-:Y:S04]  /*d6b0*/  STL [R1+0x25c], R126 ;  /* 0x00025c7e01007387 */ /* 0x0005e80000100800 */
[----:B------:R3:W-:Y:S01]  /*d6c0*/  STL [R1+0x258], R127 ;  /* 0x0002587f01007387 */ /* 0x0007e20000100800 */
[----:B-1----:R-:W-:Y:S01]  /*d6d0*/  SHF.L.U64.HI R129, R130, 0x2, R142 ;  /* 0x0000000282817819 */ /* 0x002fe2000001028e */
[----:B--2---:R-:W-:Y:S02]  /*d6e0*/  IMAD.SHL.U32 R126, R146, 0x4, RZ ;  /* 0x00000004927e7824 */ /* 0x004fe400078e00ff */
[----:B---3--:R-:W-:-:S03]  /*d6f0*/  IMAD.SHL.U32 R127, R130, 0x4, RZ ;  /* 0x00000004827f7824 */ /* 0x008fc600078e00ff */
[----:B------:R1:W-:Y:S04]  /*d700*/  STL [R1+0x254], R126 ;  /* 0x0002547e01007387 */ /* 0x0003e80000100800 */
[----:B------:R-:W-:Y:S01]  /*d710*/  STL [R1+0x250], R129 ;  /* 0x0002508101007387 */ /* 0x000fe20000100800 */
[C---:B-1----:R-:W-:Y:S01]  /*d720*/  SHF.L.U64.HI R126, R125.reuse, 0x2, R128 ;  /* 0x000000027d7e7819 */ /* 0x042fe20000010280 */
[----:B------:R-:W-:Y:S02]  /*d730*/  IMAD.SHL.U32 R125, R125, 0x4, RZ ;  /* 0x000000047d7d7824 */ /* 0x000fe400078e00ff */
[----:B------:R-:W-:Y:S04]  /*d740*/  STL [R1+0x24c], R127 ;  /* 0x00024c7f01007387 */ /* 0x000fe80000100800 */
        /* <DEDUP_REMOVED lines=11> */
[----:B------:R-:W-:Y:S01]  /*d800*/  STL [R1+0x21c], R115 ;  /* 0x00021c7301007387 */ /* 0x000fe20000100800 */
[----:B------:R-:W-:-:S03]  /*d810*/  SHF.L.U64.HI R106, R105, 0x2, R106 ;  /* 0x00000002696a7819 */ /* 0x000fc6000001026a */
[----:B------:R-:W-:Y:S01]  /*d820*/  STL [R1+0x218], R114 ;  /* 0x0002187201007387 */ /* 0x000fe20000100800 */
[----:B------:R-:W-:-:S03]  /*d830*/  SHF.L.U32 R105, R105, 0x2, RZ ;  /* 0x0000000269697819 */ /* 0x000fc600000006ff */
[----:B------:R-:W-:Y:S01]  /*d840*/  STL [R1+0x214], R113 ;  /* 0x0002147101007387 */ /* 0x000fe20000100800 */
[----:B------:R-:W-:-:S03]  /*d850*/  SHF.L.U64.HI R104, R103, 0x2, R104 ;  /* 0x0000000267687819 */ /* 0x000fc60000010268 */
[----:B------:R-:W-:Y:S01]  /*d860*/  STL [R1+0x210], R112 ;  /* 0x0002107001007387 */ /* 0x000fe20000100800 */
[----:B------:R-:W-:-:S03]  /*d870*/  IMAD.SHL.U32 R103, R103, 0x4, RZ ;  /* 0x0000000467677824 */ /* 0x000fc600078e00ff */
        /* <DEDUP_REMOVED lines=108> */
[----:B------:R-:W-:Y:S04]  /*df40*/  STL [R1+0x134], R57 ;  /* 0x0001343901007387 */ /* 0x000fe80000100800 */
[----:B------:R-:W-:Y:S04]  /*df50*/  STL [R1+0x130], R56 ;  /* 0x0001303801007387 */ /* 0x000fe80000100800 */
[----:B------:R-:W-:Y:S04]  /*df60*/  STL [R1+0x12c], R55 ;  /* 0x00012c3701007387 */ /* 0x000fe80000100800 */
[----:B------:R-:W-:Y:S04]  /*df70*/  STL [R1+0x128], R54 ;  /* 0x0001283601007387 */ /* 0x000fe80000100800 */
[----:B------:R-:W-:Y:S04]  /*df80*/  STL [R1+0x124], R53 ;  /* 0x0001243501007387 */ /* 0x000fe80000100800 */
[----:B------:R-:W-:Y:S04]  /*df90*/  STL [R1+0x120], R52 ;  /* 0x0001203401007387 */ /* 0x000fe80000100800 */
[----:B------:R-:W-:Y:S04]  /*dfa0*/  STL [R1+0x11c], R51 ;  /* 0x00011c3301007387 */ /* 0x000fe80000100800 */
[----:B------:R1:W-:Y:S04]  /*dfb0*/  STL [R1+0x118], R50 ;  /* 0x0001183201007387 */ /* 0x0003e80000100800 */
[----:B------:R2:W-:Y:S01]  /*dfc0*/  STL [R1+0x114], R49 ;  /* 0x0001143101007387 */ /* 0x0005e20000100800 */
[----:B-1----:R-:W-:-:S02]  /*dfd0*/  SHF.L.U64.HI R50, R47, 0x2, R48 ;  /* 0x000000022f327819 */ /* 0x002fc40000010230 */
[----:B------:R-:W-:Y:S01]  /*dfe0*/  SHF.L.U64.HI R48, R45, 0x2, R46 ;  /* 0x000000022d307819 */ /* 0x000fe2000001022e */
[----:B--2---:R-:W-:Y:S01]  /*dff0*/  IMAD.SHL.U32 R49, R47, 0x4, RZ ;  /* 0x000000042f317824 */ /* 0x004fe200078e00ff */
[----:B------:R-:W-:Y:S01]  /*e000*/  SHF.L.U64.HI R46, R43, 0x2, R44 ;  /* 0x000000022b2e7819 */ /* 0x000fe2000001022c */
[----:B------:R-:W-:Y:S01]  /*e010*/  IMAD.SHL.U32 R47, R45, 0x4, RZ ;  /* 0x000000042d2f7824 */ /* 0x000fe200078e00ff */
[----:B------:R-:W-:Y:S01]  /*e020*/  STL [R1+0x110], R50 ;  /* 0x0001103201007387 */ /* 0x000fe20000100800 */
[----:B------:R-:W-:Y:S01]  /*e030*/  IMAD.SHL.U32 R45, R43, 0x4, RZ ;  /* 0x000000042b2d7824 */ /* 0x000fe200078e00ff */
[C---:B------:R-:W-:Y:S01]  /*e040*/  SHF.L.U64.HI R44, R41.reuse, 0x2, R42 ;  /* 0x00000002292c7819 */ /* 0x040fe2000001022a */
[----:B------:R-:W-:Y:S01]  /*e050*/  IMAD.SHL.U32 R43, R41, 0x4, RZ ;  /* 0x00000004292b7824 */ /* 0x000fe200078e00ff */
[----:B------:R-:W-:Y:S01]  /*e060*/  STL [R1+0x10c], R49 ;  /* 0x00010c3101007387 */ /* 0x000fe20000100800 */
[C---:B------:R-:W-:Y:S01]  /*e070*/  SHF.L.U64.HI R42, R39.reuse, 0x2, R40 ;  /* 0x00000002272a7819 */ /* 0x040fe20000010228 */
[----:B------:R-:W-:-:S02]  /*e080*/  IMAD.SHL.U32 R41, R39, 0x4, RZ ;  /* 0x0000000427297824 */ /* 0x000fc400078e00ff */
        /* <DEDUP_REMOVED lines=36> */
[C---:B-1----:R-:W-:Y:S01]  /*e2d0*/  SHF.L.U64.HI R28, R26.reuse, 0x2, R196 ;  /* 0x000000021a1c7819 */ /* 0x042fe200000102c4 */
[----:B--2---:R-:W-:Y:S01]  /*e2e0*/  IMAD.SHL.U32 R27, R26, 0x4, RZ ;  /* 0x000000041a1b7824 */ /* 0x004fe200078e00ff */
[----:B------:R-:W-:-:S03]  /*e2f0*/  SHF.L.U64.HI R26, R25, 0x2, R198 ;  /* 0x00000002191a7819 */ /* 0x000fc600000102c6 */
[----:B------:R-:W-:Y:S04]  /*e300*/  STL [R1+0xb0], R28 ;  /* 0x0000b01c01007387 */ /* 0x000fe80000100800 */
[----:B------:R1:W-:Y:S04]  /*e310*/  STL [R1+0xac], R27 ;  /* 0x0000ac1b01007387 */ /* 0x0003e80000100800 */
[----:B------:R2:W-:Y:S01]  /*e320*/  STL [R1+0xa8], R26 ;  /* 0x0000a81a01007387 */ /* 0x0005e20000100800 */
[----:B-1----:R-:W-:Y:S01]  /*e330*/  SHF.L.U32 R27, R25, 0x2, RZ ;  /* 0x00000002191b7819 */ /* 0x002fe200000006ff */
[C---:B------:R-:W-:Y:S01]  /*e340*/  IMAD.SHL.U32 R25, R24.reuse, 0x4, RZ ;  /* 0x0000000418197824 */ /* 0x040fe200078e00ff */
[----:B--2---:R-:W-:-:S02]  /*e350*/  SHF.L.U64.HI R26, R24, 0x2, R200 ;  /* 0x00000002181a7819 */ /* 0x004fc400000102c8 */
[C---:B------:R-:W-:Y:S01]  /*e360*/  SHF.L.U64.HI R24, R23.reuse, 0x2, R207 ;  /* 0x0000000217187819 */ /* 0x040fe200000102cf */
[----:B------:R-:W-:Y:S01]  /*e370*/  IMAD.SHL.U32 R23, R23, 0x4, RZ ;  /* 0x0000000417177824 */ /* 0x000fe200078e00ff */
[----:B------:R-:W-:Y:S04]  /*e380*/  STL [R1+0xa4], R27 ;  /* 0x0000a41b01007387 */ /* 0x000fe80000100800 */
[----:B------:R-:W-:Y:S04]  /*e390*/  STL [R1+0xa0], R26 ;  /* 0x0000a01a01007387 */ /* 0x000fe80000100800 */
[----:B------:R1:W-:Y:S04]  /*e3a0*/  STL [R1+0x9c], R25 ;  /* 0x00009c1901007387 */ /* 0x0003e80000100800 */
[----:B------:R2:W-:Y:S04]  /*e3b0*/  STL [R1+0x98], R24 ;  /* 0x0000981801007387 */ /* 0x0005e80000100800 */
[----:B------:R3:W-:Y:S01]  /*e3c0*/  STL [R1+0x94], R23 ;  /* 0x0000941701007387 */ /* 0x0007e20000100800 */
[C---:B-1----:R-:W-:Y:S01]  /*e3d0*/  SHF.L.U64.HI R25, R22.reuse, 0x2, R209 ;  /* 0x0000000216197819 */ /* 0x042fe200000102d1 */
[----:B--2---:R-:W-:-:S02]  /*e3e0*/  IMAD.SHL.U32 R24, R22, 0x4, RZ ;  /* 0x0000000416187824 */ /* 0x004fc400078e00ff */
[C---:B------:R-:W-:Y:S01]  /*e3f0*/  IMAD.SHL.U32 R22, R21.reuse, 0x4, RZ ;  /* 0x0000000415167824 */ /* 0x040fe200078e00ff */
[----:B---3--:R-:W-:Y:S01]  /*e400*/  SHF.L.U64.HI R23, R21, 0x2, R211 ;  /* 0x0000000215177819 */ /* 0x008fe200000102d3 */
[----:B------:R-:W-:Y:S01]  /*e410*/  STL [R1+0x90], R25 ;  /* 0x0000901901007387 */ /* 0x000fe20000100800 */
[C---:B------:R-:W-:Y:S01]  /*e420*/  SHF.L.U64.HI R21, R20.reuse, 0x2, R213 ;  /* 0x0000000214157819 */ /* 0x040fe200000102d5 */
[----:B------:R-:W-:Y:S02]  /*e430*/  IMAD.SHL.U32 R20, R20, 0x4, RZ ;  /* 0x0000000414147824 */ /* 0x000fe400078e00ff */
[----:B------:R-:W-:Y:S04]  /*e440*/  STL [R1+0x8c], R24 ;  /* 0x00008c1801007387 */ /* 0x000fe80000100800 */
[----:B------:R-:W-:Y:S04]  /*e450*/  STL [R1+0x88], R23 ;  /* 0x0000881701007387 */ /* 0x000fe80000100800 */
[----:B------:R1:W-:Y:S04]  /*e460*/  STL [R1+0x84], R22 ;  /* 0x0000841601007387 */ /* 0x0003e80000100800 */
[----:B------:R2:W-:Y:S04]  /*e470*/  STL [R1+0x80], R21 ;  /* 0x0000801501007387 */ /* 0x0005e80000100800 */
[----:B------:R3:W-:Y:S01]  /*e480*/  STL [R1+0x7c], R20 ;  /* 0x00007c1401007387 */ /* 0x0007e20000100800 */
[C---:B-1----:R-:W-:Y:S01]  /*e490*/  SHF.L.U64.HI R22, R19.reuse, 0x2, R215 ;  /* 0x0000000213167819 */ /* 0x042fe200000102d7 */
[----:B--2---:R-:W-:Y:S01]  /*e4a0*/  IMAD.SHL.U32 R21, R19, 0x4, RZ ;  /* 0x0000000413157824 */ /* 0x004fe200078e00ff */
[----:B------:R-:W-:-:S02]  /*e4b0*/  SHF.L.U32 R19, R18, 0x2, RZ ;  /* 0x0000000212137819 */ /* 0x000fc400000006ff */
        /* <DEDUP_REMOVED lines=18> */
[----:B------:R-:W-:Y:S04]  /*e5e0*/  STL [R1+0x54], R16 ;  /* 0x0000541001007387 */ /* 0x000fe80000100800 */
[----:B------:R1:W-:Y:S04]  /*e5f0*/  STL [R1+0x50], R15 ;  /* 0x0000500f01007387 */ /* 0x0003e80000100800 */
[----:B------:R2:W-:Y:S01]  /*e600*/  STL [R1+0x4c], R14 ;  /* 0x00004c0e01007387 */ /* 0x0005e20000100800 */
[C---:B-1----:R-:W-:Y:S01]  /*e610*/  SHF.L.U64.HI R15, R13.reuse, 0x2, R235 ;  /* 0x000000020d0f7819 */ /* 0x042fe200000102eb */
[----:B--2---:R-:W-:Y:S01]  /*e620*/  IMAD.SHL.U32 R14, R13, 0x4, RZ ;  /* 0x000000040d0e7824 */ /* 0x004fe200078e00ff */
[C---:B------:R-:W-:Y:S01]  /*e630*/  SHF.L.U64.HI R13, R12.reuse, 0x2, R237 ;  /* 0x000000020c0d7819 */ /* 0x040fe200000102ed */
[----:B------:R-:W-:-:S02]  /*e640*/  IMAD.SHL.U32 R12, R12, 0x4, RZ ;  /* 0x000000040c0c7824 */ /* 0x000fc400078e00ff */
[----:B------:R-:W-:Y:S04]  /*e650*/  STL [R1+0x48], R15 ;  /* 0x0000480f01007387 */ /* 0x000fe80000100800 */
[----:B------:R-:W-:Y:S04]  /*e660*/  STL [R1+0x44], R14 ;  /* 0x0000440e01007387 */ /* 0x000fe80000100800 */
[----:B------:R1:W-:Y:S04]  /*e670*/  STL [R1+0x40], R13 ;  /* 0x0000400d01007387 */ /* 0x0003e80000100800 */
[----:B------:R2:W-:Y:S04]  /*e680*/  STL [R1+0x3c], R12 ;  /* 0x00003c0c01007387 */ /* 0x0005e80000100800 */
[----:B------:R-:W3:Y:S01]  /*e690*/  LDL.LU R190, [R1+0x304] ;  /* 0x0003040001be7983 */ /* 0x000ee20000300800 */
[C---:B-1----:R-:W-:Y:S01]  /*e6a0*/  SHF.L.U64.HI R13, R11.reuse, 0x2, R239 ;  /* 0x000000020b0d7819 */ /* 0x042fe200000102ef */
[----:B--2---:R-:W-:Y:S01]  /*e6b0*/  IMAD.SHL.U32 R12, R11, 0x4, RZ ;  /* 0x000000040b0c7824 */ /* 0x004fe200078e00ff */
[----:B------:R-:W-:-:S03]  /*e6c0*/  SHF.L.U64.HI R11, R10, 0x2, R241 ;  /* 0x000000020a0b7819 */ /* 0x000fc600000102f1 */
[----:B------:R-:W-:Y:S01]  /*e6d0*/  STL [R1+0x38], R13 ;  /* 0x0000380d01007387 */ /* 0x000fe20000100800 */
[----:B------:R-:W-:-:S03]  /*e6e0*/  SHF.L.U32 R10, R10, 0x2, RZ ;  /* 0x000000020a0a7819 */ /* 0x000fc600000006ff */
[----:B------:R-:W2:Y:S04]  /*e6f0*/  LDL.LU R138, [R1+0x308] ;  /* 0x00030800018a7983 */ /* 0x000ea80000300800 */
[----:B------:R-:W-:Y:S04]  /*e700*/  STL [R1+0x34], R12 ;  /* 0x0000340c01007387 */ /* 0x000fe80000100800 */
[----:B------:R1:W-:Y:S04]  /*e710*/  STL [R1+0x30], R11 ;  /* 0x0000300b01007387 */ /* 0x0003e80000100800 */
[----:B------:R-:W4:Y:S04]  /*e720*/  LDL.LU R188, [R1+0x30c] ;  /* 0x00030c0001bc7983 */ /* 0x000f280000300800 */
[----:B------:R1:W-:Y:S02]  /*e730*/  STL [R1+0x2c], R10 ;  /* 0x00002c0a01007387 */ /* 0x0003e40000100800 */
[----:B-1----:R-:W-:-:S05]  /*e740*/  SHF.L.U64.HI R11, R9, 0x2, R243 ;  /* 0x00000002090b7819 */ /* 0x002fca00000102f3 */
[----:B------:R-:W-:Y:S01]  /*e750*/  STL [R1+0x28], R11 ;  /* 0x0000280b01007387 */ /* 0x000fe20000100800 */
[----:B------:R-:W-:Y:S01]  /*e760*/  IMAD.SHL.U32 R10, R9, 0x4, RZ ;  /* 0x00000004090a7824 */ /* 0x000fe200078e00ff */
[C---:B------:R-:W-:Y:S02]  /*e770*/  SHF.L.U64.HI R9, R8.reuse, 0x2, R245 ;  /* 0x0000000208097819 */ /* 0x040fe400000102f5 */
[----:B------:R-:W4:Y:S01]  /*e780*/  LDL.LU R184, [R1+0x310] ;  /* 0x0003100001b87983 */ /* 0x000f220000300800 */
[----:B------:R-:W-:-:S03]  /*e790*/  IMAD.SHL.U32 R8, R8, 0x4, RZ ;  /* 0x0000000408087824 */ /* 0x000fc600078e00ff */
[----:B------:R-:W-:Y:S04]  /*e7a0*/  STL [R1+0x24], R10 ;  /* 0x0000240a01007387 */ /* 0x000fe80000100800 */
[----:B------:R-:W4:Y:S04]  /*e7b0*/  LDL.LU R140, [R1+0x314] ;  /* 0x00031400018c7983 */ /* 0x000f280000300800 */
[----:B------:R1:W-:Y:S04]  /*e7c0*/  STL [R1+0x20], R9 ;  /* 0x0000200901007387 */ /* 0x0003e80000100800 */
[----:B------:R-:W4:Y:S01]  /*e7d0*/  LDL.LU R231, [R1+0x318] ;  /* 0x0003180001e77983 */ /* 0x000f220000300800 */
[----:B------:R-:W-:-:S03]  /*e7e0*/  IMAD.MOV.U32 R178, RZ, RZ, R139 ;  /* 0x000000ffffb27224 */ /* 0x000fc600078e008b */
[----:B------:R1:W-:Y:S02]  /*e7f0*/  STL [R1+0x1c], R8 ;  /* 0x00001c0801007387 */ /* 0x0003e40000100800 */
[C---:B-1----:R-:W-:Y:S02]  /*e800*/  SHF.L.U64.HI R9, R7.reuse, 0x2, R247 ;  /* 0x0000000207097819 */ /* 0x042fe400000102f7 */
[----:B------:R-:W4:Y:S01]  /*e810*/  LDL.LU R139, [R1+0x31c] ;  /* 0x00031c00018b7983 */ /* 0x000f220000300800 */
[----:B------:R-:W-:Y:S01]  /*e820*/  MOV R186, R229 ;  /* 0x000000e500ba7202 */ /* 0x000fe20000000f00 */
[----:B------:R-:W-:Y:S01]  /*e830*/  IMAD.SHL.U32 R8, R7, 0x4, RZ ;  /* 0x0000000407087824 */ /* 0x000fe200078e00ff */
[C---:B------:R-:W-:Y:S01]  /*e840*/  SHF.L.U64.HI R7, R6.reuse, 0x2, R249 ;  /* 0x0000000206077819 */ /* 0x040fe200000102f9 */
[----:B------:R-:W-:Y:S01]  /*e850*/  IMAD.SHL.U32 R6, R6, 0x4, RZ ;  /* 0x0000000406067824 */ /* 0x000fe200078e00ff */
[----:B------:R-:W-:Y:S01]  /*e860*/  STL [R1+0x18], R9 ;  /* 0x0000180901007387 */ /* 0x000fe20000100800 */
[----:B------:R-:W-:-:S03]  /*e870*/  IMAD.MOV.U32 R172, RZ, RZ, R225 ;  /* 0x000000ffffac7224 */ /* 0x000fc600078e00e1 */
[----:B------:R-:W-:Y:S01]  /*e880*/  STL [R1+0x14], R8 ;  /* 0x0000140801007387 */ /* 0x000fe20000100800 */
[----:B------:R-:W-:-:S03]  /*e890*/  IMAD.MOV.U32 R225, RZ, RZ, R227 ;  /* 0x000000ffffe17224 */ /* 0x000fc600078e00e3 */
[----:B------:R-:W4:Y:S04]  /*e8a0*/  LDL.LU R229, [R1+0x320] ;  /* 0x0003200001e57983 */ /* 0x000f280000300800 */
[----:B------:R1:W-:Y:S04]  /*e8b0*/  STL [R1+0x10], R7 ;  /* 0x0000100701007387 */ /* 0x0003e80000100800 */
[----:B------:R1:W-:Y:S04]  /*e8c0*/  STL [R1+0xc], R6 ;  /* 0x00000c0601007387 */ /* 0x0003e80000100800 */
[----:B------:R-:W4:Y:S01]  /*e8d0*/  LDL.LU R227, [R1+0x324] ;  /* 0x0003240001e37983 */ /* 0x000f220000300800 */
[C---:B-1----:R-:W-:Y:S01]  /*e8e0*/  SHF.L.U64.HI R7, R5.reuse, 0x2, R251 ;  /* 0x0000000205077819 */ /* 0x042fe200000102fb */
[----:B------:R-:W-:Y:S01]  /*e8f0*/  IMAD.SHL.U32 R6, R5, 0x4, RZ ;  /* 0x0000000405067824 */ /* 0x000fe200078e00ff */
[----:B------:R-:W-:-:S03]  /*e900*/  SHF.L.U64.HI R5, R252, 0x2, R172 ;  /* 0x00000002fc057819 */ /* 0x000fc600000102ac */
[----:B------:R-:W-:Y:S01]  /*e910*/  STL [R1+0x8], R7 ;  /* 0x0000080701007387 */ /* 0x000fe20000100800 */
[----:B------:R-:W-:-:S03]  /*e920*/  SHF.L.U64.HI R249, R248, 0x2, R225 ;  /* 0x00000002f8f97819 */ /* 0x000fc600000102e1 */
[----:B------:R-:W-:Y:S04]  /*e930*/  STL [R1+0x4], R6 ;  /* 0x0000040601007387 */ /* 0x000fe80000100800 */
[----:B------:R1:W-:Y:S04]  /*e940*/  STL [R1], R5 ;  /* 0x0000000501007387 */ /* 0x0003e80000100800 */
[----:B------:R-:W4:Y:S01]  /*e950*/  LDL.LU R225, [R1+0x32c] ;  /* 0x00032c0001e17983 */ /* 0x000f220000300800 */
[----:B---3--:R-:W-:-:S03]  /*e960*/  SHF.L.U64.HI R245, R244, 0x2, R190 ;  /* 0x00000002f4f57819 */ /* 0x008fc600000102be */
[----:B------:R-:W3:Y:S01]  /*e970*/  LDL.LU R190, [R1+0x330] ;  /* 0x0003300001be7983 */ /* 0x000ee20000300800 */
[----:B--2---:R-:W-:-:S03]  /*e980*/  SHF.L.U64.HI R243, R242, 0x2, R138 ;  /* 0x00000002f2f37819 */ /* 0x004fc6000001028a */
[----:B------:R-:W2:Y:S01]  /*e990*/  LDL.LU R138, [R1+0x334] ;  /* 0x00033400018a7983 */ /* 0x000ea20000300800 */
[----:B----4-:R-:W-:-:S03]  /*e9a0*/  SHF.L.U64.HI R237, R236, 0x2, R140 ;  /* 0x00000002eced7819 */ /* 0x010fc6000001028c */
[----:B------:R-:W4:Y:S01]  /*e9b0*/  LDL.LU R140, [R1+0x33c] ;  /* 0x00033c00018c7983 */ /* 0x000f220000300800 */
[----:B------:R-:W-:Y:S02]  /*e9c0*/  SHF.L.U64.HI R235, R234, 0x2, R231 ;  /* 0x00000002eaeb7819 */ /* 0x000fe400000102e7 */
[----:B------:R-:W-:Y:S02]  /*e9d0*/  SHF.L.U64.HI R233, R232, 0x2, R139 ;  /* 0x00000002e8e97819 */ /* 0x000fe4000001028b */
[----:B------:R-:W2:Y:S04]  /*e9e0*/  LDL.LU R139, [R1+0x340] ;  /* 0x00034000018b7983 */ /* 0x000ea80000300800 */
[----:B------:R-:W2:Y:S04]  /*e9f0*/  LDL.LU R174, [R1+0x344] ;  /* 0x0003440001ae7983 */ /* 0x000ea80000300800 */
[----:B------:R-:W2:Y:S01]  /*ea00*/  LDL.LU R161, [R1+0x348] ;  /* 0x0003480001a17983 */ /* 0x000ea20000300800 */
[----:B------:R-:W-:-:S02]  /*ea10*/  SHF.L.U64.HI R231, R230, 0x2, R229 ;  /* 0x00000002e6e77819 */ /* 0x000fc400000102e5 */
[----:B------:R-:W-:Y:S02]  /*ea20*/  SHF.L.U64.HI R229, R228, 0x2, R227 ;  /* 0x00000002e4e57819 */ /* 0x000fe400000102e3 */
[----:B------:R-:W-:Y:S02]  /*ea30*/  SHF.L.U64.HI R227, R226, 0x2, R220 ;  /* 0x00000002e2e37819 */ /* 0x000fe400000102dc */
[----:B------:R-:W2:Y:S04]  /*ea40*/  LDL.LU R220, [R1+0x604] ;  /* 0x0006040001dc7983 */ /* 0x000ea80000300800 */
[----:B------:R-:W2:Y:S04]  /*ea50*/  LDL.LU R176, [R1+0x34c] ;  /* 0x00034c0001b07983 */ /* 0x000ea80000300800 */
[----:B------:R-:W2:Y:S04]  /*ea60*/  LDL.LU R163, [R1+0x350] ;  /* 0x0003500001a37983 */ /* 0x000ea80000300800 */
[----:B------:R-:W2:Y:S04]  /*ea70*/  LDL.LU R180, [R1+0x354] ;  /* 0x0003540001b47983 */ /* 0x000ea80000300800 */
[----:B------:R-:W2:Y:S01]  /*ea80*/  LDL.LU R166, [R1+0x358] ;  /* 0x0003580001a67983 */ /* 0x000ea20000300800 */
[----:B------:R-:W-:-:S03]  /*ea90*/  SHF.L.U64.HI R251, R250, 0x2, R186 ;  /* 0x00000002fafb7819 */ /* 0x000fc600000102ba */
[----:B------:R-:W2:Y:S01]  /*eaa0*/  LDL.LU R182, [R1+0x35c] ;  /* 0x00035c0001b67983 */ /* 0x000ea20000300800 */
[----:B------:R-:W-:-:S03]  /*eab0*/  SHF.L.U64.HI R219, R218, 0x2, R212 ;  /* 0x00000002dadb7819 */ /* 0x000fc600000102d4 */
[----:B------:R-:W2:Y:S01]  /*eac0*/  LDL.LU R172, [R1+0x360] ;  /* 0x0003600001ac7983 */ /* 0x000ea20000300800 */
[----:B------:R-:W-:-:S03]  /*ead0*/  SHF.L.U64.HI R241, R240, 0x2, R188 ;  /* 0x00000002f0f17819 */ /* 0x000fc600000102bc */
[----:B------:R-:W2:Y:S01]  /*eae0*/  LDL.LU R186, [R1+0x364] ;  /* 0x0003640001ba7983 */ /* 0x000ea20000300800 */
[----:B------:R-:W-:Y:S02]  /*eaf0*/  SHF.L.U64.HI R247, R246, 0x2, R178 ;  /* 0x00000002f6f77819 */ /* 0x000fe400000102b2 */
[----:B------:R-:W-:Y:S02]  /*eb00*/  SHF.L.U64.HI R239, R238, 0x2, R184 ;  /* 0x00000002eeef7819 */ /* 0x000fe400000102b8 */
[----:B---3--:R-:W-:Y:S02]  /*eb10*/  SHF.L.U64.HI R223, R222, 0x2, R190 ;  /* 0x00000002dedf7819 */ /* 0x008fe400000102be */
[----:B------:R-:W3:Y:S04]  /*eb20*/  LDL.LU R190, [R1+0x368] ;  /* 0x0003680001be7983 */ /* 0x000ee80000300800 */
[----:B------:R-:W3:Y:S04]  /*eb30*/  LDL.LU R212, [R1+0x600] ;  /* 0x0006000001d47983 */ /* 0x000ee80000300800 */
[----:B------:R-:W3:Y:S04]  /*eb40*/  LDL.LU R188, [R1+0x36c] ;  /* 0x00036c0001bc7983 */ /* 0x000ee80000300800 */
[----:B------:R-:W3:Y:S04]  /*eb50*/  LDL.LU R178, [R1+0x370] ;  /* 0x0003700001b27983 */ /* 0x000ee80000300800 */
[----:B------:R-:W3:Y:S01]  /*eb60*/  LDL.LU R184, [R1+0x374] ;  /* 0x0003740001b87983 */ /* 0x000ee20000300800 */
[----:B----4-:R-:W-:-:S02]  /*eb70*/  SHF.L.U64.HI R217, R216, 0x2, R140 ;  /* 0x00000002d8d97819 */ /* 0x010fc4000001028c */
[----:B--2---:R-:W-:Y:S02]  /*eb80*/  SHF.L.U64.HI R215, R214, 0x2, R139 ;  /* 0x00000002d6d77819 */ /* 0x004fe4000001028b */
[----:B------:R-:W-:Y:S02]  /*eb90*/  SHF.L.U64.HI R221, R220, 0x2, R138 ;  /* 0x00000002dcdd7819 */ /* 0x000fe4000001028a */
[----:B------:R-:W2:Y:S04]  /*eba0*/  LDL.LU R138, [R1+0x378] ;  /* 0x00037800018a7983 */ /* 0x000ea80000300800 */
[----:B------:R-:W4:Y:S04]  /*ebb0*/  LDL.LU R140, [R1+0x37c] ;  /* 0x00037c00018c7983 */ /* 0x000f280000300800 */
[----:B------:R-:W4:Y:S01]  /*ebc0*/  LDL.LU R139, [R1+0x380] ;  /* 0x00038000018b7983 */ /* 0x000f220000300800 */
[----:B------:R-:W-:-:S02]  /*ebd0*/  SHF.L.U64.HI R198, R197, 0x2, R166 ;  /* 0x00000002c5c67819 */ /* 0x000fc400000102a6 */
[----:B------:R-:W1:Y:S01]  /*ebe0*/  LDC R166, c[0x0][0x3a0] ;  /* 0x0000e800ffa67b82 */ /* 0x000e620000000800 */
[----:B------:R-:W-:Y:S02]  /*ebf0*/  SHF.L.U64.HI R207, R201, 0x2, R163 ;  /* 0x00000002c9cf7819 */ /* 0x000fe400000102a3 */
[----:B------:R-:W-:Y:S02]  /*ec00*/  SHF.L.U64.HI R168, R169, 0x2, R2 ;  /* 0x00000002a9a87819 */ /* 0x000fe40000010202 */
[----:B------:R-:W1:Y:S01]  /*ec10*/  S2R R2, SR_TID.X ;  /* 0x0000000000027919 */ /* 0x000e620000002100 */
[----:B------:R-:W-:Y:S02]  /*ec20*/  SHF.L.U64.HI R209, R208, 0x2, R176 ;  /* 0x00000002d0d17819 */ /* 0x000fe400000102b0 */
[----:B------:R-:W-:Y:S02]  /*ec30*/  SHF.L.U64.HI R196, R195, 0x2, R182 ;  /* 0x00000002c3c47819 */ /* 0x000fe400000102b6 */
[----:B------:R-:W-:Y:S01]  /*ec40*/  SHF.L.U64.HI R192, R191, 0x2, R186 ;  /* 0x00000002bfc07819 */ /* 0x000fe200000102ba */
[----:B-1----:R-:W-:-:S05]  /*ec50*/  VIADD R163, R166, 0x1f ;  /* 0x0000001fa6a37836 */ /* 0x002fca0000000000 */
[----:B------:R-:W-:-:S04]  /*ec60*/  SHF.R.S32.HI R166, RZ, 0x1f, R163 ;  /* 0x0000001fffa67819 */ /* 0x000fc800000114a3 */
[----:B------:R-:W-:Y:S02]  /*ec70*/  LEA.HI R166, R166, R163, RZ, 0x5 ;  /* 0x000000a3a6a67211 */ /* 0x000fe400078f28ff */
[----:B------:R-:W-:Y:S02]  /*ec80*/  SHF.L.U64.HI R176, R175, 0x2, R136 ;  /* 0x00000002afb07819 */ /* 0x000fe40000010288 */
[----:B------:R-:W-:Y:S01]  /*ec90*/  SHF.R.S32.HI R170, RZ, 0x5, R166 ;  /* 0x00000005ffaa7819 */ /* 0x000fe200000114a6 */
[----:B------:R1:W5:Y:S01]  /*eca0*/  LDL.LU R136, [R1+0x5fc] ;  /* 0x0005fc0001887983 */ /* 0x0003620000300800 */
[----:B------:R-:W-:Y:S02]  /*ecb0*/  SHF.L.U64.HI R194, R193, 0x2, R172 ;  /* 0x00000002c1c27819 */ /* 0x000fe400000102ac */
[----:B------:R-:W-:Y:S02]  /*ecc0*/  SHF.L.U64.HI R200, R199, 0x2, R180 ;  /* 0x00000002c7c87819 */ /* 0x000fe400000102b4 */
[----:B------:R-:W-:-:S02]  /*ecd0*/  SHF.L.U64.HI R172, R171, 0x2, R134 ;  /* 0x00000002abac7819 */ /* 0x000fc40000010286 */
[----:B------:R-:W-:Y:S02]  /*ece0*/  SHF.L.U64.HI R142, R143, 0x2, R205 ;  /* 0x000000028f8e7819 */ /* 0x000fe400000102cd */
[----:B------:R-:W-:Y:S02]  /*ecf0*/  SHF.L.U64.HI R144, R145, 0x2, R204 ;  /* 0x0000000291907819 */ /* 0x000fe400000102cc */
[----:B------:R-:W-:Y:S02]  /*ed00*/  SHF.L.U64.HI R146, R147, 0x2, R203 ;  /* 0x0000000293927819 */ /* 0x000fe400000102cb */
[----:B------:R-:W-:Y:S02]  /*ed10*/  SHF.L.U64.HI R148, R149, 0x2, R202 ;  /* 0x0000000295947819 */ /* 0x000fe400000102ca */
[----:B------:R-:W-:Y:S02]  /*ed20*/  SHF.L.U64.HI R150, R151, 0x2, R132 ;  /* 0x0000000297967819 */ /* 0x000fe40000010284 */
[----:B------:R-:W-:-:S02]  /*ed30*/  SHF.L.U64.HI R164, R165, 0x2, R3 ;  /* 0x00000002a5a47819 */ /* 0x000fc40000010203 */
[----:B------:R-:W-:Y:S02]  /*ed40*/  SHF.L.U64.HI R166, R167, 0x2, R0 ;  /* 0x00000002a7a67819 */ /* 0x000fe40000010200 */
[----:B------:R-:W-:Y:S01]  /*ed50*/  LOP3.LUT R2, R2, 0x7f, RZ, 0xc0, !PT ;  /* 0x0000007f02027812 */ /* 0x000fe200078ec0ff */
[----:B------:R-:W-:Y:S01]  /*ed60*/  IMAD.SHL.U32 R250, R250, 0x4, RZ ;  /* 0x00000004fafa7824 */ /* 0x000fe200078e00ff */
[----:B------:R-:W-:Y:S01]  /*ed70*/  SHF.L.U64.HI R225, R224, 0x2, R225 ;  /* 0x00000002e0e17819 */ /* 0x000fe200000102e1 */
[----:B------:R-:W-:Y:S01]  /*ed80*/  IMAD.SHL.U32 R248, R248, 0x4, RZ ;  /* 0x00000004f8f87824 */ /* 0x000fe200078e00ff */
[----:B------:R-:W-:Y:S01]  /*ed90*/  SHF.L.U64.HI R211, R210, 0x2, R161 ;  /* 0x00000002d2d37819 */ /* 0x000fe200000102a1 */
[----:B------:R-:W-:Y:S01]  /*eda0*/  IMAD.SHL.U32 R246, R246, 0x4, RZ ;  /* 0x00000004f6f67824 */ /* 0x000fe200078e00ff */
[----:B------:R-:W-:Y:S01]  /*edb0*/  SHF.L.U32 R252, R252, 0x2, RZ ;  /* 0x00000002fcfc7819 */ /* 0x000fe200000006ff */
        /* <DEDUP_REMOVED lines=14> */
[----:B------:R-:W-:-:S02]  /*eea0*/  IMAD.SHL.U32 R226, R226, 0x4, RZ ;  /* 0x00000004e2e27824 */ /* 0x000fc400078e00ff */
[----:B------:R-:W-:Y:S02]  /*eeb0*/  IMAD.SHL.U32 R224, R224, 0x4, RZ ;  /* 0x00000004e0e07824 */ /* 0x000fe400078e00ff */
[----:B------:R-:W-:Y:S02]  /*eec0*/  IMAD.SHL.U32 R222, R222, 0x4, RZ ;  /* 0x00000004dede7824 */ /* 0x000fe400078e00ff */
[----:B------:R-:W-:Y:S02]  /*eed0*/  IMAD.SHL.U32 R220, R220, 0x4, RZ ;  /* 0x00000004dcdc7824 */ /* 0x000fe400078e00ff */
[----:B------:R-:W-:Y:S02]  /*eee0*/  IMAD.SHL.U32 R218, R218, 0x4, RZ ;  /* 0x00000004dada7824 */ /* 0x000fe400078e00ff */
[----:B------:R-:W-:Y:S02]  /*eef0*/  IMAD.SHL.U32 R214, R214, 0x4, RZ ;  /* 0x00000004d6d67824 */ /* 0x000fe400078e00ff */
        /* <DEDUP_REMOVED lines=14> */
[----:B------:R-:W-:Y:S01]  /*efe0*/  IMAD.SHL.U32 R169, R169, 0x4, RZ ;  /* 0x00000004a9a97824 */ /* 0x000fe200078e00ff */
[----:B------:R-:W-:Y:S01]  /*eff0*/  UMOV UR14, 0x1 ;  /* 0x00000001000e7882 */ /* 0x000fe20000000000 */
[----:B------:R-:W-:Y:S01]  /*f000*/  UMOV UR15, 0x2 ;  /* 0x00000002000f7882 */ /* 0x000fe20000000000 */
[----:B------:R-:W-:Y:S01]  /*f010*/  UMOV UR7, URZ ;  /* 0x000000ff00077c82 */ /* 0x000fe20008000000 */
[----:B------:R-:W-:Y:S01]  /*f020*/  UMOV UR8, URZ ;  /* 0x000000ff00087c82 */ /* 0x000fe20008000000 */
[----:B------:R-:W-:Y:S01]  /*f030*/  UMOV UR5, URZ ;  /* 0x000000ff00057c82 */ /* 0x000fe20008000000 */
[----:B------:R-:W-:Y:S01]  /*f040*/  UMOV UR9, URZ ;  /* 0x000000ff00097c82 */ /* 0x000fe20008000000 */
[----:B------:R-:W-:Y:S01]  /*f050*/  UMOV UR16, UR22 ;  /* 0x0000001600107c82 */ /* 0x000fe20008000000 */
[----:B---3--:R-:W-:-:S02]  /*f060*/  SHF.L.U64.HI R213, R212, 0x2, R174 ;  /* 0x00000002d4d57819 */ /* 0x008fc400000102ae */
[----:B------:R-:W-:Y:S02]  /*f070*/  SHF.L.U64.HI R174, R173, 0x2, R135 ;  /* 0x00000002adae7819 */ /* 0x000fe40000010287 */
[----:B------:R1:W5:Y:S01]  /*f080*/  LDL.LU R135, [R1+0x5f8] ;  /* 0x0005f80001877983 */ /* 0x0003620000300800 */
[----:B------:R-:W-:-:S03]  /*f090*/  SHF.L.U64.HI R186, R185, 0x2, R178 ;  /* 0x00000002b9ba7819 */ /* 0x000fc600000102b2 */
[----:B------:R1:W5:Y:S01]  /*f0a0*/  LDL.LU R134, [R1+0x5f4] ;  /* 0x0005f40001867983 */ /* 0x0003620000300800 */
[----:B------:R-:W-:Y:S01]  /*f0b0*/  SHF.L.U64.HI R190, R189, 0x2, R190 ;  /* 0x00000002bdbe7819 */ /* 0x000fe200000102be */
[----:B------:R-:W-:Y:S01]  /*f0c0*/  IMAD.SHL.U32 R212, R212, 0x4, RZ ;  /* 0x00000004d4d47824 */ /* 0x000fe200078e00ff */
[----:B------:R-:W-:Y:S01]  /*f0d0*/  SHF.L.U64.HI R188, R187, 0x2, R188 ;  /* 0x00000002bbbc7819 */ /* 0x000fe200000102bc */
[----:B------:R-:W-:Y:S01]  /*f0e0*/  IMAD.SHL.U32 R189, R189, 0x4, RZ ;  /* 0x00000004bdbd7824 */ /* 0x000fe200078e00ff */
[----:B------:R-:W-:Y:S01]  /*f0f0*/  SHF.L.U64.HI R184, R183, 0x2, R184 ;  /* 0x00000002b7b87819 */ /* 0x000fe200000102b8 */
[----:B------:R-:W-:Y:S01]  /*f100*/  IMAD.SHL.U32 R185, R185, 0x4, RZ ;  /* 0x00000004b9b97824 */ /* 0x000fe200078e00ff */
[----:B------:R-:W-:Y:S01]  /*f110*/  SHF.L.U32 R187, R187, 0x2, RZ ;  /* 0x00000002bbbb7819 */ /* 0x000fe200000006ff */
[----:B------:R-:W-:Y:S02]  /*f120*/  IMAD.SHL.U32 R183, R183, 0x4, RZ ;  /* 0x00000004b7b77824 */ /* 0x000fe400078e00ff */
[----:B------:R-:W-:Y:S01]  /*f130*/  IMAD.SHL.U32 R173, R173, 0x4, RZ ;  /* 0x00000004adad7824 */ /* 0x000fe200078e00ff */
[----:B--2---:R-:W-:-:S02]  /*f140*/  SHF.L.U64.HI R182, R181, 0x2, R138 ;  /* 0x00000002b5b67819 */ /* 0x004fc4000001028a */
[C---:B------:R-:W-:Y:S02]  /*f150*/  SHF.L.U64.HI R138, R4.reuse, 0x2, R133 ;  /* 0x00000002048a7819 */ /* 0x040fe40000010285 */
[----:B----4-:R-:W-:Y:S01]  /*f160*/  SHF.L.U64.HI R180, R179, 0x2, R140 ;  /* 0x00000002b3b47819 */ /* 0x010fe2000001028c */
[----:B------:R1:W5:Y:S01]  /*f170*/  LDL.LU R133, [R1+0x5f0] ;  /* 0x0005f00001857983 */ /* 0x0003620000300800 */
[----:B------:R-:W-:Y:S01]  /*f180*/  SHF.L.U64.HI R178, R177, 0x2, R139 ;  /* 0x00000002b1b27819 */ /* 0x000fe2000001028b */
[----:B------:R-:W-:Y:S01]  /*f190*/  IMAD.SHL.U32 R139, R4, 0x4, RZ ;  /* 0x00000004048b7824 */ /* 0x000fe200078e00ff */
[----:B------:R-:W-:Y:S02]  /*f1a0*/  VIMNMX R4, PT, PT, R170, 0x2, !PT ;  /* 0x00000002aa047848 */ /* 0x000fe40007fe0100 */
[----:B------:R-:W-:Y:S02]  /*f1b0*/  SHF.L.U64.HI R140, R141, 0x2, R206 ;  /* 0x000000028d8c7819 */ /* 0x000fe400000102ce */
[----:B------:R1:W5:Y:S01]  /*f1c0*/  LDL.LU R206, [R1+0x5ec] ;  /* 0x0005ec0001ce7983 */ /* 0x0003620000300800 */
[----:B------:R-:W-:-:S03]  /*f1d0*/  VIADD R5, R4, 0xffffffff ;  /* 0xffffffff04057836 */ /* 0x000fc60000000000 */
[----:B------:R1:W5:Y:S04]  /*f1e0*/  LDL.LU R205, [R1+0x5e8] ;  /* 0x0005e80001cd7983 */ /* 0x0003680000300800 */
[----:B------:R1:W5:Y:S04]  /*f1f0*/  LDL.LU R204, [R1+0x5e4] ;  /* 0x0005e40001cc7983 */ /* 0x0003680000300800 */
[----:B------:R1:W5:Y:S04]  /*f200*/  LDL.LU R203, [R1+0x5e0] ;  /* 0x0005e00001cb7983 */ /* 0x0003680000300800 */
[----:B------:R1:W5:Y:S04]  /*f210*/  LDL.LU R202, [R1+0x5dc] ;  /* 0x0005dc0001ca7983 */ /* 0x0003680000300800 */
[----:B------:R1:W5:Y:S04]  /*f220*/  LDL.LU R132, [R1+0x5d8] ;  /* 0x0005d80001847983 */ /* 0x0003680000300800 */
[----:B------:R1:W5:Y:S04]  /*f230*/  LDL.LU R3, [R1+0x5d4] ;  /* 0x0005d40001037983 */ /* 0x0003680000300800 */
[----:B------:R1:W5:Y:S04]  /*f240*/  LDL.LU R0, [R1+0x5d0] ;  /* 0x0005d00001007983 */ /* 0x0003680000300800 */
[----:B------:R1:W-:Y:S01]  /*f250*/  STL [R1+0x2dc], R5 ;  /* 0x0002dc0501007387 */ /* 0x0003e20000100800 */
[----:B------:R-:W-:-:S02]  /*f260*/  IMAD.SHL.U32 R181, R181, 0x4, RZ ;  /* 0x00000004b5b57824 */ /* 0x000fc400078e00ff */
[----:B------:R-:W-:Y:S02]  /*f270*/  IMAD.SHL.U32 R179, R179, 0x4, RZ ;  /* 0x00000004b3b37824 */ /* 0x000fe400078e00ff */
[----:B------:R-:W-:Y:S02]  /*f280*/  IMAD.SHL.U32 R177, R177, 0x4, RZ ;  /* 0x00000004b1b17824 */ /* 0x000fe400078e00ff */
[----:B------:R-:W-:Y:S02]  /*f290*/  IMAD.SHL.U32 R141, R141, 0x4, RZ ;  /* 0x000000048d8d7824 */ /* 0x000fe400078e00ff */
[----:B------:R-:W-:Y:S02]  /*f2a0*/  VIADD R170, R170, 0xfffffffd ;  /* 0xfffffffdaaaa7836 */ /* 0x000fe40000000000 */
[----:B-1----:R-:W-:-:S07]  /*f2b0*/  IMAD.MOV.U32 R4, RZ, RZ, RZ ;  /* 0x000000ffff047224 */ /* 0x002fce00078e00ff */
.L_x_11:
[----:B------:R-:W-:Y:S01]  /*f2c0*/  SHF.L.U32 R4, R4, 0x1f, RZ ;  /* 0x0000001f04047819 */ /* 0x000fe200000006ff */
[----:B------:R-:W-:-:S03]  /*f2d0*/  UIADD3 UR8, UPT, UPT, UR8, 0x1, URZ ;  /* 0x0000000108087890 */ /* 0x000fc6000fffe0ff */
[----:B------:R-:W1:Y:S01]  /*f2e0*/  SYNCS.PHASECHK.TRANS64.TRYWAIT P3, [UR4], R4 ;  /* 0x00000004ff0075a7 */ /* 0x000e620008061104 */
[----:B------:R-:W-:-:S04]  /*f2f0*/  UISETP.GT.AND UP1, UPT, UR8, 0x1, UPT ;  /* 0x000000010800788c */ /* 0x000fc8000bf24270 */
[----:B------:R-:W-:-:S04]  /*f300*/  USEL UR8, UR8, URZ, !UP1 ;  /* 0x000000ff08087287 */ /* 0x000fc8000c800000 */
[----:B------:R-:W-:Y:S01]  /*f310*/  ULEA UR17, UR8, UR10, 0x10 ;  /* 0x0000000a08117291 */ /* 0x000fe2000f8e80ff */
[----:B-1----:R-:W-:Y:S11]  /*f320*/  @!P3 BRA `(.L_x_9) ;  /* 0x000000980098b947 */ /* 0x002ff60003800000 */
.L_x_17:
[----:B------:R-:W-:-:S04]  /*f330*/  DEPBAR.LE SB0, 0x2 ;  /* 0x000080800000791a */ /* 0x000fc80000000000 */
[----:B------:R-:W-:Y:S01]  /*f340*/  BAR.SYNC.DEFER_BLOCKING 0x0 ;  /* 0x0000000000007b1d */ /* 0x000fe20000010000 */
[----:B------:R-:W-:Y:S02]  /*f350*/  UIADD3 UR7, UPT, UPT, UR7, 0x1, URZ ;  /* 0x0000000107077890 */ /* 0x000fe4000fffe0ff */
[----:B------:R-:W-:Y:S02]  /*f360*/  ULEA UR4, UR14, UR10, 0x3 ;  /* 0x0000000a0e047291 */ /* 0x000fe4000f8e18ff */
[----:B------:R-:W-:Y:S02]  /*f370*/  UISETP.GT.AND UP1, UPT, UR7, 0x2, UPT ;  /* 0x000000020700788c */ /* 0x000fe4000bf24270 */
[----:B------:R-:W-:Y:S02]  /*f380*/  UIADD3 UR4, UPT, UPT, UR4, 0x26000, URZ ;  /* 0x0002600004047890 */ /* 0x000fe4000fffe0ff */
[----:B------:R-:W-:Y:S01]  /*f390*/  USEL UR7, UR7, URZ, !UP1 ;  /* 0x000000ff07077287 */ /* 0x000fe2000c800000 */
[----:B------:R-:W-:Y:S01]  /*f3a0*/  UMOV UR6, UR5 ;  /* 0x0000000500067c82 */ /* 0x000fe20008000000 */
[----:B-----5:R-:W1:Y:S04]  /*f3b0*/  LDSM.16.M88.4 R4, [R0+UR17] ;  /* 0x000000110004783b */ /* 0x020e680008000200 */
[----:B------:R-:W2:Y:S04]  /*f3c0*/  LDSM.16.M88.4 R8, [R0+UR17+0x800] ;  /* 0x000800110008783b */ /* 0x000ea80008000200 */
[----:B------:R-:W3:Y:S04]  /*f3d0*/  LDSM.16.M88.4 R72, [R0+UR17+0x1800] ;  /* 0x001800110048783b */ /* 0x000ee80008000200 */
[----:B------:R-:W4:Y:S04]  /*f3e0*/  LDSM.16.M88.4 R104, [R0+UR17+0x2000] ;  /* 0x002000110068783b */ /* 0x000f280008000200 */
[----:B------:R-:W4:Y:S04]  /*f3f0*/  LDSM.16.M88.4 R12, [R0+UR17+0x2800] ;  /* 0x00280011000c783b */ /* 0x000f280008000200 */
[----:B------:R-:W4:Y:S04]  /*f400*/  LDSM.16.M88.4 R44, [R0+UR17+0x3000] ;  /* 0x00300011002c783b */ /* 0x000f280008000200 */
[----:B------:R-:W4:Y:S04]  /*f410*/  LDSM.16.M88.4 R76, [R0+UR17+0x3800] ;  /* 0x00380011004c783b */ /* 0x000f280008000200 */
[----:B------:R-:W4:Y:S04]  /*f420*/  LDSM.16.M88.4 R108, [R0+UR17+0x4000] ;  /* 0x00400011006c783b */ /* 0x000f280008000200 */
[----:B------:R-:W4:Y:S04]  /*f430*/  LDSM.16.M88.4 R48, [R0+UR17+0x5000] ;  /* 0x005000110030783b */ /* 0x000f280008000200 */
[----:B------:R-:W4:Y:S04]  /*f440*/  LDSM.16.M88.4 R80, [R0+UR17+0x5800] ;  /* 0x005800110050783b */ /* 0x000f280008000200 */
[----:B------:R-:W4:Y:S01]  /*f450*/  LDSM.16.M88.4 R20, [R0+UR17+0x6800] ;  /* 0x006800110014783b */ /* 0x000f220008000200 */
[----:B-1----:R-:W-:-:S02]  /*f460*/  IMAD.MOV.U32 R36, RZ, RZ, R5 ;  /* 0x000000ffff247224 */ /* 0x002fc400078e0005 */
[----:B------:R-:W-:Y:S01]  /*f470*/  IMAD.MOV.U32 R100, RZ, RZ, R7 ;  /* 0x000000ffff647224 */ /* 0x000fe200078e0007 */
[----:B------:R-:W1:Y:S01]  /*f480*/  LDSM.16.M88.4 R40, [R0+UR17+0x1000] ;  /* 0x001000110028783b */ /* 0x000e620008000200 */
[----:B--2---:R-:W-:Y:S01]  /*f490*/  IMAD.MOV.U32 R5, RZ, RZ, R8 ;  /* 0x000000ffff057224 */ /* 0x004fe200078e0008 */
[----:B------:R-:W-:Y:S01]  /*f4a0*/  MOV R69, R10 ;  /* 0x0000000a00457202 */ /* 0x000fe20000000f00 */
[----:B------:R-:W-:Y:S01]  /*f4b0*/  IMAD.MOV.U32 R37, RZ, RZ, R9 ;  /* 0x000000ffff257224 */ /* 0x000fe200078e0009 */
[----:B------:R-:W2:Y:S01]  /*f4c0*/  LDSM.16.M88.4 R24, [R0+UR17+0x8800] ;  /* 0x008800110018783b */ /* 0x000ea20008000200 */
[----:B---3--:R-:W-:Y:S01]  /*f4d0*/  MOV R7, R72 ;  /* 0x0000004800077202 */ /* 0x008fe20000000f00 */
[----:B------:R-:W-:Y:S02]  /*f4e0*/  IMAD.MOV.U32 R71, RZ, RZ, R74 ;  /* 0x000000ffff477224 */ /* 0x000fe400078e004a */
[----:B------:R-:W-:Y:S01]  /*f4f0*/  LDSM.16.M88.4 R52, [R0+UR17+0x7000] ;  /* 0x007000110034783b */ /* 0x000fe20008000200 */
[----:B------:R-:W-:Y:S01]  /*f500*/  IMAD.MOV.U32 R101, RZ, RZ, R11 ;  /* 0x000000ffff657224 */ /* 0x000fe200078e000b */
[----:B----4-:R-:W-:Y:S01]  /*f510*/  MOV R72, R106 ;  /* 0x0000006a00487202 */ /* 0x010fe20000000f00 */
[----:B------:R-:W-:Y:S01]  /*f520*/  IMAD.MOV.U32 R8, RZ, RZ, R104 ;  /* 0x000000ffff087224 */ /* 0x000fe200078e0068 */
[----:B------:R-:W-:Y:S01]  /*f530*/  LDSM.16.M88.4 R84, [R0+UR17+0x7800] ;  /* 0x007800110054783b */ /* 0x000fe20008000200 */
[----:B------:R-:W-:-:S02]  /*f540*/  IMAD.MOV.U32 R9, RZ, RZ, R12 ;  /* 0x000000ffff097224 */ /* 0x000fc400078e000c */
[----:B------:R-:W-:Y:S01]  /*f550*/  IMAD.MOV.U32 R103, RZ, RZ, R75 ;  /* 0x000000ffff677224 */ /* 0x000fe200078e004b */
[----:B------:R-:W3:Y:S01]  /*f560*/  LDSM.16.M88.4 R56, [R0+UR17+0x9000] ;  /* 0x009000110038783b */ /* 0x000ee20008000200 */
[----:B------:R-:W-:Y:S01]  /*f570*/  IMAD.MOV.U32 R74, RZ, RZ, R46 ;  /* 0x000000ffff4a7224 */ /* 0x000fe200078e002e */
[----:B------:R-:W-:Y:S01]  /*f580*/  MOV R10, R44 ;  /* 0x0000002c000a7202 */ /* 0x000fe20000000f00 */
[----:B------:R-:W-:Y:S01]  /*f590*/  IMAD.MOV.U32 R104, RZ, RZ, R107 ;  /* 0x000000ffff687224 */ /* 0x000fe200078e006b */
[----:B------:R-:W4:Y:S01]  /*f5a0*/  LDSM.16.M88.4 R88, [R0+UR17+0xa000] ;  /* 0x00a000110058783b */ /* 0x000f220008000200 */
[----:B------:R-:W-:Y:S01]  /*f5b0*/  IMAD.MOV.U32 R106, RZ, RZ, R47 ;  /* 0x000000ffff6a7224 */ /* 0x000fe200078e002f */
[----:B------:R-:W-:Y:S01]  /*f5c0*/  MOV R75, R78 ;  /* 0x0000004e004b7202 */ /* 0x000fe20000000f00 */
[----:B------:R-:W-:Y:S01]  /*f5d0*/  IMAD.MOV.U32 R11, RZ, RZ, R76 ;  /* 0x000000ffff0b7224 */ /* 0x000fe200078e004c */
[----:B------:R-:W4:Y:S01]  /*f5e0*/  LDSM.16.M88.4 R16, [R0+UR17+0x4800] ;  /* 0x004800110010783b */ /* 0x000f220008000200 */
[----:B------:R-:W-:-:S02]  /*f5f0*/  IMAD.MOV.U32 R12, RZ, RZ, R108 ;  /* 0x000000ffff0c7224 */ /* 0x000fc400078e006c */
[----:B------:R-:W-:Y:S01]  /*f600*/  IMAD.MOV.U32 R68, RZ, RZ, R6 ;  /* 0x000000ffff447224 */ /* 0x000fe200078e0006 */
[----:B------:R-:W4:Y:S01]  /*f610*/  LDSM.16.M88.4 R60, [R0+UR17+0xa800] ;  /* 0x00a80011003c783b */ /* 0x000f220008000200 */
[----:B------:R-:W-:Y:S01]  /*f620*/  IMAD.MOV.U32 R46, RZ, RZ, R49 ;  /* 0x000000ffff2e7224 */ /* 0x000fe200078e0031 */
[----:B------:R-:W-:Y:S01]  /*f630*/  MOV R78, R50 ;  /* 0x00000032004e7202 */ /* 0x000fe20000000f00 */
[----:B------:R-:W-:Y:S01]  /*f640*/  IMAD.MOV.U32 R107, RZ, RZ, R79 ;  /* 0x000000ffff6b7224 */ /* 0x000fe200078e004f */
[----:B------:R-:W-:Y:S01]  /*f650*/  LDSM.16.M88.4 R32, [R0+UR17+0xb000] ;  /* 0x00b000110020783b */ /* 0x000fe20008000200 */
[----:B------:R-:W-:Y:S02]  /*f660*/  IMAD.MOV.U32 R76, RZ, RZ, R110 ;  /* 0x000000ffff4c7224 */ /* 0x000fe400078e006e */
[----:B------:R-:W-:Y:S01]  /*f670*/  IMAD.MOV.U32 R108, RZ, RZ, R111 ;  /* 0x000000ffff6c7224 */ /* 0x000fe200078e006f */
[----:B------:R-:W4:Y:S01]  /*f680*/  LDSM.16.M88.4 R96, [R0+UR17+0x6000] ;  /* 0x006000110060783b */ /* 0x000f220008000200 */
[----:B------:R-:W-:Y:S01]  /*f690*/  IMAD.MOV.U32 R47, RZ, RZ, R81 ;  /* 0x000000ffff2f7224 */ /* 0x000fe200078e0051 */
[----:B------:R-:W-:Y:S01]  /*f6a0*/  MOV R81, R22 ;  /* 0x0000001600517202 */ /* 0x000fe20000000f00 */
[----:B------:R-:W-:Y:S01]  /*f6b0*/  IMAD.MOV.U32 R49, RZ, RZ, R21 ;  /* 0x000000ffff317224 */ /* 0x000fe200078e0015 */
[----:B------:R-:W4:Y:S01]  /*f6c0*/  LDSM.16.M88.4 R64, [R0+UR17+0x9800] ;  /* 0x009800110040783b */ /* 0x000f220008000200 */
[----:B-1----:R-:W-:-:S02]  /*f6d0*/  IMAD.MOV.U32 R6, RZ, RZ, R40 ;  /* 0x000000ffff067224 */ /* 0x002fc400078e0028 */
[----:B------:R-:W-:Y:S01]  /*f6e0*/  IMAD.MOV.U32 R110, RZ, RZ, R51 ;  /* 0x000000ffff6e7224 */ /* 0x000fe200078e0033 */
[----:B------:R-:W-:Y:S01]  /*f6f0*/  LDSM.16.M88.4 R28, [R0+UR17+0xb800] ;  /* 0x00b80011001c783b */ /* 0x000fe20008000200 */
[----:B------:R-:W-:Y:S02]  /*f700*/  IMAD.MOV.U32 R79, RZ, RZ, R82 ;  /* 0x000000ffff4f7224 */ /* 0x000fe400078e0052 */
[----:B------:R-:W-:Y:S01]  /*f710*/  IMAD.MOV.U32 R111, RZ, RZ, R83 ;  /* 0x000000ffff6f7224 */ /* 0x000fe200078e0053 */
[----:B------:R-:W1:Y:S01]  /*f720*/  LDSM.16.M88.4 R92, [R0+UR17+0x8000] ;  /* 0x00800011005c783b */ /* 0x000e620008000200 */
[----:B--2---:R-:W-:Y:S02]  /*f730*/  IMAD.MOV.U32 R21, RZ, RZ, R24 ;  /* 0x000000ffff157224 */ /* 0x004fe400078e0018 */
[----:B------:R-:W-:Y:S01]  /*f740*/  IMAD.MOV.U32 R38, RZ, RZ, R41 ;  /* 0x000000ffff267224 */ /* 0x000fe200078e0029 */
[----:B------:R-:W-:Y:S01]  /*f750*/  LDSM.16.M88.4 R128, [R0+UR17+0xe000] ;  /* 0x00e000110080783b */ /* 0x000fe20008000200 */
[----:B------:R-:W-:-:S02]  /*f760*/  IMAD.MOV.U32 R39, RZ, RZ, R73 ;  /* 0x000000ffff277224 */ /* 0x000fc400078e0049 */
[----:B------:R-:W-:Y:S01]  /*f770*/  IMAD.MOV.U32 R40, RZ, RZ, R105 ;  /* 0x000000ffff287224 */ /* 0x000fe200078e0069 */
[----:B---3--:R-:W-:Y:S01]  /*f780*/  MOV R22, R56 ;  /* 0x0000003800167202 */ /* 0x008fe20000000f00 */
[----:B------:R-:W-:Y:S01]  /*f790*/  IMAD.MOV.U32 R50, RZ, RZ, R53 ;  /* 0x000000ffff327224 */ /* 0x000fe200078e0035 */
[----:B------:R-:W-:Y:S01]  /*f7a0*/  LDSM.16.M88.4 R152, [R0+UR17+0xe800] ;  /* 0x00e800110098783b */ /* 0x000fe20008000200 */
[----:B------:R-:W-:Y:S02]  /*f7b0*/  IMAD.MOV.U32 R82, RZ, RZ, R54 ;  /* 0x000000ffff527224 */ /* 0x000fe400078e0036 */
[----:B------:R-:W-:Y:S01]  /*f7c0*/  IMAD.MOV.U32 R51, RZ, RZ, R85 ;  /* 0x000000ffff337224 */ /* 0x000fe200078e0055 */
[----:B------:R-:W-:Y:S01]  /*f7d0*/  LDSM.16.M88.4 R156, [R0+UR17+0xf000] ;  /* 0x00f00011009c783b */ /* 0x000fe20008000200 */
[----:B------:R-:W-:Y:S02]  /*f7e0*/  IMAD.MOV.U32 R83, RZ, RZ, R86 ;  /* 0x000000ffff537224 */ /* 0x000fe400078e0056 */
[----:B----4-:R-:W-:Y:S01]  /*f7f0*/  IMAD.MOV.U32 R24, RZ, RZ, R88 ;  /* 0x000000ffff187224 */ /* 0x010fe200078e0058 */
[----:B------:R-:W-:Y:S01]  /*f800*/  LDSM.16.M88.4 R160, [R0+UR17+0xf800] ;  /* 0x00f8001100a0783b */ /* 0x000fe20008000200 */
[----:B------:R-:W-:Y:S01]  /*f810*/  IMAD.MOV.U32 R41, RZ, RZ, R13 ;  /* 0x000000ffff297224 */ /* 0x000fe200078e000d */
[----:B------:R-:W-:Y:S01]  /*f820*/  MOV R13, R16 ;  /* 0x00000010000d7202 */ /* 0x000fe20000000f00 */
[----:B------:R-:W-:-:S02]  /*f830*/  IMAD.MOV.U32 R73, RZ, RZ, R14 ;  /* 0x000000ffff497224 */ /* 0x000fc400078e000e */
[----:B------:R-:W-:Y:S02]  /*f840*/  IMAD.MOV.U32 R105, RZ, RZ, R15 ;  /* 0x000000ffff697224 */ /* 0x000fe400078e000f */
[----:B------:R-:W-:Y:S01]  /*f850*/  IMAD.MOV.U32 R53, RZ, RZ, R25 ;  /* 0x000000ffff357224 */ /* 0x000fe200078e0019 */
[----:B------:R-:W-:Y:S01]  /*f860*/  MOV R25, R60 ;  /* 0x0000003c00197202 */ /* 0x000fe20000000f00 */
[----:B------:R-:W-:Y:S01]  /*f870*/  IMAD.MOV.U32 R85, RZ, RZ, R26 ;  /* 0x000000ffff557224 */ /* 0x000fe200078e001a */
[----:B------:R-:W-:Y:S01]  /*f880*/  MOV R16, R96 ;  /* 0x0000006000107202 */ /* 0x000fe20000000f00 */
[----:B------:R-:W-:Y:S02]  /*f890*/  IMAD.MOV.U32 R54, RZ, RZ, R57 ;  /* 0x000000ffff367224 */ /* 0x000fe400078e0039 */
[----:B------:R-:W-:Y:S02]  /*f8a0*/  IMAD.MOV.U32 R86, RZ, RZ, R58 ;  /* 0x000000ffff567224 */ /* 0x000fe400078e003a */
        /* <DEDUP_REMOVED lines=12> */
[----:B------:R-:W-:Y:S01]  /*f970*/  IMAD.MOV.U32 R26, RZ, RZ, R32 ;  /* 0x000000ffff1a7224 */ /* 0x000fe200078e0020 */
[----:B------:R-:W2:Y:S01]  /*f980*/  LDSM.16.M88.4 R60, [R0+UR17+0xc000] ;  /* 0x00c00011003c783b */ /* 0x000ea20008000200 */
[----:B------:R-:W-:Y:S02]  /*f990*/  IMAD.MOV.U32 R58, RZ, RZ, R33 ;  /* 0x000000ffff3a7224 */ /* 0x000fe400078e0021 */
[----:B------:R-:W-:Y:S02]  /*f9a0*/  IMAD.MOV.U32 R122, RZ, RZ, R35 ;  /* 0x000000ffff7a7224 */ /* 0x000fe400078e0023 */
[----:B------:R-:W-:Y:S01]  /*f9b0*/  IMAD.MOV.U32 R48, RZ, RZ, R97 ;  /* 0x000000ffff307224 */ /* 0x000fe200078e0061 */
[----:B------:R-:W-:Y:S01]  /*f9c0*/  LDSM.16.M88.4 R32, [R0+UR17+0xc800] ;  /* 0x00c800110020783b */ /* 0x000fe20008000200 */
[----:B------:R-:W-:-:S02]  /*f9d0*/  IMAD.MOV.U32 R80, RZ, RZ, R98 ;  /* 0x000000ffff507224 */ /* 0x000fc400078e0062 */
[----:B------:R-:W-:Y:S02]  /*f9e0*/  IMAD.MOV.U32 R112, RZ, RZ, R99 ;  /* 0x000000ffff707224 */ /* 0x000fe400078e0063 */
[----:B------:R-:W-:Y:S01]  /*f9f0*/  IMAD.MOV.U32 R23, RZ, RZ, R64 ;  /* 0x000000ffff177224 */ /* 0x000fe200078e0040 */
[----:B------:R-:W3:Y:S01]  /*fa00*/  LDSM.16.M88.4 R96, [R0+UR17+0xd800] ;  /* 0x00d800110060783b */ /* 0x000ee20008000200 */
[----:B------:R-:W-:Y:S02]  /*fa10*/  IMAD.MOV.U32 R55, RZ, RZ, R65 ;  /* 0x000000ffff377224 */ /* 0x000fe400078e0041 */
[----:B------:R-:W-:Y:S02]  /*fa20*/  IMAD.MOV.U32 R119, RZ, RZ, R67 ;  /* 0x000000ffff777224 */ /* 0x000fe400078e0043 */
[----:B------:R-:W4:Y:S01]  /*fa30*/  LDSM.16.M88.4 R64, [R0+UR17+0xd000] ;  /* 0x00d000110040783b */ /* 0x000f220008000200 */
        /* <DEDUP_REMOVED lines=9> */
[----:B------:R-:W-:Y:S01]  /*fad0*/  IMAD.MOV.U32 R109, RZ, RZ, R19 ;  /* 0x000000ffff6d7224 */ /* 0x000fe200078e0013 */
[----:B------:R-:W-:Y:S01]  /*fae0*/  MOV R19, R84 ;  /* 0x0000005400137202 */ /* 0x000fe20000000f00 */
[----:B------:R-:W-:Y:S01]  /*faf0*/  IMAD.MOV.U32 R17, RZ, RZ, R20 ;  /* 0x000000ffff117224 */ /* 0x000fe200078e0014 */
[----:B-1----:R-:W-:Y:S01]  /*fb00*/  MOV R84, R94 ;  /* 0x0000005e00547202 */ /* 0x002fe20000000f00 */
[----:B------:R-:W-:Y:S02]  /*fb10*/  IMAD.MOV.U32 R120, RZ, RZ, R91 ;  /* 0x000000ffff787224 */ /* 0x000fe400078e005b */
[----:B------:R-:W-:Y:S01]  /*fb20*/  IMAD.MOV.U32 R27, RZ, RZ, R28 ;  /* 0x000000ffff1b7224 */ /* 0x000fe200078e001c */
[----:B--2---:R-:W-:Y:S01]  /*fb30*/  MOV R28, R60 ;  /* 0x0000003c001c7202 */ /* 0x004fe20000000f00 */
[----:B------:R-:W-:-:S02]  /*fb40*/  IMAD.MOV.U32 R59, RZ, RZ, R29 ;  /* 0x000000ffff3b7224 */ /* 0x000fc400078e001d */
[----:B------:R-:W-:Y:S02]  /*fb50*/  IMAD.MOV.U32 R18, RZ, RZ, R52 ;  /* 0x000000ffff127224 */ /* 0x000fe400078e0034 */
[----:B------:R-:W-:Y:S02]  /*fb60*/  IMAD.MOV.U32 R20, RZ, RZ, R92 ;  /* 0x000000ffff147224 */ /* 0x000fe400078e005c */
[----:B------:R-:W-:Y:S02]  /*fb70*/  IMAD.MOV.U32 R91, RZ, RZ, R30 ;  /* 0x000000ffff5b7224 */ /* 0x000fe400078e001e */
[----:B------:R-:W-:Y:S01]  /*fb80*/  IMAD.MOV.U32 R123, RZ, RZ, R31 ;  /* 0x000000ffff7b7224 */ /* 0x000fe200078e001f */
[----:B---3--:R-:W-:Y:S01]  /*fb90*/  MOV R31, R96 ;  /* 0x00000060001f7202 */ /* 0x008fe20000000f00 */
[----:B------:R-:W-:Y:S01]  /*fba0*/  IMAD.MOV.U32 R29, RZ, RZ, R32 ;  /* 0x000000ffff1d7224 */ /* 0x000fe200078e0020 */
[----:B------:R-:W-:Y:S01]  /*fbb0*/  MOV R96, R130 ;  /* 0x0000008200607202 */ /* 0x000fe20000000f00 */
[----:B------:R-:W-:Y:S01]  /*fbc0*/  IMAD.MOV.U32 R52, RZ, RZ, R93 ;  /* 0x000000ffff347224 */ /* 0x000fe200078e005d */
[----:B------:R-:W-:Y:S01]  /*fbd0*/  MOV R93, R34 ;  /* 0x00000022005d7202 */ /* 0x000fe20000000f00 */
[----:B------:R-:W-:Y:S01]  /*fbe0*/  IMAD.MOV.U32 R116, RZ, RZ, R95 ;  /* 0x000000ffff747224 */ /* 0x000fe200078e005f */
[----:B------:R-:W-:Y:S01]  /*fbf0*/  MOV R34, R156 ;  /* 0x0000009c00227202 */ /* 0x000fe20000000f00 */
[----:B------:R-:W-:-:S02]  /*fc00*/  IMAD.MOV.U32 R60, RZ, RZ, R61 ;  /* 0x000000ffff3c7224 */ /* 0x000fc400078e003d */
[----:B------:R-:W-:Y:S02]  /*fc10*/  IMAD.MOV.U32 R92, RZ, RZ, R62 ;  /* 0x000000ffff5c7224 */ /* 0x000fe400078e003e */
[----:B------:R-:W-:Y:S02]  /*fc20*/  IMAD.MOV.U32 R124, RZ, RZ, R63 ;  /* 0x000000ffff7c7224 */ /* 0x000fe400078e003f */
[----:B----4-:R-:W-:Y:S02]  /*fc30*/  IMAD.MOV.U32 R30, RZ, RZ, R64 ;  /* 0x000000ffff1e7224 */ /* 0x010fe400078e0040 */
        /* <DEDUP_REMOVED lines=21> */
[----:B------:R-:W-:-:S04]  /*fd90*/  IMAD.MOV.U32 R131, RZ, RZ, R163 ;  /* 0x000000ffff837224 */ /* 0x000fc800078e00a3 */
[----:B------:R1:W-:Y:S01]  /*fda0*/  STTM.x128 tmem[UR12+0x100], R4 ;  /* 0x00010004000079ed */ /* 0x0003e200083c000c */
[----:B------:R-:W2:Y:S02]  /*fdb0*/  FENCE.VIEW.ASYNC.T ;  /* 0x00000000000073c6 */ /* 0x000ea40000000200 */
[----:B--2---:R-:W-:Y:S06]  /*fdc0*/  BAR.SYNC.DEFER_BLOCKING 0x0 ;  /* 0x0000000000007b1d */ /* 0x004fec0000010000 */
[----:B------:R-:W-:Y:S05]  /*fdd0*/  @P0 BRA `(.L_x_10) ;  /* 0x0000000400740947 */ /* 0x000fea0003800000 */
[----:B------:R-:W-:Y:S01]  /*fde0*/  ULEA UR34, UR7, UR10, 0xd ;  /* 0x0000000a07227291 */ /* 0x000fe2000f8e68ff */
[----:B-1----:R-:W-:Y:S01]  /*fdf0*/  MOV.SPILL R4, UR9 ;  /* 0x0000000900047c02 */ /* 0x002fe20009000f00 */
[----:B------:R-:W-:Y:S01]  /*fe00*/  UMOV UR39, URZ ;  /* 0x000000ff00277c82 */ /* 0x000fe20008000000 */
[----:B------:R-:W-:Y:S01]  /*fe10*/  UIADD3 UR51, UPT, UPT, UR11, 0x108, URZ ;  /* 0x000001080b337890 */ /* 0x000fe2000fffe0ff */
[----:B------:R-:W-:Y:S01]  /*fe20*/  MOV.SPILL R5, UR8 ;  /* 0x0000000800057c02 */ /* 0x000fe20009000f00 */
[----:B------:R-:W-:Y:S01]  /*fe30*/  UIADD3 UR36, UPT, UPT, UR34, 0x20000, URZ ;  /* 0x0002000022247890 */ /* 0x000fe2000fffe0ff */
[----:B------:R-:W-:Y:S01]  /*fe40*/  UMOV UR60, 0x0 ;  /* 0x00000000003c7882 */ /* 0x000fe20000000000 */
[----:B------:R-:W-:Y:S02]  /*fe50*/  UMOV UR61, 0x8100910 ;  /* 0x08100910003d7882 */ /* 0x000fe40000000000 */
[----:B------:R-:W-:Y:S01]  /*fe60*/  USHF.R.U32.HI UR38, URZ, 0x4, UR36 ;  /* 0x00000004ff267899 */ /* 0x000fe20008011624 */
[----:B------:R-:W-:Y:S01]  /*fe70*/  UMOV UR58, 0x0 ;  /* 0x00000000003a7882 */ /* 0x000fe20000000000 */
[----:B------:R-:W-:-:S02]  /*fe80*/  UMOV UR59, 0x8100910 ;  /* 0x08100910003b7882 */ /* 0x000fc40000000000 */
[----:B------:R-:W-:Y:S02]  /*fe90*/  USGXT.U32 UR38, UR38, 0xe ;  /* 0x0000000e2626789a */ /* 0x000fe40008000000 */
[----:B------:R-:W-:Y:S02]  /*fea0*/  UIADD3 UR62, UPT, UPT, UR11, 0x110, URZ ;  /* 0x000001100b3e7890 */ /* 0x000fe4000fffe0ff */
[----:B------:R-:W-:Y:S02]  /*feb0*/  UIADD3 UR42, UP1, UPT, UR38, 0x2, URZ ;  /* 0x00000002262a7890 */ /* 0x000fe4000ff3e0ff */
[----:B------:R-:W-:Y:S02]  /*fec0*/  UIADD3 UR5, UPT, UPT, UR11, 0x118, URZ ;  /* 0x000001180b057890 */ /* 0x000fe4000fffe0ff */
[----:B------:R-:W-:Y:S02]  /*fed0*/  UIADD3.X UR43, UPT, UPT, UR39, 0x40004040, URZ, UP1, !UPT ;  /* 0x40004040272b7890 */ /* 0x000fe40008ffe4ff */
[----:B------:R-:W-:-:S02]  /*fee0*/  UIADD3 UR48, UP1, UPT, UR42, 0x2, URZ ;  /* 0x000000022a307890 */ /* 0x000fc4000ff3e0ff */
[----:B------:R-:W-:Y:S01]  /*fef0*/  UIADD3 UR50, UP2, UPT, UR42, 0x4, URZ ;  /* 0x000000042a327890 */ /* 0x000fe2000ff5e0ff */
[----:B------:R-:W-:Y:S01]  /*ff00*/  UMOV UR39, 0x40004040 ;  /* 0x4000404000277882 */ /* 0x000fe20000000000 */
[----:B------:R-:W-:Y:S01]  /*ff10*/  UIADD3.X UR49, UPT, UPT, UR43, URZ, URZ, UP1, !UPT ;  /* 0x000000ff2b317290 */ /* 0x000fe20008ffe4ff */
[----:B------:R-:W-:Y:S02]  /*ff20*/  UTCHMMA tmem[UR13], gdesc[UR38], tmem[UR11], tmem[UR60], idesc[UR61], UPT ;  /* 0x00ff3c260d0079ea */ /* 0x000fe4000b80000b */
[----:B------:R1:W-:Y:S01]  /*ff30*/  UTCHMMA tmem[UR51], gdesc[UR42], tmem[UR11], tmem[UR58], idesc[UR59], UPT ;  /* 0x00ff3a2a330079ea */ /* 0x0003e2000b80000b */
[----:B------:R-:W-:Y:S02]  /*ff40*/  UIADD3 UR18, UPT, UPT, UR11, 0x40, URZ ;  /* 0x000000400b127890 */ /* 0x000fe4000fffe0ff */
[----:B------:R-:W-:Y:S02]  /*ff50*/  UIADD3 UR19, UPT, UPT, UR11, 0x120, URZ ;  /* 0x000001200b137890 */ /* 0x000fe4000fffe0ff */
[----:B------:R-:W-:-:S02]  /*ff60*/  UIADD3 UR20, UPT, UPT, UR11, 0x40, URZ ;  /* 0x000000400b147890 */ /* 0x000fc4000fffe0ff */
[----:B------:R-:W-:Y:S02]  /*ff70*/  UIADD3 UR21, UPT, UPT, UR11, 0x128, URZ ;  /* 0x000001280b157890 */ /* 0x000fe4000fffe0ff */
[----:B------:R-:W-:Y:S02]  /*ff80*/  UIADD3 UR22, UPT, UPT, UR11, 0x40, URZ ;  /* 0x000000400b167890 */ /* 0x000fe4000fffe0ff */
[----:B-1----:R-:W-:Y:S02]  /*ff90*/  UIADD3.X UR51, UPT, UPT, UR43, URZ, URZ, UP2, !UPT ;  /* 0x000000ff2b337290 */ /* 0x002fe400097fe4ff */
[----:B------:R-:W-:Y:S02]  /*ffa0*/  UIADD3 UR23, UPT, UPT, UR11, 0x130, URZ ;  /* 0x000001300b177890 */ /* 0x000fe4000fffe0ff */
[----:B------:R-:W-:Y:S02]  /*ffb0*/  UIADD3 UR24, UPT, UPT, UR11, 0x40, URZ ;  /* 0x000000400b187890 */ /* 0x000fe4000fffe0ff */
[----:B------:R-:W-:-:S02]  /*ffc0*/  UIADD3 UR25, UPT, UPT, UR11, 0x138, URZ ;  /* 0x000001380b197890 */ /* 0x000fc4000fffe0ff */
[----:B------:R-:W-:Y:S02]  /*ffd0*/  UIADD3 UR64, UPT, UPT, UR11, 0x80, URZ ;  /* 0x000000800b407890 */ /* 0x000fe4000fffe0ff */
[----:B------:R-:W-:Y:S01]  /*ffe0*/  UIADD3 UR65, UPT, UPT, UR11, 0x140, URZ ;  /* 0x000001400b417890 */ /* 0x000fe2000fffe0ff */
[----:B------:R-:W-:Y:S01]  /*fff0*/  UMOV UR54, 0x0 ;  /* 0x0000000000367882 */ /* 0x000fe20000000000 */
[----:B------:R-:W-:Y:S01]  /*10000*/  UMOV UR55, 0x8100910 ;  /* 0x0810091000377882 */ /* 0x000fe20000000000 */
[----:B------:R-:W-:Y:S02]  /*10010*/  UIADD3 UR66, UPT, UPT, UR11, 0x80, URZ ;  /* 0x000000800b427890 */ /* 0x000fe4000fffe0ff */
[----:B------:R-:W-:Y:S01]  /*10020*/  UTCHMMA tmem[UR62], gdesc[UR48], tmem[UR11], tmem[UR54], idesc[UR55], UPT ;  /* 0x00ff36303e0079ea */ /* 0x000fe2000b80000b */
[----:B------:R-:W-:Y:S01]  /*10030*/  UIADD3 UR67, UPT, UPT, UR11, 0x148, URZ ;  /* 0x000001480b437890 */ /* 0x000fe2000fffe0ff */
[----:B------:R-:W-:Y:S01]  /*10040*/  UMOV UR56, 0x0 ;  /* 0x0000000000387882 */ /* 0x000fe20000000000 */
[----:B------:R-:W-:Y:S01]  /*10050*/  UMOV UR57, 0x8100910 ;  /* 0x0810091000397882 */ /* 0x000fe20000000000 */
[----:B------:R-:W-:-:S02]  /*10060*/  UIADD3 UR68, UPT, UPT, UR11, 0x80, URZ ;  /* 0x000000800b447890 */ /* 0x000fc4000fffe0ff */
[----:B------:R-:W-:Y:S01]  /*10070*/  UTCHMMA tmem[UR5], gdesc[UR50], tmem[UR11], tmem[UR56], idesc[UR57], UPT ;  /* 0x00ff3832050079ea */ /* 0x000fe2000b80000b */
[----:B------:R-:W-:Y:S01]  /*10080*/  UIADD3 UR69, UPT, UPT, UR11, 0x150, URZ ;  /* 0x000001500b457890 */ /* 0x000fe2000fffe0ff */
[----:B------:R-:W-:Y:S01]  /*10090*/  UMOV UR8, 0x0 ;  /* 0x0000000000087882 */ /* 0x000fe20000000000 */
[----:B------:R-:W-:Y:S01]  /*100a0*/  UMOV UR9, 0x8100910 ;  /* 0x0810091000097882 */ /* 0x000fe20000000000 */
[----:B------:R-:W-:Y:S01]  /*100b0*/  UIADD3 UR70, UPT, UPT, UR11, 0x80, URZ ;  /* 0x000000800b467890 */ /* 0x000fe2000fffe0ff */
[----:B------:R1:W-:Y:S01]  /*100c0*/  UTCHMMA tmem[UR19], gdesc[UR38], tmem[UR18], tmem[UR8], idesc[UR9], UPT ;  /* 0x00ff0826130079ea */ /* 0x0003e2000b800012 */
[----:B------:R-:W-:Y:S01]  /*100d0*/  UIADD3 UR71, UPT, UPT, UR11, 0x158, URZ ;  /* 0x000001580b477890 */ /* 0x000fe2000fffe0ff */
[----:B------:R2:W-:Y:S01]  /*100e0*/  UTCHMMA tmem[UR21], gdesc[UR42], tmem[UR20], tmem[UR56], idesc[UR57], UPT ;  /* 0x00ff382a150079ea */ /* 0x0005e2000b800014 */
[----:B------:R-:W-:Y:S02]  /*100f0*/  UIADD3 UR72, UPT, UPT, UR11, 0xc0, URZ ;  /* 0x000000c00b487890 */ /* 0x000fe4000fffe0ff */
[----:B------:R-:W-:Y:S01]  /*10100*/  UIADD3 UR73, UPT, UPT, UR11, 0x160, URZ ;  /* 0x000001600b497890 */ /* 0x000fe2000fffe0ff */
[----:B------:R-:W-:Y:S01]  /*10110*/  UMOV UR28, 0x0 ;  /* 0x00000000001c7882 */ /* 0x000fe20000000000 */
[----:B------:R-:W-:Y:S01]  /*10120*/  UMOV UR29, 0x8100910 ;  /* 0x08100910001d7882 */ /* 0x000fe20000000000 */
[----:B------:R-:W-:Y:S01]  /*10130*/  UIADD3 UR74, UPT, UPT, UR11, 0xc0, URZ ;  /* 0x000000c00b4a7890 */ /* 0x000fe2000fffe0ff */
[----:B------:R2:W-:Y:S01]  /*10140*/  UTCHMMA tmem[UR23], gdesc[UR48], tmem[UR22], tmem[UR28], idesc[UR29], UPT ;  /* 0x00ff1c30170079ea */ /* 0x0005e2000b800016 */
[----:B------:R-:W-:Y:S01]  /*10150*/  UIADD3 UR75, UPT, UPT, UR11, 0x168, URZ ;  /* 0x000001680b4b7890 */ /* 0x000fe2000fffe0ff */
[----:B-1----:R-:W-:Y:S01]  /*10160*/  R2UR.FILL UR9, R4 ;  /* 0x00000000040972ca */ /* 0x002fe200004e0000 */
[----:B------:R-:W-:Y:S01]  /*10170*/  UMOV UR30, 0x0 ;  /* 0x00000000001e7882 */ /* 0x000fe20000000000 */
[----:B------:R-:W-:Y:S01]  /*10180*/  UMOV UR31, 0x8100910 ;  /* 0x08100910001f7882 */ /* 0x000fe20000000000 */
[----:B------:R-:W-:Y:S01]  /*10190*/  UIADD3 UR76, UPT, UPT, UR11, 0xc0, URZ ;  /* 0x000000c00b4c7890 */ /* 0x000fe2000fffe0ff */
[----:B------:R2:W-:Y:S01]  /*101a0*/  UTCHMMA tmem[UR25], gdesc[UR50], tmem[UR24], tmem[UR30], idesc[UR31], UPT ;  /* 0x00ff1e32190079ea */ /* 0x0005e2000b800018 */
[----:B------:R-:W-:Y:S01]  /*101b0*/  UIADD3 UR77, UPT, UPT, UR11, 0x170, URZ ;  /* 0x000001700b4d7890 */ /* 0x000fe2000fffe0ff */
[----:B------:R-:W-:Y:S01]  /*101c0*/  R2UR.FILL UR8, R5 ;  /* 0x00000000050872ca */ /* 0x000fe200004e0000 */
[----:B------:R-:W-:Y:S01]  /*101d0*/  UMOV UR32, 0x0 ;  /* 0x0000000000207882 */ /* 0x000fe20000000000 */
[----:B------:R-:W-:Y:S01]  /*101e0*/  UMOV UR33, 0x8100910 ;  /* 0x0810091000217882 */ /* 0x000fe20000000000 */
[----:B------:R-:W-:Y:S01]  /*101f0*/  UIADD3 UR58, UPT, UPT, UR11, 0xc0, URZ ;  /* 0x000000c00b3a7890 */ /* 0x000fe2000fffe0ff */
[----:B------:R2:W-:Y:S01]  /*10200*/  UTCHMMA tmem[UR65], gdesc[UR38], tmem[UR64], tmem[UR32], idesc[UR33], UPT ;  /* 0x00ff2026410079ea */ /* 0x0005e2000b800040 */
        /* <DEDUP_REMOVED lines=16> */
[----:B------:R-:W-:Y:S01]  /*10310*/  UMOV UR5, URZ ;  /* 0x000000ff00057c82 */ /* 0x000fe20008000000 */
[----:B------:R2:W-:Y:S01]  /*10320*/  UTCHMMA tmem[UR73], gdesc[UR38], tmem[UR72], tmem[UR44], idesc[UR45], UPT ;  /* 0x00ff2c26490079ea */ /* 0x0005e2000b800048 */
[----:B------:R-:W-:Y:S01]  /*10330*/  UMOV UR62, 0x0 ;  /* 0x00000000003e7882 */ /* 0x000fe20000000000 */
[----:B------:R-:W-:Y:S01]  /*10340*/  UMOV UR63, 0x8100910 ;  /* 0x08100910003f7882 */ /* 0x000fe20000000000 */
[----:B------:R2:W-:Y:S01]  /*10350*/  UTCHMMA tmem[UR75], gdesc[UR42], tmem[UR74], tmem[UR46], idesc[UR47], UPT ;  /* 0x00ff2e2a4b0079ea */ /* 0x0005e2000b80004a */
[----:B------:R-:W-:Y:S01]  /*10360*/  UMOV UR60, UR4 ;  /* 0x00000004003c7c82 */ /* 0x000fe20008000000 */
[----:B------:R2:W-:Y:S01]  /*10370*/  UTCHMMA tmem[UR77], gdesc[UR48], tmem[UR76], tmem[UR52], idesc[UR53], UPT ;  /* 0x00ff34304d0079ea */ /* 0x0005e2000b80004c */
[----:B------:R2:W-:Y:S01]  /*10380*/  UTCHMMA tmem[UR54], gdesc[UR50], tmem[UR58], tmem[UR62], idesc[UR63], UPT ;  /* 0x00ff3e32360079ea */ /* 0x0005e2000b80003a */
[----:B------:R2:W-:Y:S01]  /*10390*/  UTCBAR [UR60], URZ ;  /* 0x000000ff3c0073e9 */ /* 0x0005e200080000ff */
[----:B------:R-:W-:Y:S01]  /*103a0*/  NOP ;  /* 0x0000000000007918 */ /* 0x000fe20000000000 */
.L_x_10:
[----:B-1----:R-:W3:Y:S04]  /*103b0*/  LDL R4, [R1+0x4bc] ;  /* 0x0004bc0001047983 */ /* 0x002ee80000100800 */
[----:B------:R-:W4:Y:S04]  /*103c0*/  LDL R12, [R1+0x4b8] ;  /* 0x0004b800010c7983 */ /* 0x000f280000100800 */
[----:B------:R-:W5:Y:S04]  /*103d0*/  LDL R11, [R1+0x2e0] ;  /* 0x0002e000010b7983 */ /* 0x000f680000100800 */
[----:B--2---:R-:W2:Y:S04]  /*103e0*/  LDL R10, [R1+0x4b4] ;  /* 0x0004b400010a7983 */ /* 0x004ea80000100800 */
[----:B------:R-:W2:Y:S04]  /*103f0*/  LDL R9, [R1+0x2e4] ;  /* 0x0002e40001097983 */ /* 0x000ea80000100800 */
[----:B------:R-:W2:Y:S04]  /*10400*/  LDL R8, [R1+0x4b0] ;  /* 0x0004b00001087983 */ /* 0x000ea80000100800 */
[----:B------:R-:W2:Y:S01]  /*10410*/  LDL R5, [R1+0x2e8] ;  /* 0x0002e80001057983 */ /* 0x000ea20000100800 */
[----:B------:R-:W-:Y:S01]  /*10420*/  R2UR UR18, R170 ;  /* 0x00000000aa1272ca */ /* 0x000fe200000e0000 */
[----:B------:R-:W-:-:S02]  /*10430*/  UISETP.GT.AND UP1, UPT, UR16, URZ, UPT ;  /* 0x000000ff1000728c */ /* 0x000fc4000bf24270 */
[----:B------:R-:W-:Y:S01]  /*10440*/  UISETP.GT.AND UP2, UPT, UR16, 0x1, UPT ;  /* 0x000000011000788c */ /* 0x000fe2000bf44270 */
[----:B------:R-:W2:Y:S01]  /*10450*/  LDL R19, [R1+0x8] ;  /* 0x0000080001137983 */ /* 0x000ea20000100800 */
[----:B------:R-:W-:-:S03]  /*10460*/  USEL UR5, URZ, 0x4, !UP1 ;  /* 0x00000004ff057887 */ /* 0x000fc6000c800000 */
[----:B------:R-:W2:Y:S04]  /*10470*/  LDL R18, [R1+0xc] ;  /* 0x00000c0001127983 */ /* 0x000ea80000100800 */
[----:B------:R-:W2:Y:S01]  /*10480*/  LDL R15, [R1+0x10] ;  /* 0x00001000010f7983 */ /* 0x000ea20000100800 */
[----:B------:R-:W-:-:S03]  /*10490*/  UISETP.GE.AND UP1, UPT, UR9, UR18, UPT ;  /* 0x000000120900728c */ /* 0x000fc6000bf26270 */
[----:B------:R-:W2:Y:S01]  /*104a0*/  LDL R14, [R1+0x1c] ;  /* 0x00001c00010e7983 */ /* 0x000ea20000100800 */
[----:B------:R-:W-:-:S03]  /*104b0*/  USEL UR5, UR5, URZ, !UP1 ;  /* 0x000000ff05057287 */ /* 0x000fc6000c800000 */
[----:B------:R-:W2:Y:S03]  /*104c0*/  LDL R17, [R1+0x28] ;  /* 0x0000280001117983 */ /* 0x000ea60000100800 */
[----:B------:R-:W-:Y:S01]  /*104d0*/  ISETP.NE.U32.AND P3, PT, RZ, UR5, PT ;  /* 0x00000005ff007c0c */ /* 0x000fe2000bf65070 */
[----:B------:R-:W-:Y:S01]  /*104e0*/  USEL UR5, URZ, 0x4, !UP2 ;  /* 0x00000004ff057887 */ /* 0x000fe2000d000000 */
[----:B------:R-:W2:Y:S03]  /*104f0*/  LDL R16, [R1+0x2c] ;  /* 0x00002c0001107983 */ /* 0x000ea60000100800 */
[----:B------:R-:W-:Y:S01]  /*10500*/  USEL UR5, UR5, URZ, !UP1 ;  /* 0x000000ff05057287 */ /* 0x000fe2000c800000 */
[----:B------:R-:W2:Y:S01]  /*10510*/  LDL R13, [R1+0x30] ;  /* 0x00003000010d7983 */ /* 0x000ea20000100800 */
[----:B------:R-:W-:-:S03]  /*10520*/  UISETP.GT.AND UP2, UPT, UR16, 0x2, UPT ;  /* 0x000000021000788c */ /* 0x000fc6000bf44270 */
[----:B------:R-:W2:Y:S01]  /*10530*/  LDL R20, [R1+0x1c4] ;  /* 0x0001c40001147983 */ /* 0x000ea20000100800 */
[----:B------:R-:W-:Y:S01]  /*10540*/  BAR.SYNC.DEFER_BLOCKING 0x0 ;  /* 0x0000000000007b1d */ /* 0x000fe20000010000 */
[----:B------:R-:W-:-:S05]  /*10550*/  UIADD3 UR15, UPT, UPT, UR15, 0x1, URZ ;  /* 0x000000010f0f7890 */ /* 0x000fca000fffe0ff */
[----:B------:R-:W2:Y:S04]  /*10560*/  LDL R25, [R1+0x2cc] ;  /* 0x0002cc0001197983 */ /* 0x000ea80000100800 */
[----:B------:R-:W2:Y:S04]  /*10570*/  LDL R23, [R1+0x274] ;  /* 0x0002740001177983 */ /* 0x000ea80000100800 */
[----:B------:R-:W2:Y:S04]  /*10580*/  LDL R22, [R1+0x278] ;  /* 0x0002780001167983 */ /* 0x000ea80000100800 */
[----:B------:R-:W2:Y:S01]  /*10590*/  LDL R21, [R1+0x284] ;  /* 0x0002840001157983 */ /* 0x000ea20000100800 */
[----:B---3--:R-:W-:Y:S01]  /*105a0*/  IADD3 R6, P4, PT, R136, R4, RZ ;  /* 0x0000000488067210 */ /* 0x008fe20007f9e0ff */
[----:B------:R-:W-:-:S04]  /*105b0*/  VIADD R4, R2, UR17 ;  /* 0x0000001102047c36 */ /* 0x000fc80008000000 */
[----:B------:R-:W-:-:S05]  /*105c0*/  IMAD.X R7, R135, 0x1, R137, P4 ;  /* 0x0000000187077824 */ /* 0x000fca00020e0689 */
[----:B------:R-:W-:Y:S01]  /*105d0*/  @!PT LDS RZ, [RZ] ;  /* 0x00000000fffff984 */ /* 0x000fe20000000800 */
[----:B------:R-:W-:Y:S01]  /*105e0*/  @!PT LDS RZ, [RZ] ;  /* 0x00000000fffff984 */ /* 0x000fe20000000800 */
[----:B------:R-:W-:Y:S01]  /*105f0*/  @!PT LDS RZ, [RZ] ;  /* 0x00000000fffff984 */ /* 0x000fe20000000800 */
[----:B------:R4:W-:Y:S02]  /*10600*/  LDGSTS.E [R4], desc[UR26][R6.64], P3 ;  /* 0x0000000006047fae */ /* 0x0009e400099a101a */
[C---:B----4-:R-:W-:Y:S02]  /*10610*/  IADD3 R6, P4, PT, R136.reuse, R12, RZ ;  /* 0x0000000c88067210 */ /* 0x050fe40007f9e0ff */
[----:B------:R-:W3:Y:S03]  /*10620*/  LDL R12, [R1] ;  /* 0x00000000010c7983 */ /* 0x000ee60000100800 */
[----:B-----5:R-:W-:Y:S02]  /*10630*/  IMAD.X R7, R135, 0x1, R11, P4 ;  /* 0x0000000187077824 */ /* 0x020fe400020e060b */
[----:B------:R-:W4:Y:S04]  /*10640*/  LDL R11, [R1+0x20] ;  /* 0x00002000010b7983 */ /* 0x000f280000100800 */
[----:B------:R2:W-:Y:S02]  /*10650*/  LDGSTS.E [R4+0x200], desc[UR26][R6.64], P3 ;  /* 0x0020000006047fae */ /* 0x0005e400099a101a */
[----:B--2---:R-:W-:-:S02]  /*10660*/  IADD3 R6, P4, PT, R136, R10, RZ ;  /* 0x0000000a88067210 */ /* 0x004fc40007f9e0ff */
[----:B------:R-:W2:Y:S03]  /*10670*/  LDL R10, [R1+0x4] ;  /* 0x00000400010a7983 */ /* 0x000ea60000100800 */
[----:B------:R-:W-:Y:S02]  /*10680*/  IMAD.X R7, R135, 0x1, R9, P4 ;  /* 0x0000000187077824 */ /* 0x000fe400020e0609 */
[----:B------:R-:W5:Y:S04]  /*10690*/  LDL R9, [R1+0x24] ;  /* 0x0000240001097983 */ /* 0x000f680000100800 */
[----:B------:R1:W-:Y:S02]  /*106a0*/  LDGSTS.E [R4+0x400], desc[UR26][R6.64], P3 ;  /* 0x0040000006047fae */ /* 0x0003e400099a101a */
[----:B-1----:R-:W-:-:S02]  /*106b0*/  IADD3 R6, P4, PT, R136, R8, RZ ;  /* 0x0000000888067210 */ /* 0x002fc40007f9e0ff */
[----:B------:R-:W2:Y:S02]  /*106c0*/  LDL R8, [R1+0x14] ;  /* 0x0000140001087983 */ /* 0x000ea40000100800 */
[----:B------:R-:W-:Y:S02]  /*106d0*/  IADD3.X R7, PT, PT, R135, R5, RZ, P4, !PT ;  /* 0x0000000587077210 */ /* 0x000fe400027fe4ff */
[----:B------:R-:W2:Y:S04]  /*106e0*/  LDL R5, [R1+0x18] ;  /* 0x0000180001057983 */ /* 0x000ea80000100800 */
[----:B------:R1:W-:Y:S01]  /*106f0*/  LDGSTS.E [R4+0x600], desc[UR26][R6.64], P3 ;  /* 0x0060000006047fae */ /* 0x0003e200099a101a */
[----:B------:R-:W-:Y:S02]  /*10700*/  ISETP.NE.U32.AND P3, PT, RZ, UR5, PT ;  /* 0x00000005ff007c0c */ /* 0x000fe4000bf65070 */
[----:B-1----:R-:W-:-:S05]  /*10710*/  IADD3 R6, P4, PT, R136, R169, RZ ;  /* 0x000000a988067210 */ /* 0x002fca0007f9e0ff */
[----:B------:R-:W-:-:S06]  /*10720*/  IMAD.X R7, R135, 0x1, R168, P4 ;  /* 0x0000000187077824 */ /* 0x000fcc00020e06a8 */
[----:B------:R1:W-:Y:S02]  /*10730*/  LDGSTS.E [R4+0x800], desc[UR26][R6.64], P3 ;  /* 0x0080000006047fae */ /* 0x0003e400099a101a */
[----:B-1----:R-:W-:-:S05]  /*10740*/  IADD3 R6, P4, PT, R136, R167, RZ ;  /* 0x000000a788067210 */ /* 0x002fca0007f9e0ff */
[----:B------:R-:W-:-:S05]  /*10750*/  IMAD.X R7, R135, 0x1, R166, P4 ;  /* 0x0000000187077824 */ /* 0x000fca00020e06a6 */
[----:B------:R1:W-:Y:S02]  /*10760*/  LDGSTS.E [R4+0xa00], desc[UR26][R6.64], P3 ;  /* 0x00a0000006047fae */ /* 0x0003e400099a101a */
[----:B-1----:R-:W-:-:S05]  /*10770*/  IADD3 R6, P4, PT, R136, R165, RZ ;  /* 0x000000a588067210 */ /* 0x002fca0007f9e0ff */
[----:B------:R-:W-:Y:S01]  /*10780*/  IMAD.X R7, R135, 0x1, R164, P4 ;  /* 0x0000000187077824 */ /* 0x000fe200020e06a4 */
[----:B------:R-:W-:-:S04]  /*10790*/  USEL UR5, URZ, 0x4, !UP2 ;  /* 0x00000004ff057887 */ /* 0x000fc8000d000000 */
[----:B------:R1:W-:Y:S01]  /*107a0*/  LDGSTS.E [R4+0xc00], desc[UR26][R6.64], P3 ;  /* 0x00c0000006047fae */ /* 0x0003e200099a101a */
[----:B------:R-:W-:Y:S01]  /*107b0*/  USEL UR5, UR5, URZ, !UP1 ;  /* 0x000000ff05057287 */ /* 0x000fe2000c800000 */
[----:B-1----:R-:W-:-:S05]  /*107c0*/  IADD3 R6, P4, PT, R136, R151, RZ ;  /* 0x0000009788067210 */ /* 0x002fca0007f9e0ff */
[----:B------:R-:W-:-:S05]  /*107d0*/  IMAD.X R7, R135, 0x1, R150, P4 ;  /* 0x0000000187077824 */ /* 0x000fca00020e0696 */
[----:B------:R1:W-:Y:S01]  /*107e0*/  LDGSTS.E [R4+0xe00], desc[UR26][R6.64], P3 ;  /* 0x00e0000006047fae */ /* 0x0003e200099a101a */
[----:B------:R-:W-:Y:S02]  /*107f0*/  ISETP.NE.U32.AND P3, PT, RZ, UR5, PT ;  /* 0x00000005ff007c0c */ /* 0x000fe4000bf65070 */
[----:B-1----:R-:W-:-:S05]  /*10800*/  IADD3 R6, P4, PT, R136, R149, RZ ;  /* 0x0000009588067210 */ /* 0x002fca0007f9e0ff */
[----:B------:R-:W-:-:S06]  /*10810*/  IMAD.X R7, R135, 0x1, R148, P4 ;  /* 0x0000000187077824 */ /* 0x000fcc00020e0694 */
[----:B------:R1:W-:Y:S02]  /*10820*/  LDGSTS.E [R4+0x1000], desc[UR26][R6.64], P3 ;  /* 0x0100000006047fae */ /* 0x0003e400099a101a */
[----:B-1----:R-:W-:-:S04]  /*10830*/  IADD3 R6, P4, PT, R136, R147, RZ ;  /* 0x0000009388067210 */ /* 0x002fc80007f9e0ff */
[----:B------:R-:W-:-:S05]  /*10840*/  IADD3.X R7, PT, PT, R135, R146, RZ, P4, !PT ;  /* 0x0000009287077210 */ /* 0x000fca00027fe4ff */
[----:B------:R1:W-:Y:S01]  /*10850*/  LDGSTS.E [R4+0x1200], desc[UR26][R6.64], P3 ;  /* 0x0120000006047fae */ /* 0x0003e200099a101a */
[----:B------:R-:W-:Y:S01]  /*10860*/  UISETP.GT.AND UP2, UPT, UR16, 0x3, UPT ;  /* 0x000000031000788c */ /* 0x000fe2000bf44270 */
        /* <DEDUP_REMOVED lines=12> */
[----:B-1----:R-:W-:-:S05]  /*10930*/  IADD3 R6, P4, PT, R136, R139, RZ ;  /* 0x0000008b88067210 */ /* 0x002fca0007f9e0ff */
[----:B------:R-:W-:-:S05]  /*10940*/  IMAD.X R7, R135, 0x1, R138, P4 ;  /* 0x0000000187077824 */ /* 0x000fca00020e068a */
[----:B------:R1:W-:Y:S01]  /*10950*/  LDGSTS.E [R4+0x1a00], desc[UR26][R6.64], P3 ;  /* 0x01a0000006047fae */ /* 0x0003e200099a101a */
[----:B------:R-:W-:Y:S01]  /*10960*/  UISETP.GT.AND UP2, UPT, UR16, 0x4, UPT ;  /* 0x000000041000788c */ /* 0x000fe2000bf44270 */
[----:B-1----:R-:W-:-:S05]  /*10970*/  IADD3 R6, P4, PT, R136, R171, RZ ;  /* 0x000000ab88067210 */ /* 0x002fca0007f9e0ff */
[----:B------:R-:W-:Y:S01]  /*10980*/  IMAD.X R7, R135, 0x1, R172, P4 ;  /* 0x0000000187077824 */ /* 0x000fe200020e06ac */
[----:B------:R-:W-:-:S04]  /*10990*/  USEL UR5, URZ, 0x4, !UP2 ;  /* 0x00000004ff057887 */ /* 0x000fc8000d000000 */
[----:B------:R1:W-:Y:S01]  /*109a0*/  LDGSTS.E [R4+0x1c00], desc[UR26][R6.64], P3 ;  /* 0x01c0000006047fae */ /* 0x0003e200099a101a */
[----:B------:R-:W-:Y:S01]  /*109b0*/  USEL UR5, UR5, URZ, !UP1 ;  /* 0x000000ff05057287 */ /* 0x000fe2000c800000 */
[----:B-1----:R-:W-:-:S04]  /*109c0*/  IADD3 R6, P4, PT, R136, R173, RZ ;  /* 0x000000ad88067210 */ /* 0x002fc80007f9e0ff */
[----:B------:R-:W-:-:S05]  /*109d0*/  IADD3.X R7, PT, PT, R135, R174, RZ, P4, !PT ;  /* 0x000000ae87077210 */ /* 0x000fca00027fe4ff */
        /* <DEDUP_REMOVED lines=147> */
[C---:B---3--:R-:W-:Y:S02]  /*11310*/  IMAD.X R7, R135.reuse, 0x1, R12, P4 ;  /* 0x0000000187077824 */ /* 0x048fe400020e060c */
[----:B------:R-:W3:Y:S04]  /*11320*/  LDL R12, [R1+0x34] ;  /* 0x00003400010c7983 */ /* 0x000ee80000100800 */
[----:B------:R2:W-:Y:S02]  /*11330*/  LDGSTS.E [R4+0x6800], desc[UR26][R6.64], P3 ;  /* 0x0680000006047fae */ /* 0x0005e400099a101a */
[C---:B--2---:R-:W-:Y:S02]  /*11340*/  IADD3 R6, P4, PT, R136.reuse, R10, RZ ;  /* 0x0000000a88067210 */ /* 0x044fe40007f9e0ff */
[----:B------:R-:W2:Y:S03]  /*11350*/  LDL R10, [R1+0x38] ;  /* 0x00003800010a7983 */ /* 0x000ea60000100800 */
[C---:B------:R-:W-:Y:S01]  /*11360*/  IMAD.X R7, R135.reuse, 0x1, R19, P4 ;  /* 0x0000000187077824 */ /* 0x040fe200020e0613 */
[----:B------:R-:W-:Y:S01]  /*11370*/  UISETP.GT.AND UP2, UPT, UR16, 0xe, UPT ;  /* 0x0000000e1000788c */ /* 0x000fe2000bf44270 */
[----:B------:R-:W2:Y:S04]  /*11380*/  LDL R19, [R1+0x48] ;  /* 0x0000480001137983 */ /* 0x000ea80000100800 */
[----:B------:R1:W-:Y:S02]  /*11390*/  LDGSTS.E [R4+0x6a00], desc[UR26][R6.64], P3 ;  /* 0x06a0000006047fae */ /* 0x0003e400099a101a */
[----:B-1----:R-:W-:Y:S01]  /*113a0*/  IADD3 R6, P4, PT, R136, R18, RZ ;  /* 0x0000001288067210 */ /* 0x002fe20007f9e0ff */
[----:B------:R-:W-:Y:S01]  /*113b0*/  USEL UR5, URZ, 0x4, !UP2 ;  /* 0x00000004ff057887 */ /* 0x000fe2000d000000 */
[----:B------:R-:W2:Y:S03]  /*113c0*/  LDL R18, [R1+0x4c] ;  /* 0x00004c0001127983 */ /* 0x000ea60000100800 */
[----:B------:R-:W-:-:S02]  /*113d0*/  IMAD.X R7, R135, 0x1, R15, P4 ;  /* 0x0000000187077824 */ /* 0x000fc400020e060f */
[----:B------:R-:W2:Y:S04]  /*113e0*/  LDL R15, [R1+0x3c] ;  /* 0x00003c00010f7983 */ /* 0x000ea80000100800 */
[----:B------:R1:W-:Y:S02]  /*113f0*/  LDGSTS.E [R4+0x6c00], desc[UR26][R6.64], P3 ;  /* 0x06c0000006047fae */ /* 0x0003e400099a101a */
[----:B-1----:R-:W-:Y:S02]  /*11400*/  IADD3 R6, P4, PT, R136, R8, RZ ;  /* 0x0000000888067210 */ /* 0x002fe40007f9e0ff */
[----:B------:R-:W2:Y:S03]  /*11410*/  LDL R8, [R1+0x40] ;  /* 0x0000400001087983 */ /* 0x000ea60000100800 */
[----:B------:R-:W-:-:S02]  /*11420*/  IMAD.X R7, R135, 0x1, R5, P4 ;  /* 0x0000000187077824 */ /* 0x000fc400020e0605 */
[----:B------:R-:W2:Y:S01]  /*11430*/  LDL R5, [R1+0x44] ;  /* 0x0000440001057983 */ /* 0x000ea20000100800 */
[----:B------:R-:W-:-:S03]  /*11440*/  USEL UR5, UR5, URZ, !UP1 ;  /* 0x000000ff05057287 */ /* 0x000fc6000c800000 */
[----:B------:R1:W-:Y:S03]  /*11450*/  LDGSTS.E [R4+0x6e00], desc[UR26][R6.64], P3 ;  /* 0x06e0000006047fae */ /* 0x0003e600099a101a */
[----:B------:R-:W-:Y:S02]  /*11460*/  ISETP.NE.U32.AND P3, PT, RZ, UR5, PT ;  /* 0x00000005ff007c0c */ /* 0x000fe4000bf65070 */
[----:B-1----:R-:W-:Y:S02]  /*11470*/  IADD3 R6, P4, PT, R136, R14, RZ ;  /* 0x0000000e88067210 */ /* 0x002fe40007f9e0ff */
[----:B------:R-:W2:Y:S03]  /*11480*/  LDL R14, [R1+0x50] ;  /* 0x00005000010e7983 */ /* 0x000ea60000100800 */
[----:B----4-:R-:W-:-:S02]  /*11490*/  IMAD.X R7, R135, 0x1, R11, P4 ;  /* 0x0000000187077824 */ /* 0x010fc400020e060b */
[----:B------:R-:W4:Y:S04]  /*114a0*/  LDL R11, [R1+0x54] ;  /* 0x00005400010b7983 */ /* 0x000f280000100800 */
[----:B------:R5:W-:Y:S02]  /*114b0*/  LDGSTS.E [R4+0x7000], desc[UR26][R6.64], P3 ;  /* 0x0700000006047fae */ /* 0x000be400099a101a */
[C---:B-----5:R-:W-:Y:S02]  /*114c0*/  IADD3 R6, P4, PT, R136.reuse, R9, RZ ;  /* 0x0000000988067210 */ /* 0x060fe40007f9e0ff */
[----:B------:R-:W5:Y:S02]  /*114d0*/  LDL R9, [R1+0x58] ;  /* 0x0000580001097983 */ /* 0x000f640000100800 */
[C---:B------:R-:W-:Y:S01]  /*114e0*/  IADD3.X R7, PT, PT, R135.reuse, R17, RZ, P4, !PT ;  /* 0x0000001187077210 */ /* 0x040fe200027fe4ff */
[----:B------:R-:W-:Y:S01]  /*114f0*/  UISETP.GT.AND UP2, UPT, UR16, 0xf, UPT ;  /* 0x0000000f1000788c */ /* 0x000fe2000bf44270 */
[----:B------:R-:W4:Y:S04]  /*11500*/  LDL R17, [R1+0x68] ;  /* 0x0000680001117983 */ /* 0x000f280000100800 */
[----:B------:R1:W-:Y:S02]  /*11510*/  LDGSTS.E [R4+0x7200], desc[UR26][R6.64], P3 ;  /* 0x0720000006047fae */ /* 0x0003e400099a101a */
[----:B-1----:R-:W-:Y:S01]  /*11520*/  IADD3 R6, P4, PT, R136, R16, RZ ;  /* 0x0000001088067210 */ /* 0x002fe20007f9e0ff */
[----:B------:R-:W-:Y:S01]  /*11530*/  USEL UR5, URZ, 0x4, !UP2 ;  /* 0x00000004ff057887 */ /* 0x000fe2000d000000 */
[----:B------:R-:W5:Y:S03]  /*11540*/  LDL R16, [R1+0x6c] ;  /* 0x00006c0001107983 */ /* 0x000f660000100800 */
[----:B------:R-:W-:-:S02]  /*11550*/  IMAD.X R7, R135, 0x1, R13, P4 ;  /* 0x0000000187077824 */ /* 0x000fc400020e060d */
[----:B------:R-:W5:Y:S04]  /*11560*/  LDL R13, [R1+0x5c] ;  /* 0x00005c00010d7983 */ /* 0x000f680000100800 */
[----:B------:R3:W-:Y:S01]  /*11570*/  LDGSTS.E [R4+0x7400], desc[UR26][R6.64], P3 ;  /* 0x0740000006047fae */ /* 0x0007e200099a101a */
[----:B------:R-:W-:Y:S01]  /*11580*/  USEL UR5, UR5, URZ, !UP1 ;  /* 0x000000ff05057287 */ /* 0x000fe2000c800000 */
[----:B---3--:R-:W-:Y:S02]  /*11590*/  IADD3 R6, P4, PT, R136, R12, RZ ;  /* 0x0000000c88067210 */ /* 0x008fe40007f9e0ff */
[----:B------:R-:W3:Y:S03]  /*115a0*/  LDL R12, [R1+0x60] ;  /* 0x00006000010c7983 */ /* 0x000ee60000100800 */
[----:B--2---:R-:W-:-:S02]  /*115b0*/  IMAD.X R7, R135, 0x1, R10, P4 ;  /* 0x0000000187077824 */ /* 0x004fc400020e060a */
[----:B------:R-:W2:Y:S04]  /*115c0*/  LDL R10, [R1+0x64] ;  /* 0x00006400010a7983 */ /* 0x000ea80000100800 */
[----:B------:R1:W-:Y:S01]  /*115d0*/  LDGSTS.E [R4+0x7600], desc[UR26][R6.64], P3 ;  /* 0x0760000006047fae */ /* 0x0003e200099a101a */
[----:B------:R-:W-:Y:S02]  /*115e0*/  ISETP.NE.U32.AND P3, PT, RZ, UR5, PT ;  /* 0x00000005ff007c0c */ /* 0x000fe4000bf65070 */
[----:B-1----:R-:W-:Y:S02]  /*115f0*/  IADD3 R6, P4, PT, R136, R15, RZ ;  /* 0x0000000f88067210 */ /* 0x002fe40007f9e0ff */
[----:B------:R-:W2:Y:S03]  /*11600*/  LDL R15, [R1+0x70] ;  /* 0x00007000010f7983 */ /* 0x000ea60000100800 */
[----:B------:R-:W-:-:S02]  /*11610*/  IMAD.X R7, R135, 0x1, R8, P4 ;  /* 0x0000000187077824 */ /* 0x000fc400020e0608 */
[----:B------:R-:W2:Y:S04]  /*11620*/  LDL R8, [R1+0x74] ;  /* 0x0000740001087983 */ /* 0x000ea80000100800 */
[----:B------:R1:W-:Y:S02]  /*11630*/  LDGSTS.E [R4+0x7800], desc[UR26][R6.64], P3 ;  /* 0x0780000006047fae */ /* 0x0003e400099a101a */
[C---:B-1----:R-:W-:Y:S02]  /*11640*/  IADD3 R6, P4, PT, R136.reuse, R5, RZ ;  /* 0x0000000588067210 */ /* 0x042fe40007f9e0ff */
        /* <DEDUP_REMOVED lines=11> */
[----:B----4-:R-:W-:Y:S02]  /*11700*/  IADD3 R6, P4, PT, R136, R11, RZ ;  /* 0x0000000b88067210 */ /* 0x010fe40007f9e0ff */
[----:B------:R-:W4:Y:S02]  /*11710*/  LDL R11, [R1+0x80] ;  /* 0x00008000010b7983 */ /* 0x000f240000100800 */
[----:B-----5:R-:W-:-:S02]  /*11720*/  IADD3.X R7, PT, PT, R135, R9, RZ, P4, !PT ;  /* 0x0000000987077210 */ /* 0x020fc400027fe4ff */
[----:B------:R-:W5:Y:S01]  /*11730*/  LDL R9, [R1+0x84] ;  /* 0x0000840001097983 */ /* 0x000f620000100800 */
[----:B------:R-:W-:-:S03]  /*11740*/  USEL UR5, UR5, URZ, !UP1 ;  /* 0x000000ff05057287 */ /* 0x000fc6000c800000 */
[----:B------:R1:W-:Y:S03]  /*11750*/  LDGSTS.E [R4+0x7e00], desc[UR26][R6.64], P3 ;  /* 0x07e0000006047fae */ /* 0x0003e600099a101a */
[----:B------:R-:W-:Y:S02]  /*11760*/  ISETP.NE.U32.AND P3, PT, RZ, UR5, PT ;  /* 0x00000005ff007c0c */ /* 0x000fe4000bf65070 */
[----:B-1----:R-:W-:Y:S02]  /*11770*/  IADD3 R6, P4, PT, R136, R13, RZ ;  /* 0x0000000d88067210 */ /* 0x002fe40007f9e0ff */
[----:B------:R-:W5:Y:S01]  /*11780*/  LDL R13, [R1+0x90] ;  /* 0x00009000010d7983 */ /* 0x000f620000100800 */
[----:B------:R-:W-:-:S04]  /*11790*/  UISETP.GT.AND UP2, UPT, UR16, 0x11, UPT ;  /* 0x000000111000788c */ /* 0x000fc8000bf44270 */
[----:B------:R-:W-:-:S04]  /*117a0*/  USEL UR5, URZ, 0x4, !UP2 ;  /* 0x00000004ff057887 */ /* 0x000fc8000d000000 */
[----:B------:R-:W-:Y:S01]  /*117b0*/  USEL UR5, UR5, URZ, !UP1 ;  /* 0x000000ff05057287 */ /* 0x000fe2000c800000 */
[C---:B---3--:R-:W-:Y:S02]  /*117c0*/  IMAD.X R7, R135.reuse, 0x1, R12, P4 ;  /* 0x0000000187077824 */ /* 0x048fe400020e060c */
[----:B------:R-:W3:Y:S04]  /*117d0*/  LDL R12, [R1+0x94] ;  /* 0x00009400010c7983 */ /* 0x000ee80000100800 */
[----:B------:R2:W-:Y:S02]  /*117e0*/  LDGSTS.E [R4+0x8000], desc[UR26][R6.64], P3 ;  /* 0x0800000006047fae */ /* 0x0005e400099a101a */
[----:B--2---:R-:W-:Y:S02]  /*117f0*/  IADD3 R6, P4, PT, R136, R10, RZ ;  /* 0x0000000a88067210 */ /* 0x004fe40007f9e0ff */
[----:B------:R-:W2:Y:S03]  /*11800*/  LDL R10, [R1+0x98] ;  /* 0x00009800010a7983 */ /* 0x000ea60000100800 */
[----:B------:R-:W-:-:S02]  /*11810*/  IMAD.X R7, R135, 0x1, R17, P4 ;  /* 0x0000000187077824 */ /* 0x000fc400020e0611 */
[----:B------:R-:W2:Y:S04]  /*11820*/  LDL R17, [R1+0xa8] ;  /* 0x0000a80001117983 */ /* 0x000ea80000100800 */
[----:B------:R1:W-:Y:S02]  /*11830*/  LDGSTS.E [R4+0x8200], desc[UR26][R6.64], P3 ;  /* 0x0820000006047fae */ /* 0x0003e400099a101a */
[----:B-1----:R-:W-:Y:S02]  /*11840*/  IADD3 R6, P4, PT, R136, R16, RZ ;  /* 0x0000001088067210 */ /* 0x002fe40007f9e0ff */
        /* <DEDUP_REMOVED lines=8> */
[----:B------:R1:W-:Y:S01]  /*118d0*/  LDGSTS.E [R4+0x8600], desc[UR26][R6.64], P3 ;  /* 0x0860000006047fae */ /* 0x0003e200099a101a */
        /* <DEDUP_REMOVED lines=10> */
[----:B------:R-:W5:Y:S04]  /*11980*/  LDL R19, [R1+0xc8] ;  /* 0x0000c80001137983 */ /* 0x000f680000100800 */
        /* <DEDUP_REMOVED lines=211> */
[----:B-----5:R-:W-:Y:S02]  /*126c0*/  IADD3 R6, P4, PT, R136, R9, RZ ;  /* 0x0000000988067210 */ /* 0x020fe40007f9e0ff */
[----:B------:R-:W5:Y:S02]  /*126d0*/  LDL R9, [R1+0x1d4] ;  /* 0x0001d40001097983 */ /* 0x000f640000100800 */
[----:B------:R-:W-:-:S02]  /*126e0*/  IADD3.X R7, PT, PT, R135, R13, RZ, P4, !PT ;  /* 0x0000000d87077210 */ /* 0x000fc400027fe4ff */
[----:B------:R-:W5:Y:S04]  /*126f0*/  LDL R13, [R1+0x1d8] ;  /* 0x0001d800010d7983 */ /* 0x000f680000100800 */
[----:B------:R1:W-:Y:S02]  /*12700*/  LDGSTS.E [R4+0xd200], desc[UR26][R6.64], P3 ;  /* 0x0d20000006047fae */ /* 0x0003e400099a101a */
[----:B-1----:R-:W-:Y:S02]  /*12710*/  IADD3 R6, P4, PT, R136, R16, RZ ;  /* 0x0000001088067210 */ /* 0x002fe40007f9e0ff */
[----:B------:R-:W5:Y:S03]  /*12720*/  LDL R16, [R1+0x1ec] ;  /* 0x0001ec0001107983 */ /* 0x000f660000100800 */
[----:B------:R-:W-:-:S02]  /*12730*/  IMAD.X R7, R135, 0x1, R15, P4 ;  /* 0x0000000187077824 */ /* 0x000fc400020e060f */
[----:B------:R-:W5:Y:S04]  /*12740*/  LDL R15, [R1+0x1f0] ;  /* 0x0001f000010f7983 */ /* 0x000f680000100800 */
[----:B------:R3:W-:Y:S01]  /*12750*/  LDGSTS.E [R4+0xd400], desc[UR26][R6.64], P3 ;  /* 0x0d40000006047fae */ /* 0x0007e200099a101a */
[----:B------:R-:W-:-:S04]  /*12760*/  UISETP.GT.AND UP2, UPT, UR16, 0x1b, UPT ;  /* 0x0000001b1000788c */ /* 0x000fc8000bf44270 */
[----:B------:R-:W-:-:S04]  /*12770*/  USEL UR5, URZ, 0x4, !UP2 ;  /* 0x00000004ff057887 */ /* 0x000fc8000d000000 */
[----:B------:R-:W-:Y:S01]  /*12780*/  USEL UR5, UR5, URZ, !UP1 ;  /* 0x000000ff05057287 */ /* 0x000fe2000c800000 */
[----:B---3--:R-:W-:Y:S02]  /*12790*/  IADD3 R6, P4, PT, R136, R12, RZ ;  /* 0x0000000c88067210 */ /* 0x008fe40007f9e0ff */
[----:B------:R-:W3:Y:S03]  /*127a0*/  LDL R12, [R1+0x1e4] ;  /* 0x0001e400010c7983 */ /* 0x000ee60000100800 */
[----:B--2---:R-:W-:Y:S02]  /*127b0*/  IMAD.X R7, R135, 0x1, R10, P4 ;  /* 0x0000000187077824 */ /* 0x004fe400020e060a */
[----:B------:R-:W2:Y:S04]  /*127c0*/  LDL R10, [R1+0x1e8] ;  /* 0x0001e800010a7983 */ /* 0x000ea80000100800 */
[----:B------:R1:W-:Y:S01]  /*127d0*/  LDGSTS.E [R4+0xd600], desc[UR26][R6.64], P3 ;  /* 0x0d60000006047fae */ /* 0x0003e200099a101a */
[----:B------:R-:W-:-:S02]  /*127e0*/  ISETP.NE.U32.AND P3, PT, RZ, UR5, PT ;  /* 0x00000005ff007c0c */ /* 0x000fc4000bf65070 */
[C---:B-1----:R-:W-:Y:S02]  /*127f0*/  IADD3 R6, P4, PT, R136.reuse, R8, RZ ;  /* 0x0000000888067210 */ /* 0x042fe40007f9e0ff */
[----:B------:R-:W2:Y:S03]  /*12800*/  LDL R8, [R1+0x1f8] ;  /* 0x0001f80001087983 */ /* 0x000ea60000100800 */
[C---:B------:R-:W-:Y:S02]  /*12810*/  IMAD.X R7, R135.reuse, 0x1, R5, P4 ;  /* 0x0000000187077824 */ /* 0x040fe400020e0605 */
[----:B------:R-:W2:Y:S04]  /*12820*/  LDL R5, [R1+0x1f4] ;  /* 0x0001f40001057983 */ /* 0x000ea80000100800 */
[----:B------:R1:W-:Y:S02]  /*12830*/  LDGSTS.E [R4+0xd800], desc[UR26][R6.64], P3 ;  /* 0x0d80000006047fae */ /* 0x0003e400099a101a */
[C---:B-1----:R-:W-:Y:S01]  /*12840*/  IADD3 R6, P4, PT, R136.reuse, R20, RZ ;  /* 0x0000001488067210 */ /* 0x042fe20007f9e0ff */
[----:B------:R-:W-:Y:S01]  /*12850*/  UISETP.GT.AND UP2, UPT, UR16, 0x1c, UPT ;  /* 0x0000001c1000788c */ /* 0x000fe2000bf44270 */
[----:B------:R-:W2:Y:S03]  /*12860*/  LDL R20, [R1+0x224] ;  /* 0x0002240001147983 */ /* 0x000ea60000100800 */
[C---:B------:R-:W-:Y:S01]  /*12870*/  IMAD.X R7, R135.reuse, 0x1, R19, P4 ;  /* 0x0000000187077824 */ /* 0x040fe200020e0613 */
[----:B------:R-:W-:Y:S01]  /*12880*/  USEL UR5, URZ, 0x4, !UP2 ;  /* 0x00000004ff057887 */ /* 0x000fe2000d000000 */
[----:B------:R-:W2:Y:S04]  /*12890*/  LDL R19, [R1+0x228] ;  /* 0x0002280001137983 */ /* 0x000ea80000100800 */
[----:B------:R1:W-:Y:S02]  /*128a0*/  LDGSTS.E [R4+0xda00], desc[UR26][R6.64], P3 ;  /* 0x0da0000006047fae */ /* 0x0003e400099a101a */
[----:B-1----:R-:W-:Y:S01]  /*128b0*/  IADD3 R6, P4, PT, R136, R14, RZ ;  /* 0x0000000e88067210 */ /* 0x002fe20007f9e0ff */
[----:B------:R-:W-:Y:S01]  /*128c0*/  USEL UR5, UR5, URZ, !UP1 ;  /* 0x000000ff05057287 */ /* 0x000fe2000c800000 */
        /* <DEDUP_REMOVED lines=8> */
[----:B------:R1:W-:Y:S01]  /*12950*/  LDGSTS.E [R4+0xde00], desc[UR26][R6.64], P3 ;  /* 0x0de0000006047fae */ /* 0x0003e200099a101a */
[----:B------:R-:W-:Y:S02]  /*12960*/  ISETP.NE.U32.AND P3, PT, RZ, UR5, PT ;  /* 0x00000005ff007c0c */ /* 0x000fe4000bf65070 */
[C---:B-1----:R-:W-:Y:S01]  /*12970*/  IADD3 R6, P4, PT, R136.reuse, R18, RZ ;  /* 0x0000001288067210 */ /* 0x042fe20007f9e0ff */
[----:B------:R-:W-:Y:S01]  /*12980*/  UISETP.GT.AND UP2, UPT, UR16, 0x1d, UPT ;  /* 0x0000001d1000788c */ /* 0x000fe2000bf44270 */
[----:B------:R-:W5:Y:S03]  /*12990*/  LDL R18, [R1+0x22c] ;  /* 0x00022c0001127983 */ /* 0x000f660000100800 */
[----:B------:R-:W-:Y:S01]  /*129a0*/  IMAD.X R7, R135, 0x1, R17, P4 ;  /* 0x0000000187077824 */ /* 0x000fe200020e0611 */
[----:B------:R-:W-:Y:S01]  /*129b0*/  USEL UR5, URZ, 0x4, !UP2 ;  /* 0x00000004ff057887 */ /* 0x000fe2000d000000 */
[----:B------:R-:W5:Y:S04]  /*129c0*/  LDL R17, [R1+0x230] ;  /* 0x0002300001117983 */ /* 0x000f680000100800 */
[----:B------:R3:W-:Y:S02]  /*129d0*/  LDGSTS.E [R4+0xe000], desc[UR26][R6.64], P3 ;  /* 0x0e00000006047fae */ /* 0x0007e400099a101a */
[----:B---3--:R-:W-:-:S02]  /*129e0*/  IADD3 R6, P4, PT, R136, R12, RZ ;  /* 0x0000000c88067210 */ /* 0x008fc40007f9e0ff */
[----:B------:R-:W3:Y:S03]  /*129f0*/  LDL R12, [R1+0x20c] ;  /* 0x00020c00010c7983 */ /* 0x000ee60000100800 */
[C---:B--2---:R-:W-:Y:S02]  /*12a00*/  IMAD.X R7, R135.reuse, 0x1, R10, P4 ;  /* 0x0000000187077824 */ /* 0x044fe400020e060a */
[----:B------:R-:W2:Y:S04]  /*12a10*/  LDL R10, [R1+0x210] ;  /* 0x00021000010a7983 */ /* 0x000ea80000100800 */
[----:B------:R1:W-:Y:S02]  /*12a20*/  LDGSTS.E [R4+0xe200], desc[UR26][R6.64], P3 ;  /* 0x0e20000006047fae */ /* 0x0003e400099a101a */
[C---:B-1----:R-:W-:Y:S01]  /*12a30*/  IADD3 R6, P4, PT, R136.reuse, R16, RZ ;  /* 0x0000001088067210 */ /* 0x042fe20007f9e0ff */
[----:B------:R-:W-:Y:S01]  /*12a40*/  USEL UR5, UR5, URZ, !UP1 ;  /* 0x000000ff05057287 */ /* 0x000fe2000c800000 */
[----:B------:R-:W2:Y:S03]  /*12a50*/  LDL R16, [R1+0x234] ;  /* 0x0002340001107983 */ /* 0x000ea60000100800 */
[----:B------:R-:W-:Y:S01]  /*12a60*/  IMAD.X R7, R135, 0x1, R15, P4 ;  /* 0x0000000187077824 */ /* 0x000fe200020e060f */
[----:B------:R-:W-:Y:S01]  /*12a70*/  UISETP.NE.U32.AND UP2, UPT, UR5, URZ, UPT ;  /* 0x000000ff0500728c */ /* 0x000fe2000bf45070 */
[----:B------:R-:W2:Y:S04]  /*12a80*/  LDL R15, [R1+0x238] ;  /* 0x00023800010f7983 */ /* 0x000ea80000100800 */
[----:B------:R1:W-:Y:S02]  /*12a90*/  LDGSTS.E [R4+0xe400], desc[UR26][R6.64], P3 ;  /* 0x0e40000006047fae */ /* 0x0003e400099a101a */
[----:B-1----:R-:W-:-:S02]  /*12aa0*/  IADD3 R6, P4, PT, R136, R5, RZ ;  /* 0x0000000588067210 */ /* 0x002fc40007f9e0ff */
[----:B------:R-:W2:Y:S03]  /*12ab0*/  LDL R5, [R1+0x214] ;  /* 0x0002140001057983 */ /* 0x000ea60000100800 */
[----:B------:R-:W-:Y:S02]  /*12ac0*/  IMAD.X R7, R135, 0x1, R8, P4 ;  /* 0x0000000187077824 */ /* 0x000fe400020e0608 */
[----:B------:R-:W2:Y:S04]  /*12ad0*/  LDL R8, [R1+0x218] ;  /* 0x0002180001087983 */ /* 0x000ea80000100800 */
[----:B------:R4:W-:Y:S02]  /*12ae0*/  LDGSTS.E [R4+0xe600], desc[UR26][R6.64], P3 ;  /* 0x0e60000006047fae */ /* 0x0009e400099a101a */
[----:B----4-:R-:W-:-:S02]  /*12af0*/  IADD3 R6, P3, PT, R136, R11, RZ ;  /* 0x0000000b88067210 */ /* 0x010fc40007f7e0ff */
[----:B------:R-:W4:Y:S03]  /*12b00*/  LDL R11, [R1+0x21c] ;  /* 0x00021c00010b7983 */ /* 0x000f260000100800 */
[----:B-----5:R-:W-:Y:S02]  /*12b10*/  IMAD.X R7, R135, 0x1, R9, P3 ;  /* 0x0000000187077824 */ /* 0x020fe400018e0609 */
[----:B------:R-:W5:Y:S01]  /*12b20*/  LDL R9, [R1+0x220] ;  /* 0x0002200001097983 */ /* 0x000f620000100800 */
[----:B------:R-:W-:-:S13]  /*12b30*/  PLOP3.LUT P4, PT, PT, PT, UP2, 0x40, 0x4 ;  /* 0x000000000004781c */ /* 0x000fda0003f8e828 */
[----:B------:R1:W-:Y:S01]  /*12b40*/  LDGSTS.E [R4+0xe800], desc[UR26][R6.64], !P4 ;  /* 0x0e80000006047fae */ /* 0x0003e2000e1a101a */
[----:B------:R-:W-:Y:S02]  /*12b50*/  PLOP3.LUT P4, PT, PT, PT, UP2, 0x40, 0x4 ;  /* 0x000000000004781c */ /* 0x000fe40003f8e828 */
[----:B-1----:R-:W-:Y:S02]  /*12b60*/  IADD3 R6, P3, PT, R136, R14, RZ ;  /* 0x0000000e88067210 */ /* 0x002fe40007f7e0ff */
[----:B------:R-:W5:Y:S02]  /*12b70*/  LDL R14, [R1+0x23c] ;  /* 0x00023c00010e7983 */ /* 0x000f640000100800 */
[----:B------:R-:W-:Y:S02]  /*12b80*/  IADD3.X R7, PT, PT, R135, R13, RZ, P3, !PT ;  /* 0x0000000d87077210 */ /* 0x000fe40001ffe4ff */
[----:B------:R-:W5:Y:S05]  /*12b90*/  LDL R13, [R1+0x240] ;  /* 0x00024000010d7983 */ /* 0x000f6a0000100800 */
[----:B------:R3:W-:Y:S01]  /*12ba0*/  LDGSTS.E [R4+0xea00], desc[UR26][R6.64], !P4 ;  /* 0x0ea0000006047fae */ /* 0x0007e2000e1a101a */
[----:B------:R-:W-:-:S02]  /*12bb0*/  PLOP3.LUT P4, PT, PT, PT, UP2, 0x40, 0x4 ;  /* 0x000000000004781c */ /* 0x000fc40003f8e828 */
[----:B---3--:R-:W-:Y:S02]  /*12bc0*/  IADD3 R6, P3, PT, R136, R12, RZ ;  /* 0x0000000c88067210 */ /* 0x008fe40007f7e0ff */
[----:B------:R-:W3:Y:S03]  /*12bd0*/  LDL R12, [R1+0x24c] ;  /* 0x00024c00010c7983 */ /* 0x000ee60000100800 */
[----:B--2---:R-:W-:Y:S02]  /*12be0*/  IMAD.X R7, R135, 0x1, R10, P3 ;  /* 0x0000000187077824 */ /* 0x004fe400018e060a */
[----:B------:R-:W2:Y:S04]  /*12bf0*/  LDL R10, [R1+0x248] ;  /* 0x00024800010a7983 */ /* 0x000ea80000100800 */
[----:B------:R1:W-:Y:S01]  /*12c00*/  LDGSTS.E [R4+0xec00], desc[UR26][R6.64], !P4 ;  /* 0x0ec0000006047fae */ /* 0x0003e2000e1a101a */
[----:B------:R-:W-:-:S02]  /*12c10*/  PLOP3.LUT P4, PT, PT, PT, UP2, 0x40, 0x4 ;  /* 0x000000000004781c */ /* 0x000fc40003f8e828 */
[C---:B-1----:R-:W-:Y:S02]  /*12c20*/  IADD3 R6, P3, PT, R136.reuse, R5, RZ ;  /* 0x0000000588067210 */ /* 0x042fe40007f7e0ff */
[----:B------:R-:W2:Y:S03]  /*12c30*/  LDL R5, [R1+0x244] ;  /* 0x0002440001057983 */ /* 0x000ea60000100800 */
[----:B------:R-:W-:Y:S02]  /*12c40*/  IMAD.X R7, R135, 0x1, R8, P3 ;  /* 0x0000000187077824 */ /* 0x000fe400018e0608 */
[----:B------:R-:W3:Y:S04]  /*12c50*/  LDL R8, [R1+0x250] ;  /* 0x0002500001087983 */ /* 0x000ee80000100800 */
[----:B------:R4:W-:Y:S02]  /*12c60*/  LDGSTS.E [R4+0xee00], desc[UR26][R6.64], !P4 ;  /* 0x0ee0000006047fae */ /* 0x0009e4000e1a101a */
[----:B----4-:R-:W-:-:S02]  /*12c70*/  IADD3 R6, P4, PT, R136, R11, RZ ;  /* 0x0000000b88067210 */ /* 0x010fc40007f9e0ff */
[----:B------:R-:W4:Y:S03]  /*12c80*/  LDL R11, [R1+0x254] ;  /* 0x00025400010b7983 */ /* 0x000f260000100800 */
[----:B-----5:R-:W-:Y:S02]  /*12c90*/  IMAD.X R7, R135, 0x1, R9, P4 ;  /* 0x0000000187077824 */ /* 0x020fe400020e0609 */
[----:B------:R-:W5:Y:S01]  /*12ca0*/  LDL R9, [R1+0x258] ;  /* 0x0002580001097983 */ /* 0x000f620000100800 */
[----:B------:R-:W-:-:S04]  /*12cb0*/  UISETP.GT.AND UP2, UPT, UR16, 0x1e, UPT ;  /* 0x0000001e1000788c */ /* 0x000fc8000bf44270 */
[----:B------:R-:W-:-:S04]  /*12cc0*/  USEL UR5, URZ, 0x4, !UP2 ;  /* 0x00000004ff057887 */ /* 0x000fc8000d000000 */
[----:B------:R-:W-:-:S06]  /*12cd0*/  USEL UR5, UR5, URZ, !UP1 ;  /* 0x000000ff05057287 */ /* 0x000fcc000c800000 */
[----:B------:R-:W-:-:S13]  /*12ce0*/  ISETP.NE.U32.AND P3, PT, RZ, UR5, PT ;  /* 0x00000005ff007c0c */ /* 0x000fda000bf65070 */
[----:B------:R1:W-:Y:S02]  /*12cf0*/  LDGSTS.E [R4+0xf000], desc[UR26][R6.64], P3 ;  /* 0x0f00000006047fae */ /* 0x0003e400099a101a */
[C---:B-1----:R-:W-:Y:S01]  /*12d00*/  IADD3 R6, P4, PT, R136.reuse, R20, RZ ;  /* 0x0000001488067210 */ /* 0x042fe20007f9e0ff */
[----:B------:R-:W-:Y:S01]  /*12d10*/  UISETP.GT.AND UP2, UPT, UR16, 0x1f, UPT ;  /* 0x0000001f1000788c */ /* 0x000fe2000bf44270 */
[----:B------:R-:W5:Y:S03]  /*12d20*/  LDL R20, [R1+0x288] ;  /* 0x0002880001147983 */ /* 0x000f660000100800 */
[C---:B------:R-:W-:Y:S01]  /*12d30*/  IMAD.X R7, R135.reuse, 0x1, R19, P4 ;  /* 0x0000000187077824 */ /* 0x040fe200020e0613 */
[----:B------:R-:W-:Y:S01]  /*12d40*/  USEL UR5, URZ, 0x4, !UP2 ;  /* 0x00000004ff057887 */ /* 0x000fe2000d000000 */
[----:B------:R-:W5:Y:S04]  /*12d50*/  LDL R19, [R1+0x260] ;  /* 0x0002600001137983 */ /* 0x000f680000100800 */
[----:B------:R1:W-:Y:S02]  /*12d60*/  LDGSTS.E [R4+0xf200], desc[UR26][R6.64], P3 ;  /* 0x0f20000006047fae */ /* 0x0003e400099a101a */
[----:B-1----:R-:W-:Y:S01]  /*12d70*/  IADD3 R6, P4, PT, R136, R18, RZ ;  /* 0x0000001288067210 */ /* 0x002fe20007f9e0ff */
[----:B------:R-:W-:Y:S01]  /*12d80*/  USEL UR5, UR5, URZ, !UP1 ;  /* 0x000000ff05057287 */ /* 0x000fe2000c800000 */
[----:B------:R-:W5:Y:S03]  /*12d90*/  LDL R18, [R1+0x26c] ;  /* 0x00026c0001127983 */ /* 0x000f660000100800 */
[----:B------:R-:W-:-:S02]  /*12da0*/  IMAD.X R7, R135, 0x1, R17, P4 ;  /* 0x0000000187077824 */ /* 0x000fc400020e0611 */
[----:B------:R-:W5:Y:S04]  /*12db0*/  LDL R17, [R1+0x27c] ;  /* 0x00027c0001117983 */ /* 0x000f680000100800 */
[----:B------:R1:W-:Y:S02]  /*12dc0*/  LDGSTS.E [R4+0xf400], desc[UR26][R6.64], P3 ;  /* 0x0f40000006047fae */ /* 0x0003e400099a101a */
[----:B-1----:R-:W-:Y:S02]  /*12dd0*/  IADD3 R6, P4, PT, R136, R16, RZ ;  /* 0x0000001088067210 */ /* 0x002fe40007f9e0ff */
[----:B------:R-:W5:Y:S02]  /*12de0*/  LDL R16, [R1+0x280] ;  /* 0x0002800001107983 */ /* 0x000f640000100800 */
[----:B------:R-:W-:Y:S01]  /*12df0*/  IADD3.X R7, PT, PT, R135, R15, RZ, P4, !PT ;  /* 0x0000000f87077210 */ /* 0x000fe200027fe4ff */
[----:B------:R-:W-:Y:S01]  /*12e00*/  UISETP.GT.AND UP2, UPT, UR15, 0x2, UPT ;  /* 0x000000020f00788c */ /* 0x000fe2000bf44270 */
[----:B------:R-:W5:Y:S04]  /*12e10*/  LDL R15, [R1+0x29c] ;  /* 0x00029c00010f7983 */ /* 0x000f680000100800 */
[----:B------:R1:W-:Y:S01]  /*12e20*/  LDGSTS.E [R4+0xf600], desc[UR26][R6.64], P3 ;  /* 0x0f60000006047fae */ /* 0x0003e200099a101a */
[----:B------:R-:W-:-:S02]  /*12e30*/  ISETP.NE.U32.AND P3, PT, RZ, UR5, PT ;  /* 0x00000005ff007c0c */ /* 0x000fc4000bf65070 */
[C---:B-1----:R-:W-:Y:S01]  /*12e40*/  IADD3 R6, P4, PT, R136.reuse, R14, RZ ;  /* 0x0000000e88067210 */ /* 0x042fe20007f9e0ff */
[----:B------:R-:W-:Y:S01]  /*12e50*/  USEL UR15, UR15, URZ, !UP2 ;  /* 0x000000ff0f0f7287 */ /* 0x000fe2000d000000 */
[----:B------:R-:W5:Y:S03]  /*12e60*/  LDL R14, [R1+0x2a0] ;  /* 0x0002a000010e7983 */ /* 0x000f660000100800 */
[----:B------:R-:W-:Y:S01]  /*12e70*/  IMAD.X R7, R135, 0x1, R13, P4 ;  /* 0x0000000187077824 */ /* 0x000fe200020e060d */
[----:B------:R-:W-:Y:S01]  /*12e80*/  ULEA UR5, UR15, UR10, 0xd ;  /* 0x0000000a0f057291 */ /* 0x000fe2000f8e68ff */
[----:B------:R-:W5:Y:S04]  /*12e90*/  LDL R13, [R1+0x2ac] ;  /* 0x0002ac00010d7983 */ /* 0x000f680000100800 */
[----:B------:R2:W-:Y:S02]  /*12ea0*/  LDGSTS.E [R4+0xf800], desc[UR26][R6.64], P3 ;  /* 0x0f80000006047fae */ /* 0x0005e400099a101a */
[----:B--2---:R-:W-:-:S02]  /*12eb0*/  IADD3 R6, P4, PT, R136, R5, RZ ;  /* 0x0000000588067210 */ /* 0x004fc40007f9e0ff */
[----:B------:R-:W2:Y:S03]  /*12ec0*/  LDL R5, [R1+0x25c] ;  /* 0x00025c0001057983 */ /* 0x000ea60000100800 */
[----:B------:R-:W-:Y:S02]  /*12ed0*/  IMAD.X R7, R135, 0x1, R10, P4 ;  /* 0x0000000187077824 */ /* 0x000fe400020e060a */
[----:B------:R-:W2:Y:S04]  /*12ee0*/  LDL R10, [R1+0x270] ;  /* 0x00027000010a7983 */ /* 0x000ea80000100800 */
[----:B------:R3:W-:Y:S02]  /*12ef0*/  LDGSTS.E [R4+0xfa00], desc[UR26][R6.64], P3 ;  /* 0x0fa0000006047fae */ /* 0x0007e400099a101a */
[----:B---3--:R-:W-:-:S02]  /*12f00*/  IADD3 R6, P4, PT, R136, R12, RZ ;  /* 0x0000000c88067210 */ /* 0x008fc40007f9e0ff */
[----:B------:R-:W3:Y:S03]  /*12f10*/  LDL R12, [R1+0x2b0] ;  /* 0x0002b000010c7983 */ /* 0x000ee60000100800 */
[----:B------:R-:W-:Y:S02]  /*12f20*/  IMAD.X R7, R135, 0x1, R8, P4 ;  /* 0x0000000187077824 */ /* 0x000fe400020e0608 */
[----:B------:R-:W1:Y:S03]  /*12f30*/  S2R R8, SR_TID.X ;  /* 0x0000000000087919 */ /* 0x000e660000002100 */
[----:B------:R4:W-:Y:S02]  /*12f40*/  LDGSTS.E [R4+0xfc00], desc[UR26][R6.64], P3 ;  /* 0x0fc0000006047fae */ /* 0x0009e400099a101a */
[----:B----4-:R-:W-:-:S05]  /*12f50*/  IADD3 R6, P4, PT, R136, R11, RZ ;  /* 0x0000000b88067210 */ /* 0x010fca0007f9e0ff */
[----:B-----5:R-:W-:Y:S02]  /*12f60*/  IMAD.X R7, R135, 0x1, R9, P4 ;  /* 0x0000000187077824 */ /* 0x020fe400020e0609 */
[----:B------:R-:W4:Y:S01]  /*12f70*/  LDL R9, [R1+0x28c] ;  /* 0x00028c0001097983 */ /* 0x000f220000100800 */
[----:B-1----:R-:W-:-:S03]  /*12f80*/  LOP3.LUT R11, R8, 0x1f, RZ, 0xc0, !PT ;  /* 0x0000001f080b7812 */ /* 0x002fc600078ec0ff */
[----:B------:R-:W5:Y:S04]  /*12f90*/  LDL R8, [R1+0x290] ;  /* 0x0002900001087983 */ /* 0x000f680000100800 */
[----:B------:R1:W-:Y:S01]  /*12fa0*/  LDGSTS.E [R4+0xfe00], desc[UR26][R6.64], P3 ;  /* 0x0fe0000006047fae */ /* 0x0003e200099a101a */
[----:B------:R-:W-:Y:S02]  /*12fb0*/  ISETP.GE.AND P3, PT, R11, UR16, PT ;  /* 0x000000100b007c0c */ /* 0x000fe4000bf66270 */
[----:B------:R-:W1:Y:S01]  /*12fc0*/  S2R R11, SR_TID.X ;  /* 0x00000000000b7919 */ /* 0x000e620000002100 */
[----:B------:R-:W-:Y:S01]  /*12fd0*/  PLOP3.LUT P4, PT, PT, PT, UP1, 0x40, 0x4 ;  /* 0x000000000004781c */ /* 0x000fe20003f8e818 */
[----:B------:R-:W0:Y:S01]  /*12fe0*/  LDGDEPBAR ;  /* 0x00000000000079af */ /* 0x000e220000000000 */
[----:B-1----:R-:W-:-:S03]  /*12ff0*/  SEL R4, RZ, 0x4, P3 ;  /* 0x00000004ff047807 */ /* 0x002fc60001800000 */
[----:B------:R-:W3:Y:S01]  /*13000*/  LDL R7, [R1+0x2d0] ;  /* 0x0002d00001077983 */ /* 0x000ee20000100800 */
[----:B------:R-:W-:-:S04]  /*13010*/  SEL R4, R4, RZ, P4 ;  /* 0x000000ff04047207 */ /* 0x000fc80002000000 */
[----:B------:R-:W-:Y:S02]  /*13020*/  ISETP.NE.U32.AND P3, PT, R4, RZ, PT ;  /* 0x000000ff0400720c */ /* 0x000fe40003f65070 */
[----:B------:R-:W-:-:S04]  /*13030*/  LOP3.LUT R11, R11, 0x60, RZ, 0xc0, !PT ;  /* 0x000000600b0b7812 */ /* 0x000fc800078ec0ff */
[----:B------:R-:W-:-:S04]  /*13040*/  SHF.R.U32.HI R11, RZ, 0x1, R11 ;  /* 0x00000001ff0b7819 */ /* 0x000fc8000001160b */
[----:B------:R-:W-:-:S04]  /*13050*/  LOP3.LUT R11, R2, R11, RZ, 0x3c, !PT ;  /* 0x0000000b020b7212 */ /* 0x000fc800078e3cff */
[----:B------:R-:W-:Y:S02]  /*13060*/  IADD3 R6, PT, PT, R11, UR5, RZ ;  /* 0x000000050b067c10 */ /* 0x000fe4000fffe0ff */
[----:B------:R-:W3:Y:S01]  /*13070*/  LDL R11, [R1+0x2bc] ;  /* 0x0002bc00010b7983 */ /* 0x000ee20000100800 */
[----:B--2---:R-:W-:-:S05]  /*13080*/  IADD3 R4, P4, PT, R134, R5, RZ ;  /* 0x0000000586047210 */ /* 0x004fca0007f9e0ff */
[C---:B------:R-:W-:Y:S02]  /*13090*/  IMAD.X R5, R133.reuse, 0x1, R19, P4 ;  /* 0x0000000185057824 */ /* 0x040fe400020e0613 */
[----:B------:R-:W2:Y:S04]  /*130a0*/  LDL R19, [R1+0x294] ;  /* 0x0002940001137983 */ /* 0x000ea80000100800 */
[----:B------:R1:W-:Y:S02]  /*130b0*/  LDGSTS.E [R6+0x20000], desc[UR26][R4.64], P3 ;  /* 0x2000000004067fae */ /* 0x0003e400099a101a */
[C---:B-1----:R-:W-:Y:S01]  /*130c0*/  IADD3 R4, P4, PT, R134.reuse, R18, RZ ;  /* 0x0000001286047210 */ /* 0x042fe20007f9e0ff */
[----:B------:R-:W1:Y:S04]  /*130d0*/  S2R R24, SR_TID.X ;  /* 0x0000000000187919 */ /* 0x000e680000002100 */
[----:B------:R-:W-:Y:S01]  /*130e0*/  IMAD.X R5, R133, 0x1, R10, P4 ;  /* 0x0000000185057824 */ /* 0x000fe200020e060a */
[----:B------:R-:W2:Y:S04]  /*130f0*/  LDL R18, [R1+0x298] ;  /* 0x0002980001127983 */ /* 0x000ea80000100800 */
        /* <DEDUP_REMOVED lines=10> */
[----:B------:R-:W5:Y:S04]  /*131a0*/  LDL R8, [R1+0x268] ;  /* 0x0002680001087983 */ /* 0x000f680000100800 */
[----:B------:R1:W-:Y:S02]  /*131b0*/  LDGSTS.E [R6+0x20c00], desc[UR26][R4.64], P3 ;  /* 0x20c0000004067fae */ /* 0x0003e400099a101a */
[----:B-1----:R-:W-:-:S02]  /*131c0*/  IADD3 R4, P4, PT, R134, R15, RZ ;  /* 0x0000000f86047210 */ /* 0x002fc40007f9e0ff */
[----:B------:R-:W5:Y:S03]  /*131d0*/  LDL R15, [R1+0x2b4] ;  /* 0x0002b400010f7983 */ /* 0x000f660000100800 */
[----:B------:R-:W-:Y:S02]  /*131e0*/  IMAD.X R5, R133, 0x1, R14, P4 ;  /* 0x0000000185057824 */ /* 0x000fe400020e060e */
[----:B------:R-:W5:Y:S04]  /*131f0*/  LDL R14, [R1+0x2b8] ;  /* 0x0002b800010e7983 */ /* 0x000f680000100800 */
[----:B------:R1:W-:Y:S02]  /*13200*/  LDGSTS.E [R6+0x21000], desc[UR26][R4.64], P3 ;  /* 0x2100000004067fae */ /* 0x0003e400099a101a */
[----:B-1----:R-:W-:-:S02]  /*13210*/  IADD3 R4, P4, PT, R134, R13, RZ ;  /* 0x0000000d86047210 */ /* 0x002fc40007f9e0ff */
[----:B------:R-:W5:Y:S03]  /*13220*/  LDL R13, [R1+0x2c4] ;  /* 0x0002c400010d7983 */ /* 0x000f660000100800 */
[----:B---3--:R-:W-:Y:S01]  /*13230*/  IMAD.X R5, R133, 0x1, R12, P4 ;  /* 0x0000000185057824 */ /* 0x008fe200020e060c */
[----:B------:R-:W-:Y:S01]  /*13240*/  LOP3.LUT R24, R24, 0x60, RZ, 0xc0, !PT ;  /* 0x0000006018187812 */ /* 0x000fe200078ec0ff */
[----:B------:R-:W3:Y:S04]  /*13250*/  LDL R12, [R1+0x2c8] ;  /* 0x0002c800010c7983 */ /* 0x000ee80000100800 */
[----:B------:R1:W-:Y:S02]  /*13260*/  LDGSTS.E [R6+0x21400], desc[UR26][R4.64], P3 ;  /* 0x2140000004067fae */ /* 0x0003e400099a101a */
[----:B-1----:R-:W-:-:S02]  /*13270*/  IADD3 R4, P4, PT, R134, R11, RZ ;  /* 0x0000000b86047210 */ /* 0x002fc40007f9e0ff */
[----:B------:R-:W3:Y:S02]  /*13280*/  LDL R11, [R1+0x2d4] ;  /* 0x0002d400010b7983 */ /* 0x000ee40000100800 */
[----:B--2---:R-:W-:Y:S02]  /*13290*/  IADD3.X R5, PT, PT, R133, R10, RZ, P4, !PT ;  /* 0x0000000a85057210 */ /* 0x004fe400027fe4ff */
[----:B------:R-:W2:Y:S04]  /*132a0*/  LDL R10, [R1+0x2d8] ;  /* 0x0002d800010a7983 */ /* 0x000ea80000100800 */
[----:B------:R1:W-:Y:S02]  /*132b0*/  LDGSTS.E [R6+0x21800], desc[UR26][R4.64], P3 ;  /* 0x2180000004067fae */ /* 0x0003e400099a101a */
[----:B-1----:R-:W-:-:S05]  /*132c0*/  IADD3 R4, P4, PT, R134, R25, RZ ;  /* 0x0000001986047210 */ /* 0x002fca0007f9e0ff */
[----:B------:R-:W-:Y:S01]  /*132d0*/  IMAD.X R5, R133, 0x1, R7, P4 ;  /* 0x0000000185057824 */ /* 0x000fe200020e0607 */
[----:B------:R-:W-:-:S04]  /*132e0*/  SHF.R.U32.HI R7, RZ, 0x1, R24 ;  /* 0x00000001ff077819 */ /* 0x000fc80000011618 */
[----:B------:R-:W-:Y:S01]  /*132f0*/  LOP3.LUT R7, R2, R7, RZ, 0x3c, !PT ;  /* 0x0000000702077212 */ /* 0x000fe200078e3cff */
[----:B------:R1:W-:Y:S03]  /*13300*/  LDGSTS.E [R6+0x21c00], desc[UR26][R4.64], P3 ;  /* 0x21c0000004067fae */ /* 0x0003e600099a101a */
[----:B------:R-:W-:-:S05]  /*13310*/  LOP3.LUT R7, R7, 0x40, RZ, 0x3c, !PT ;  /* 0x0000004007077812 */ /* 0x000fca00078e3cff */
[----:B-1----:R-:W-:Y:S02]  /*13320*/  VIADD R6, R7, UR5 ;  /* 0x0000000507067c36 */ /* 0x002fe40008000000 */
[----:B------:R-:W2:Y:S01]  /*13330*/  LDL R7, [R1+0x2dc] ;  /* 0x0002dc0001077983 */ /* 0x000ea20000100800 */
[----:B----4-:R-:W-:-:S03]  /*13340*/  IADD3 R4, P4, PT, R134, R9, RZ ;  /* 0x0000000986047210 */ /* 0x010fc60007f9e0ff */
[----:B------:R-:W4:Y:S02]  /*13350*/  LDL R9, [R1+0x2f0] ;  /* 0x0002f00001097983 */ /* 0x000f240000100800 */
[----:B-----5:R-:W-:Y:S02]  /*13360*/  IMAD.X R5, R133, 0x1, R8, P4 ;  /* 0x0000000185057824 */ /* 0x020fe400020e0608 */
[----:B------:R-:W5:Y:S04]  /*13370*/  LDL R8, [R1+0x2ec] ;  /* 0x0002ec0001087983 */ /* 0x000f680000100800 */
[----:B------:R1:W-:Y:S02]  /*13380*/  LDGSTS.E [R6+0x20200], desc[UR26][R4.64], P3 ;  /* 0x2020000004067fae */ /* 0x0003e400099a101a */
[----:B-1----:R-:W-:-:S05]  /*13390*/  IADD3 R4, P4, PT, R134, R23, RZ ;  /* 0x0000001786047210 */ /* 0x002fca0007f9e0ff */
[----:B------:R-:W-:-:S05]  /*133a0*/  IMAD.X R5, R133, 0x1, R22, P4 ;  /* 0x0000000185057824 */ /* 0x000fca00020e0616 */
[----:B------:R1:W-:Y:S02]  /*133b0*/  LDGSTS.E [R6+0x20600], desc[UR26][R4.64], P3 ;  /* 0x2060000004067fae */ /* 0x0003e400099a101a */
[----:B-1----:R-:W-:-:S05]  /*133c0*/  IADD3 R4, P4, PT, R134, R21, RZ ;  /* 0x0000001586047210 */ /* 0x002fca0007f9e0ff */
[----:B------:R-:W-:-:S05]  /*133d0*/  IMAD.X R5, R133, 0x1, R20, P4 ;  /* 0x0000000185057824 */ /* 0x000fca00020e0614 */
[----:B------:R1:W-:Y:S02]  /*133e0*/  LDGSTS.E [R6+0x20a00], desc[UR26][R4.64], P3 ;  /* 0x20a0000004067fae */ /* 0x0003e400099a101a */
[----:B-1----:R-:W-:-:S04]  /*133f0*/  IADD3 R4, P4, PT, R134, R19, RZ ;  /* 0x0000001386047210 */ /* 0x002fc80007f9e0ff */
[----:B------:R-:W-:-:S05]  /*13400*/  IADD3.X R5, PT, PT, R133, R18, RZ, P4, !PT ;  /* 0x0000001285057210 */ /* 0x000fca00027fe4ff */
[----:B------:R1:W-:Y:S02]  /*13410*/  LDGSTS.E [R6+0x20e00], desc[UR26][R4.64], P3 ;  /* 0x20e0000004067fae */ /* 0x0003e400099a101a */
[----:B-1----:R-:W-:-:S05]  /*13420*/  IADD3 R4, P4, PT, R134, R17, RZ ;  /* 0x0000001186047210 */ /* 0x002fca0007f9e0ff */
[----:B------:R-:W-:-:S05]  /*13430*/  IMAD.X R5, R133, 0x1, R16, P4 ;  /* 0x0000000185057824 */ /* 0x000fca00020e0610 */
[----:B------:R1:W-:Y:S02]  /*13440*/  LDGSTS.E [R6+0x21200], desc[UR26][R4.64], P3 ;  /* 0x2120000004067fae */ /* 0x0003e400099a101a */
[----:B-1----:R-:W-:-:S05]  /*13450*/  IADD3 R4, P4, PT, R134, R15, RZ ;  /* 0x0000000f86047210 */ /* 0x002fca0007f9e0ff */
[----:B------:R-:W-:-:S05]  /*13460*/  IMAD.X R5, R133, 0x1, R14, P4 ;  /* 0x0000000185057824 */ /* 0x000fca00020e060e */
[----:B------:R1:W-:Y:S02]  /*13470*/  LDGSTS.E [R6+0x21600], desc[UR26][R4.64], P3 ;  /* 0x2160000004067fae */ /* 0x0003e400099a101a */
[----:B-1----:R-:W-:-:S05]  /*13480*/  IADD3 R4, P4, PT, R134, R13, RZ ;  /* 0x0000000d86047210 */ /* 0x002fca0007f9e0ff */
[----:B---3--:R-:W-:-:S05]  /*13490*/  IMAD.X R5, R133, 0x1, R12, P4 ;  /* 0x0000000185057824 */ /* 0x008fca00020e060c */
[----:B------:R1:W-:Y:S01]  /*134a0*/  LDGSTS.E [R6+0x21a00], desc[UR26][R4.64], P3 ;  /* 0x21a0000004067fae */ /* 0x0003e200099a101a */
[----:B------:R-:W-:Y:S01]  /*134b0*/  UIADD3 UR9, UPT, UPT, UR9, 0x1, URZ ;  /* 0x0000000109097890 */ /* 0x000fe2000fffe0ff */
[----:B-1----:R-:W-:Y:S01]  /*134c0*/  IADD3 R4, P4, PT, R134, R11, RZ ;  /* 0x0000000b86047210 */ /* 0x002fe20007f9e0ff */
[----:B------:R-:W-:-:S04]  /*134d0*/  UIADD3 UR14, UPT, UPT, UR14, 0x1, URZ ;  /* 0x000000010e0e7890 */ /* 0x000fc8000fffe0ff */
[----:B------:R-:W-:-:S04]  /*134e0*/  UISETP.GT.AND UP1, UPT, UR14, 0x1, UPT ;  /* 0x000000010e00788c */ /* 0x000fc8000bf24270 */
[----:B------:R-:W-:Y:S02]  /*134f0*/  USEL UR5, URZ, 0x1, !UP1 ;  /* 0x00000001ff057887 */ /* 0x000fe4000c800000 */
[----:B------:R-:W-:Y:S02]  /*13500*/  UIADD3 UR16, UPT, UPT, UR16, -0x20, URZ ;  /* 0xffffffe010107890 */ /* 0x000fe4000fffe0ff */
[----:B------:R-:W-:Y:S02]  /*13510*/  USEL UR14, UR14, URZ, !UP1 ;  /* 0x000000ff0e0e7287 */ /* 0x000fe4000c800000 */
[----:B------:R-:W-:Y:S01]  /*13520*/  ULOP3.LUT UR5, UR6, UR5, URZ, 0x3c, !UPT ;  /* 0x0000000506057292 */ /* 0x000fe2000f8e3cff */
[----:B--2---:R-:W-:-:S05]  /*13530*/  IMAD.X R5, R133, 0x1, R10, P4 ;  /* 0x0000000185057824 */ /* 0x004fca00020e060a */
[----:B------:R1:W-:Y:S04]  /*13540*/  LDGSTS.E [R6+0x21e00], desc[UR26][R4.64], P3 ;  /* 0x21e0000004067fae */ /* 0x0003e800099a101a */
[----:B------:R-:W0:Y:S01]  /*13550*/  LDGDEPBAR ;  /* 0x00000000000079af */ /* 0x000e220000000000 */
[----:B-1----:R-:W-:Y:S01]  /*13560*/  IMAD.U32 R4, RZ, RZ, UR6 ;  /* 0x00000006ff047e24 */ /* 0x002fe2000f8e00ff */
[----:B------:R-:W-:Y:S02]  /*13570*/  ISETP.NE.U32.AND P3, PT, R7, UR9, PT ;  /* 0x0000000907007c0c */ /* 0x000fe4000bf65070 */
[----:B----4-:R-:W-:Y:S02]  /*13580*/  IADD3 R134, P4, PT, R134, R9, RZ ;  /* 0x0000000986867210 */ /* 0x010fe40007f9e0ff */
[----:B-----5:R-:W-:-:S03]  /*13590*/  IADD3 R136, P5, PT, R136, R8, RZ ;  /* 0x0000000888887210 */ /* 0x020fc60007fbe0ff */
[----:B------:R-:W-:Y:S01]  /*135a0*/  IMAD.X R133, R133, 0x1, R132, P4 ;  /* 0x0000000185857824 */ /* 0x000fe200020e0684 */
[----:B------:R-:W-:-:S05]  /*135b0*/  IADD3.X R135, PT, PT, R135, R3, RZ, P5, !PT ;  /* 0x0000000387877210 */ /* 0x000fca0002ffe4ff */
[----:B------:R-:W-:Y:S05]  /*135c0*/  @P3 BRA `(.L_x_11) ;  /* 0xffffffbc003c3947 */ /* 0x000fea000383ffff */
.L_x_8:
[----:B-----5:R-:W1:Y:S01]  /*135d0*/  LDC R200, c[0x0][0x3b4] ;  /* 0x0000ed00ffc87b82 */ /* 0x020e620000000800 */
[----:B------:R-:W2:Y:S01]  /*135e0*/  LDCU UR32, c[0x0][0x3b8] ;  /* 0x00007700ff2077ac */ /* 0x000ea20008000800 */
[----:B------:R-:W3:Y:S01]  /*135f0*/  LDCU.64 UR34, c[0x0][0x398] ;  /* 0x00007300ff2277ac */ /* 0x000ee20008000a00 */
[----:B------:R-:W4:Y:S01]  /*13600*/  LDCU.128 UR16, c[0x0][0x390] ;  /* 0x00007200ff1077ac */ /* 0x000f220008000c00 */
[----:B------:R-:W-:Y:S05]  /*13610*/  @!P2 BRA `(.L_x_12) ;  /* 0x000000000010a947 */ /* 0x000fea0003800000 */
[----:B------:R-:W-:-:S06]  /*13620*/  USHF.L.U32 UR6, UR6, 0x1f, URZ ;  /* 0x0000001f06067899 */ /* 0x000fcc00080006ff */
[----:B------:R-:W-:-:S04]  /*13630*/  IMAD.U32 R0, RZ, RZ, UR6 ;  /* 0x00000006ff007e24 */ /* 0x000fc8000f8e00ff */
[----:B------:R-:W5:Y:S02]  /*13640*/  SYNCS.PHASECHK.TRANS64.TRYWAIT P0, [UR4], R0 ;  /* 0x00000000ff0075a7 */ /* 0x000f640008001104 */
[----:B-----5:R-:W-:Y:S05]  /*13650*/  @!P0 BRA `(.L_x_13) ;  /* 0x0000005400d88947 */ /* 0x020fea0003800000 */
.L_x_12:
[----:B------:R-:W-:-:S04]  /*13660*/  DEPBAR.LE SB0, 0x0 ;  /* 0x000080000000791a */ /* 0x000fc80000000000 */
[----:B------:R-:W-:Y:S01]  /*13670*/  BAR.SYNC.DEFER_BLOCKING 0x0 ;  /* 0x0000000000007b1d */ /* 0x000fe20000010000 */
[C---:B-1----:R-:W-:Y:S01]  /*13680*/  IMAD R0, R203.reuse, R200, RZ ;  /* 0x000000c8cb007224 */ /* 0x042fe200078e02ff */
[----:B----4-:R-:W-:-:S04]  /*13690*/  ISETP.GE.AND P0, PT, R203, UR18, PT ;  /* 0x00000012cb007c0c */ /* 0x010fc8000bf06270 */
[----:B------:R-:W1:Y:S01]  /*136a0*/  LDCU.64 UR8, c[0x0][0x398] ;  /* 0x00007300ff0877ac */ /* 0x000e620008000a00 */
[----:B--2---:R-:W-:Y:S01]  /*136b0*/  IMAD R207, R202, UR32, RZ ;  /* 0x00000020cacf7c24 */ /* 0x004fe2000f8e02ff */
[----:B------:R-:W2:Y:S01]  /*136c0*/  LDCU.64 UR6, c[0x0][0x398] ;  /* 0x00007300ff0677ac */ /* 0x000ea20008000a00 */
[----:B------:R-:W4:Y:S01]  /*136d0*/  LDCU.64 UR4, c[0x0][0x398] ;  /* 0x00007300ff0477ac */ /* 0x000f220008000a00 */
[----:B------:R-:W5:Y:S01]  /*136e0*/  LDCU.64 UR30, c[0x0][0x398] ;  /* 0x00007300ff1e77ac */ /* 0x000f620008000a00 */
[----:B------:R-:W3:Y:S01]  /*136f0*/  LDCU.64 UR28, c[0x0][0x398] ;  /* 0x00007300ff1c77ac */ /* 0x000ee20008000a00 */
[----:B------:R-:W1:Y:S02]  /*13700*/  @!P1 SYNCS.CCTL.IV [UR10+0x26000] ;  /* 0x02600000ff0099b1 */ /* 0x000e64000800000a */
[----:B-1----:R-:W-:Y:S01]  /*13710*/  BAR.SYNC.DEFER_BLOCKING 0x0 ;  /* 0x0000000000007b1d */ /* 0x002fe20000010000 */
[----:B------:R-:W-:-:S05]  /*13720*/  LEA R2, P2, R0, UR16, 0x2 ;  /* 0x0000001000027c11 */ /* 0x000fca000f8410ff */
[----:B------:R-:W1:Y:S01]  /*13730*/  LDCU.64 UR24, c[0x0][0x398] ;  /* 0x00007300ff1877ac */ /* 0x000e620008000a00 */
[----:B------:R-:W1:Y:S01]  /*13740*/  LDTM.x64 R4, tmem[UR12] ;  /* 0x0000000c000479ee */ /* 0x000e620008340000 */
[----:B---3--:R-:W-:Y:S01]  /*13750*/  ISETP.LT.AND P0, PT, R202, UR35, !P0 ;  /* 0x00000023ca007c0c */ /* 0x008fe2000c701270 */
[----:B------:R-:W3:Y:S01]  /*13760*/  LDTM.x64 R132, tmem[UR12+0x40] ;  /* 0x0000400c008479ee */ /* 0x000ee20008340000 */
[----:B------:R-:W-:Y:S01]  /*13770*/  LEA.HI.X.SX32 R3, R0, UR17, 0x2, P2 ;  /* 0x0000001100037c11 */ /* 0x000fe200090f16ff */
[----:B------:R-:W2:Y:S01]  /*13780*/  LDTM.x64 R68, tmem[UR12+0x80] ;  /* 0x0000800c004479ee */ /* 0x000ea20008340000 */
[----:B------:R-:W1:Y:S01]  /*13790*/  LDCU.64 UR22, c[0x0][0x398] ;  /* 0x00007300ff1677ac */ /* 0x000e620008000a00 */
[----:B------:R-:W-:Y:S01]  /*137a0*/  IMAD.WIDE R196, R207, 0x4, R2 ;  /* 0x00000004cfc47825 */ /* 0x000fe200078e0202 */
[----:B------:R-:W2:Y:S03]  /*137b0*/  LDCU.64 UR20, c[0x0][0x398] ;  /* 0x00007300ff1477ac */ /* 0x000ea60008000a00 */
[----:B------:R-:W-:Y:S01]  /*137c0*/  IMAD R0, R200, 0x80, R0 ;  /* 0x00000080c8007824 */ /* 0x000fe200078e0200 */
[----:B------:R-:W2:Y:S01]  /*137d0*/  LDCU.64 UR14, c[0x0][0x398] ;  /* 0x00007300ff0e77ac */ /* 0x000ea20008000a00 */
[----:B------:R-:W2:Y:S01]  /*137e0*/  @!P1 SYNCS.CCTL.IV [UR10+0x26008] ;  /* 0x02600800ff0099b1 */ /* 0x000ea2000800000a */
[----:B------:R-:W2:Y:S01]  /*137f0*/  LDCU UR52, c[0x0][0x398] ;  /* 0x00007300ff3477ac */ /* 0x000ea20008000800 */
[----:B------:R-:W2:Y:S01]  /*13800*/  LDCU UR54, c[0x0][0x398] ;  /* 0x00007300ff3677ac */ /* 0x000ea20008000800 */
[----:B-1----:R-:W-:Y:S01]  /*13810*/  STL [R1+0x4], R5 ;  /* 0x0000040501007387 */ /* 0x002fe20000100800 */
[----:B------:R-:W-:Y:S01]  /*13820*/  IMAD.MOV.U32 R198, RZ, RZ, R4 ;  /* 0x000000ffffc67224 */ /* 0x000fe200078e0004 */
[----:B------:R-:W-:Y:S01]  /*13830*/  MOV R250, R27 ;  /* 0x0000001b00fa7202 */ /* 0x000fe20000000f00 */
[----:B------:R-:W-:Y:S01]  /*13840*/  IMAD.MOV.U32 R252, RZ, RZ, R25 ;  /* 0x000000fffffc7224 */ /* 0x000fe200078e0019 */
[----:B------:R-:W-:Y:S01]  /*13850*/  STL.64 [R1+0x8], R6 ;  /* 0x0000080601007387 */ /* 0x000fe20000100a00 */
        /* <DEDUP_REMOVED lines=25> */
[----:B------:R-:W1:Y:S01]  /*139f0*/  LDCU UR74, c[0x0][0x398] ;  /* 0x00007300ff4a77ac */ /* 0x000e620008000800 */
        /* <DEDUP_REMOVED lines=9> */
[----:B------:R-:W-:Y:S01]  /*13a90*/  STL [R1+0x50], R24 ;  /* 0x0000501801007387 */ /* 0x000fe20000100800 */
[----:B------:R-:W-:Y:S01]  /*13aa0*/  IMAD.MOV.U32 R229, RZ, RZ, R48 ;  /* 0x000000ffffe57224 */ /* 0x000fe200078e0030 */
[----:B------:R-:W1:Y:S01]  /*13ab0*/  LDCU UR42, c[0x0][0x398] ;  /* 0x00007300ff2a77ac */ /* 0x000e620008000800 */
[----:B------:R-:W-:Y:S01]  /*13ac0*/  IMAD.MOV.U32 R228, RZ, RZ, R49 ;  /* 0x000000ffffe47224 */ /* 0x000fe200078e0031 */
[----:B------:R2:W-:Y:S01]  /*13ad0*/  STL [R1+0x5d4], R251 ;  /* 0x0005d4fb01007387 */ /* 0x0005e20000100800 */
[----:B------:R-:W-:Y:S01]  /*13ae0*/  IMAD.MOV.U32 R227, RZ, RZ, R50 ;  /* 0x000000ffffe37224 */ /* 0x000fe200078e0032 */
[----:B------:R-:W1:Y:S01]  /*13af0*/  LDCU UR72, c[0x0][0x398] ;  /* 0x00007300ff4877ac */ /* 0x000e620008000800 */
[----:B------:R-:W-:-:S02]  /*13b00*/  IMAD.MOV.U32 R225, RZ, RZ, R52 ;  /* 0x000000ffffe17224 */ /* 0x000fc400078e0034 */
[----:B------:R-:W-:Y:S01]  /*13b10*/  IMAD.MOV.U32 R224, RZ, RZ, R53 ;  /* 0x000000ffffe07224 */ /* 0x000fe200078e0035 */
[----:B------:R-:W1:Y:S01]  /*13b20*/  LDCU UR33, c[0x0][0x398] ;  /* 0x00007300ff2177ac */ /* 0x000e620008000800 */
[----:B------:R-:W-:Y:S02]  /*13b30*/  IMAD.MOV.U32 R223, RZ, RZ, R54 ;  /* 0x000000ffffdf7224 */ /* 0x000fe400078e0036 */
[----:B------:R-:W-:Y:S01]  /*13b40*/  IMAD.MOV.U32 R222, RZ, RZ, R55 ;  /* 0x000000ffffde7224 */ /* 0x000fe200078e0037 */
[----:B--2---:R-:W2:Y:S01]  /*13b50*/  LDL.LU R251, [R1+0x8] ;  /* 0x0000080001fb7983 */ /* 0x004ea20000300800 */
[----:B------:R-:W-:Y:S01]  /*13b60*/  IMAD.MOV.U32 R221, RZ, RZ, R56 ;  /* 0x000000ffffdd7224 */ /* 0x000fe200078e0038 */
[----:B------:R-:W1:Y:S01]  /*13b70*/  LDCU UR75, c[0x0][0x398] ;  /* 0x00007300ff4b77ac */ /* 0x000e620008000800 */
[----:B------:R-:W-:Y:S02]  /*13b80*/  IMAD.MOV.U32 R219, RZ, RZ, R58 ;  /* 0x000000ffffdb7224 */ /* 0x000fe400078e003a */
[----:B------:R-:W-:Y:S01]  /*13b90*/  IMAD.MOV.U32 R218, RZ, RZ, R59 ;  /* 0x000000ffffda7224 */ /* 0x000fe200078e003b */
[----:B------:R-:W1:Y:S01]  /*13ba0*/  LDCU UR53, c[0x0][0x398] ;  /* 0x00007300ff3577ac */ /* 0x000e620008000800 */
[----:B------:R-:W-:-:S02]  /*13bb0*/  IMAD.MOV.U32 R217, RZ, RZ, R60 ;  /* 0x000000ffffd97224 */ /* 0x000fc400078e003c */
[----:B------:R-:W-:Y:S01]  /*13bc0*/  IMAD.MOV.U32 R216, RZ, RZ, R61 ;  /* 0x000000ffffd87224 */ /* 0x000fe200078e003d */
[----:B------:R-:W1:Y:S01]  /*13bd0*/  LDCU UR70, c[0x0][0x398] ;  /* 0x00007300ff4677ac */ /* 0x000e620008000800 */
[----:B------:R-:W-:Y:S02]  /*13be0*/  IMAD.MOV.U32 R215, RZ, RZ, R62 ;  /* 0x000000ffffd77224 */ /* 0x000fe400078e003e */
[----:B------:R-:W-:Y:S01]  /*13bf0*/  IMAD.MOV.U32 R213, RZ, RZ, R64 ;  /* 0x000000ffffd57224 */ /* 0x000fe200078e0040 */
[----:B------:R-:W1:Y:S01]  /*13c00*/  LDCU UR37, c[0x0][0x398] ;  /* 0x00007300ff2577ac */ /* 0x000e620008000800 */
[----:B------:R-:W-:Y:S02]  /*13c10*/  IMAD.MOV.U32 R212, RZ, RZ, R65 ;  /* 0x000000ffffd47224 */ /* 0x000fe400078e0041 */
[----:B------:R-:W-:Y:S01]  /*13c20*/  IMAD.MOV.U32 R211, RZ, RZ, R66 ;  /* 0x000000ffffd37224 */ /* 0x000fe200078e0042 */
[----:B------:R-:W1:Y:S01]  /*13c30*/  LDCU UR73, c[0x0][0x398] ;  /* 0x00007300ff4977ac */ /* 0x000e620008000800 */
[----:B------:R-:W-:-:S02]  /*13c40*/  IMAD.MOV.U32 R210, RZ, RZ, R67 ;  /* 0x000000ffffd27224 */ /* 0x000fc400078e0043 */
[----:B------:R-:W1:Y:S01]  /*13c50*/  LDTM.x64 R4, tmem[UR12+0xc0] ;  /* 0x0000c00c000479ee */ /* 0x000e620008340000 */
[----:B------:R-:W-:Y:S01]  /*13c60*/  NOP ;  /* 0x0000000000007918 */ /* 0x000fe20000000000 */
[----:B------:R3:W-:Y:S01]  /*13c70*/  @P0 STG.E desc[UR26][R196.64], R198 ;  /* 0x000000c6c4000986 */ /* 0x0007e2000c10191a */
[----:B------:R-:W-:Y:S01]  /*13c80*/  ISETP.GE.AND P0, PT, R202, UR19, PT ;  /* 0x00000013ca007c0c */ /* 0x000fe2000bf06270 */
[----:B------:R-:W1:Y:S03]  /*13c90*/  LDCU.64 UR12, c[0x0][0x398] ;  /* 0x00007300ff0c77ac */ /* 0x000e660008000a00 */
[----:B------:R-:W-:Y:S01]  /*13ca0*/  ISETP.LT.AND P2, PT, R206, UR8, !P0 ;  /* 0x00000008ce007c0c */ /* 0x000fe2000c741270 */
[----:B------:R4:W-:Y:S01]  /*13cb0*/  STL [R1+0x5d0], R252 ;  /* 0x0005d0fc01007387 */ /* 0x0009e20000100800 */
[----:B------:R-:W1:Y:S01]  /*13cc0*/  LDCU UR40, c[0x0][0x398] ;  /* 0x00007300ff2877ac */ /* 0x000e620008000800 */
[----:B------:R-:W1:Y:S01]  /*13cd0*/  LDCU UR48, c[0x0][0x398] ;  /* 0x00007300ff3077ac */ /* 0x000e620008000800 */
[C---:B---3--:R-:W-:Y:S01]  /*13ce0*/  LEA R196, P1, R0.reuse, UR16, 0x2 ;  /* 0x0000001000c47c11 */ /* 0x048fe2000f8210ff */
[----:B------:R-:W3:Y:S03]  /*13cf0*/  LDCU UR68, c[0x0][0x398] ;  /* 0x00007300ff4477ac */ /* 0x000ee60008000800 */
[----:B------:R-:W-:Y:S01]  /*13d00*/  LEA.HI.X.SX32 R197, R0, UR17, 0x2, P1 ;  /* 0x0000001100c57c11 */ /* 0x000fe200088f16ff */
[----:B----4-:R-:W4:Y:S01]  /*13d10*/  LDL.LU R252, [R1+0xc] ;  /* 0x00000c0001fc7983 */ /* 0x010f220000300800 */
[----:B------:R-:W-:Y:S01]  /*13d20*/  LEA R0, R200, R0, 0x7 ;  /* 0x00000000c8007211 */ /* 0x000fe200078e38ff */
[----:B------:R-:W1:Y:S01]  /*13d30*/  LDCU UR51, c[0x0][0x398] ;  /* 0x00007300ff3377ac */ /* 0x000e620008000800 */
[----:B------:R-:W-:Y:S01]  /*13d40*/  IMAD.WIDE R198, R207, 0x4, R196 ;  /* 0x00000004cfc67825 */ /* 0x000fe200078e02c4 */
[----:B------:R-:W1:Y:S04]  /*13d50*/  LDCU UR71, c[0x0][0x398] ;  /* 0x00007300ff4777ac */ /* 0x000e680008000800 */
[----:B------:R3:W-:Y:S01]  /*13d60*/  @P2 STG.E desc[UR26][R198.64], R132 ;  /* 0x00000084c6002986 */ /* 0x0007e2000c10191a */
[----:B------:R-:W-:Y:S01]  /*13d70*/  ISETP.LT.AND P2, PT, R205, UR6, !P0 ;  /* 0x00000006cd007c0c */ /* 0x000fe2000c741270 */
[----:B------:R-:W1:Y:S01]  /*13d80*/  LDCU UR6, c[0x0][0x398] ;  /* 0x00007300ff0677ac */ /* 0x000e620008000800 */
[----:B------:R-:W1:Y:S01]  /*13d90*/  LDCU UR8, c[0x0][0x398] ;  /* 0x00007300ff0877ac */ /* 0x000e620008000800 */
[----:B------:R-:W1:Y:S01]  /*13da0*/  LDCU UR66, c[0x0][0x398] ;  /* 0x00007300ff4277ac */ /* 0x000e620008000800 */
[C---:B---3--:R-:W-:Y:S01]  /*13db0*/  LEA R198, P1, R0.reuse, UR16, 0x2 ;  /* 0x0000001000c67c11 */ /* 0x048fe2000f8210ff */
[----:B------:R-:W3:Y:S03]  /*13dc0*/  LDCU UR46, c[0x0][0x398] ;  /* 0x00007300ff2e77ac */ /* 0x000ee60008000800 */
[----:B------:R-:W-:Y:S01]  /*13dd0*/  LEA.HI.X.SX32 R199, R0, UR17, 0x2, P1 ;  /* 0x0000001100c77c11 */ /* 0x000fe200088f16ff */
[----:B------:R-:W-:Y:S01]  /*13de0*/  IMAD R132, R200, 0x80, R0 ;  /* 0x00000080c8847824 */ /* 0x000fe200078e0200 */
[----:B------:R-:W1:Y:S01]  /*13df0*/  LDCU UR69, c[0x0][0x398] ;  /* 0x00007300ff4577ac */ /* 0x000e620008000800 */
[----:B------:R-:W-:Y:S01]  /*13e00*/  IMAD.WIDE R200, R207, 0x4, R198 ;  /* 0x00000004cfc87825 */ /* 0x000fe200078e02c6 */
[----:B------:R-:W1:Y:S04]  /*13e10*/  LDCU UR49, c[0x0][0x398] ;  /* 0x00007300ff3177ac */ /* 0x000e680008000800 */
[----:B------:R3:W-:Y:S01]  /*13e20*/  @P2 STG.E desc[UR26][R200.64], R68 ;  /* 0x00000044c8002986 */ /* 0x0007e2000c10191a */
[----:B------:R-:W1:Y:S01]  /*13e30*/  LDCU UR36, c[0x0][0x398] ;  /* 0x00007300ff2477ac */ /* 0x000e620008000800 */
[----:B------:R-:W1:Y:S01]  /*13e40*/  LDCU UR64, c[0x0][0x398] ;  /* 0x00007300ff4077ac */ /* 0x000e620008000800 */
[----:B------:R-:W1:Y:S01]  /*13e50*/  LDCU UR38, c[0x0][0x398] ;  /* 0x00007300ff2677ac */ /* 0x000e620008000800 */
[----:B---3--:R-:W3:Y:S01]  /*13e60*/  LDL.LU R68, [R1+0x4] ;  /* 0x0000040001447983 */ /* 0x008ee20000300800 */
[----:B------:R-:W-:Y:S01]  /*13e70*/  LEA R200, P1, R132, UR16, 0x2 ;  /* 0x0000001084c87c11 */ /* 0x000fe2000f8210ff */
[----:B------:R-:W2:Y:S01]  /*13e80*/  LDCU UR67, c[0x0][0x398] ;  /* 0x00007300ff4377ac */ /* 0x000ea20008000800 */
[----:B------:R-:W-:-:S02]  /*13e90*/  ISETP.LT.AND P0, PT, R204, UR4, !P0 ;  /* 0x00000004cc007c0c */ /* 0x000fc4000c701270 */
[----:B------:R-:W-:Y:S01]  /*13ea0*/  LEA.HI.X.SX32 R201, R132, UR17, 0x2, P1 ;  /* 0x0000001184c97c11 */ /* 0x000fe200088f16ff */
[----:B------:R-:W-:Y:S01]  /*13eb0*/  VIADD R0, R202, 0x1 ;  /* 0x00000001ca007836 */ /* 0x000fe20000000000 */
[----:B------:R-:W2:Y:S01]  /*13ec0*/  LDCU.64 UR16, c[0x0][0x398] ;  /* 0x00007300ff1077ac */ /* 0x000ea20008000a00 */
[----:B------:R-:W-:Y:S01]  /*13ed0*/  IMAD.WIDE R208, R207, 0x4, R200 ;  /* 0x00000004cfd07825 */ /* 0x000fe200078e02c8 */
[----:B------:R-:W2:Y:S01]  /*13ee0*/  LDCU UR4, c[0x0][0x398] ;  /* 0x00007300ff0477ac */ /* 0x000ea20008000800 */
[----:B------:R-:W2:Y:S06]  /*13ef0*/  LDCU UR44, c[0x0][0x398] ;  /* 0x00007300ff2c77ac */ /* 0x000eac0008000800 */
[----:B-1----:R1:W-:Y:S01]  /*13f00*/  @P0 STG.E desc[UR26][R208.64], R4 ;  /* 0x00000004d0000986 */ /* 0x0023e2000c10191a */
[----:B------:R-:W-:Y:S01]  /*13f10*/  ISETP.GE.AND P0, PT, R0, UR19, PT ;  /* 0x0000001300007c0c */ /* 0x000fe2000bf06270 */
[----:B------:R-:W2:Y:S03]  /*13f20*/  LDCU UR62, c[0x0][0x398] ;  /* 0x00007300ff3e77ac */ /* 0x000ea60008000800 */
[----:B-----5:R-:W-:Y:S01]  /*13f30*/  ISETP.LT.AND P1, PT, R203, UR30, !P0 ;  /* 0x0000001ecb007c0c */ /* 0x020fe2000c721270 */
[----:B------:R-:W-:Y:S01]  /*13f40*/  VIADD R0, R207, UR32 ;  /* 0x00000020cf007c36 */ /* 0x000fe20008000000 */
[----:B------:R-:W-:Y:S01]  /*13f50*/  ISETP.LT.AND P2, PT, R205, UR24, !P0 ;  /* 0x00000018cd007c0c */ /* 0x000fe2000c741270 */
[----:B------:R-:W5:Y:S01]  /*13f60*/  LDL.LU R207, [R1+0x50] ;  /* 0x0000500001cf7983 */ /* 0x000f620000300800 */
[----:B------:R-:W2:Y:S01]  /*13f70*/  LDCU UR24, c[0x0][0x398] ;  /* 0x00007300ff1877ac */ /* 0x000ea20008000800 */
[----:B-1----:R-:W-:Y:S01]  /*13f80*/  IMAD.WIDE R208, R0, 0x4, R2 ;  /* 0x0000000400d07825 */ /* 0x002fe200078e0202 */
[----:B------:R-:W1:Y:S03]  /*13f90*/  LDCU UR30, c[0x0][0x398] ;  /* 0x00007300ff1e77ac */ /* 0x000e660008000800 */
[----:B------:R-:W-:Y:S01]  /*13fa0*/  VIADD R4, R202, 0x2 ;  /* 0x00000002ca047836 */ /* 0x000fe20000000000 */
[----:B------:R-:W1:Y:S01]  /*13fb0*/  LDCU UR65, c[0x0][0x398] ;  /* 0x00007300ff4177ac */ /* 0x000e620008000800 */
        /* <DEDUP_REMOVED lines=17> */
[----:B---3--:R3:W-:Y:S01]  /*140d0*/  @P1 STG.E desc[UR26][R208.64], R68 ;  /* 0x00000044d0001986 */ /* 0x0087e2000c10191a */
[----:B------:R-:W-:Y:S01]  /*140e0*/  ISETP.LT.AND P1, PT, R206, UR28, !P0 ;  /* 0x0000001cce007c0c */ /* 0x000fe2000c721270 */
[----:B------:R-:W1:Y:S01]  /*140f0*/  LDCU UR28, c[0x0][0x398] ;  /* 0x00007300ff1c77ac */ /* 0x000e620008000800 */
[----:B------:R-:W-:Y:S01]  /*14100*/  ISETP.LT.AND P0, PT, R204, UR22, !P0 ;  /* 0x00000016cc007c0c */ /* 0x000fe2000c701270 */
[----:B------:R-:W1:Y:S01]  /*14110*/  LDCU UR22, c[0x0][0x398] ;  /* 0x00007300ff1677ac */ /* 0x000e620008000800 */
[----:B---3--:R-:W-:-:S09]  /*14120*/  IMAD.WIDE R208, R0, 0x4, R196 ;  /* 0x0000000400d07825 */ /* 0x008fd200078e02c4 */
[----:B------:R3:W-:Y:S02]  /*14130*/  @P1 STG.E desc[UR26][R208.64], R133 ;  /* 0x00000085d0001986 */ /* 0x0007e4000c10191a */
[C---:B---3--:R-:W-:Y:S02]  /*14140*/  IMAD.WIDE R132, R0.reuse, 0x4, R198 ;  /* 0x0000000400847825 */ /* 0x048fe400078e02c6 */
[----:B------:R-:W3:Y:S04]  /*14150*/  LDL.LU R208, [R1+0x48] ;  /* 0x0000480001d07983 */ /* 0x000ee80000300800 */
[----:B------:R1:W-:Y:S04]  /*14160*/  @P2 STG.E desc[UR26][R132.64], R69 ;  /* 0x0000004584002986 */ /* 0x0003e8000c10191a */
[----:B------:R-:W3:Y:S01]  /*14170*/  LDL.LU R209, [R1+0x4c] ;  /* 0x00004c0001d17983 */ /* 0x000ee20000300800 */
[----:B-1----:R-:W-:-:S03]  /*14180*/  IMAD.WIDE R68, R0, 0x4, R200 ;  /* 0x0000000400447825 */ /* 0x002fc600078e02c8 */
[----:B------:R-:W3:Y:S04]  /*14190*/  LDL.LU R132, [R1+0x40] ;  /* 0x0000400001847983 */ /* 0x000ee80000300800 */
[----:B------:R1:W-:Y:S01]  /*141a0*/  @P0 STG.E desc[UR26][R68.64], R5 ;  /* 0x0000000544000986 */ /* 0x0003e2000c10191a */
[----:B------:R-:W-:Y:S01]  /*141b0*/  ISETP.GE.AND P0, PT, R4, UR19, PT ;  /* 0x0000001304007c0c */ /* 0x000fe2000bf06270 */
[----:B------:R-:W-:Y:S02]  /*141c0*/  VIADD R0, R0, UR32 ;  /* 0x0000002000007c36 */ /* 0x000fe40008000000 */
[----:B------:R-:W3:Y:S01]  /*141d0*/  LDL.LU R133, [R1+0x44] ;  /* 0x0000440001857983 */ /* 0x000ee20000300800 */
[----:B------:R-:W-:Y:S01]  /*141e0*/  ISETP.LT.AND P1, PT, R203, UR20, !P0 ;  /* 0x00000014cb007c0c */ /* 0x000fe2000c721270 */
[----:B------:R-:W3:Y:S01]  /*141f0*/  LDCU UR20, c[0x0][0x398] ;  /* 0x00007300ff1477ac */ /* 0x000ee20008000800 */
[----:B-1----:R-:W-:Y:S01]  /*14200*/  IMAD.WIDE R4, R0, 0x4, R2 ;  /* 0x0000000400047825 */ /* 0x002fe200078e0202 */
[----:B------:R-:W3:Y:S04]  /*14210*/  LDL.LU R69, [R1+0x14] ;  /* 0x0000140001457983 */ /* 0x000ee80000300800 */
[----:B------:R-:W3:Y:S06]  /*14220*/  LDL.LU R68, [R1+0x3c] ;  /* 0x00003c0001447983 */ /* 0x000eec0000300800 */
[----:B--2---:R1:W-:Y:S01]  /*14230*/  @P1 STG.E desc[UR26][R4.64], R251 ;  /* 0x000000fb04001986 */ /* 0x0043e2000c10191a */
[----:B------:R-:W-:Y:S01]  /*14240*/  ISETP.LT.AND P1, PT, R206, UR16, !P0 ;  /* 0x00000010ce007c0c */ /* 0x000fe2000c721270 */
[----:B------:R-:W2:Y:S01]  /*14250*/  LDCU UR16, c[0x0][0x398] ;  /* 0x00007300ff1077ac */ /* 0x000ea20008000800 */
[----:B-1----:R-:W-:Y:S01]  /*14260*/  IMAD.WIDE R4, R0, 0x4, R196 ;  /* 0x0000000400047825 */ /* 0x002fe200078e02c4 */
[----:B------:R-:W2:Y:S10]  /*14270*/  LDL.LU R251, [R1+0x5d4] ;  /* 0x0005d40001fb7983 */ /* 0x000eb40000300800 */
[----:B------:R1:W-:Y:S01]  /*14280*/  @P1 STG.E desc[UR26][R4.64], R134 ;  /* 0x0000008604001986 */ /* 0x0003e2000c10191a */
[----:B------:R-:W-:Y:S01]  /*14290*/  ISETP.LT.AND P1, PT, R205, UR12, !P0 ;  /* 0x0000000ccd007c0c */ /* 0x000fe2000c721270 */
[----:B------:R-:W2:Y:S01]  /*142a0*/  LDCU UR12, c[0x0][0x398] ;  /* 0x00007300ff0c77ac */ /* 0x000ea20008000800 */
[----:B------:R-:W-:Y:S01]  /*142b0*/  ISETP.LT.AND P0, PT, R204, UR14, !P0 ;  /* 0x0000000ecc007c0c */ /* 0x000fe2000c701270 */
[----:B------:R-:W2:Y:S01]  /*142c0*/  LDCU UR14, c[0x0][0x39c] ;  /* 0x00007380ff0e77ac */ /* 0x000ea20008000800 */
[C---:B-1----:R-:W-:Y:S01]  /*142d0*/  IMAD.WIDE R4, R0.reuse, 0x4, R198 ;  /* 0x0000000400047825 */ /* 0x042fe200078e02c6 */
[----:B------:R-:W2:Y:S08]  /*142e0*/  LDL.LU R134, [R1+0x38] ;  /* 0x0000380001867983 */ /* 0x000eb00000300800 */
[----:B------:R1:W-:Y:S02]  /*142f0*/  @P1 STG.E desc[UR26][R4.64], R70 ;  /* 0x0000004604001986 */ /* 0x0003e4000c10191a */
[----:B-1----:R-:W-:-:S02]  /*14300*/  IMAD.WIDE R4, R0, 0x4, R200 ;  /* 0x0000000400047825 */ /* 0x002fc400078e02c8 */
[----:B------:R-:W2:Y:S04]  /*14310*/  LDL.LU R70, [R1+0x1c] ;  /* 0x00001c0001467983 */ /* 0x000ea80000300800 */
[----:B------:R1:W-:Y:S04]  /*14320*/  @P0 STG.E desc[UR26][R4.64], R6 ;  /* 0x0000000604000986 */ /* 0x0003e8000c10191a */
[----:B-1----:R-:W2:Y:S01]  /*14330*/  LDL.LU R6, [R1+0x10] ;  /* 0x0000100001067983 */ /* 0x002ea20000300800 */
[----:B------:R-:W-:-:S04]  /*14340*/  IADD3 R4, PT, PT, R202, 0x3, RZ ;  /* 0x00000003ca047810 */ /* 0x000fc80007ffe0ff */
[----:B------:R-:W-:-:S04]  /*14350*/  ISETP.GE.AND P0, PT, R4, UR19, PT ;  /* 0x0000001304007c0c */ /* 0x000fc8000bf06270 */
[----:B------:R-:W-:Y:S01]  /*14360*/  ISETP.LT.AND P1, PT, R203, UR34, !P0 ;  /* 0x00000022cb007c0c */ /* 0x000fe2000c721270 */
[----:B------:R-:W-:Y:S01]  /*14370*/  VIADD R0, R0, UR32 ;  /* 0x0000002000007c36 */ /* 0x000fe20008000000 */
[----:B------:R-:W-:Y:S01]  /*14380*/  ISETP.LT.AND P2, PT, R205, UR6, !P0 ;  /* 0x00000006cd007c0c */ /* 0x000fe2000c741270 */
[----:B------:R-:W1:Y:S02]  /*14390*/  LDCU UR6, c[0x0][0x398] ;  /* 0x00007300ff0677ac */ /* 0x000e640008000800 */
[----:B------:R-:W-:Y:S01]  /*143a0*/  IMAD.WIDE R4, R0, 0x4, R2 ;  /* 0x0000000400047825 */ /* 0x000fe200078e0202 */
[----:B------:R-:W1:Y:S07]  /*143b0*/  LDCU UR34, c[0x0][0x398] ;  /* 0x00007300ff2277ac */ /* 0x000e6e0008000800 */
[----:B----4-:R4:W-:Y:S01]  /*143c0*/  @P1 STG.E desc[UR26][R4.64], R252 ;  /* 0x000000fc04001986 */ /* 0x0109e2000c10191a */
[----:B------:R-:W-:Y:S01]  /*143d0*/  ISETP.LT.AND P1, PT, R206, UR4, !P0 ;  /* 0x00000004ce007c0c */ /* 0x000fe2000c721270 */
[----:B------:R-:W1:Y:S01]  /*143e0*/  LDCU UR4, c[0x0][0x398] ;  /* 0x00007300ff0477ac */ /* 0x000e620008000800 */
[----:B----4-:R-:W-:Y:S01]  /*143f0*/  IMAD.WIDE R4, R0, 0x4, R196 ;  /* 0x0000000400047825 */ /* 0x010fe200078e02c4 */
[----:B------:R-:W4:Y:S10]  /*14400*/  LDL.LU R252, [R1+0x5d0] ;  /* 0x0005d00001fc7983 */ /* 0x000f340000300800 */
[----:B------:R5:W-:Y:S01]  /*14410*/  @P1 STG.E desc[UR26][R4.64], R135 ;  /* 0x0000008704001986 */ /* 0x000be2000c10191a */
[----:B-1----:R-:W-:Y:S01]  /*14420*/  ISETP.LT.AND P0, PT, R204, UR4, !P0 ;  /* 0x00000004cc007c0c */ /* 0x002fe2000c701270 */
[----:B------:R-:W1:Y:S01]  /*14430*/  LDCU UR4, c[0x0][0x398] ;  /* 0x00007300ff0477ac */ /* 0x000e620008000800 */
[C---:B-----5:R-:W-:Y:S01]  /*14440*/  IMAD.WIDE R4, R0.reuse, 0x4, R198 ;  /* 0x0000000400047825 */ /* 0x060fe200078e02c6 */
[----:B------:R-:W5:Y:S04]  /*14450*/  LDL.LU R135, [R1+0x34] ;  /* 0x0000340001877983 */ /* 0x000f680000300800 */
[----:B------:R1:W-:Y:S02]  /*14460*/  @P2 STG.E desc[UR26][R4.64], R71 ;  /* 0x0000004704002986 */ /* 0x0003e4000c10191a */
[----:B-1----:R-:W-:-:S05]  /*14470*/  IMAD.WIDE R4, R0, 0x4, R200 ;  /* 0x0000000400047825 */ /* 0x002fca00078e02c8 */
[----:B------:R1:W-:Y:S02]  /*14480*/  @P0 STG.E desc[UR26][R4.64], R7 ;  /* 0x0000000704000986 */ /* 0x0003e4000c10191a */
[----:B-1----:R-:W-:-:S05]  /*14490*/  VIADD R4, R202, 0x4 ;  /* 0x00000004ca047836 */ /* 0x002fca0000000000 */
[----:B------:R-:W-:-:S04]  /*144a0*/  ISETP.GE.AND P0, PT, R4, UR19, PT ;  /* 0x0000001304007c0c */ /* 0x000fc8000bf06270 */
[----:B------:R-:W-:Y:S01]  /*144b0*/  ISETP.LT.AND P1, PT, R203, UR4, !P0 ;  /* 0x00000004cb007c0c */ /* 0x000fe2000c721270 */
[----:B------:R-:W-:Y:S01]  /*144c0*/  VIADD R0, R0, UR32 ;  /* 0x0000002000007c36 */ /* 0x000fe20008000000 */
[----:B------:R-:W1:Y:S03]  /*144d0*/  LDCU UR4, c[0x0][0x398] ;  /* 0x00007300ff0477ac */ /* 0x000e660008000800 */
[----:B------:R-:W-:Y:S01]  /*144e0*/  IMAD.WIDE R4, R0, 0x4, R2 ;  /* 0x0000000400047825 */ /* 0x000fe200078e0202 */
[----:B-1----:R-:W-:Y:S01]  /*144f0*/  ISETP.LT.AND P2, PT, R205, UR4, !P0 ;  /* 0x00000004cd007c0c */ /* 0x002fe2000c741270 */
[----:B------:R-:W1:Y:S06]  /*14500*/  LDCU UR4, c[0x0][0x398] ;  /* 0x00007300ff0477ac */ /* 0x000e6c0008000800 */
[----:B--2---:R2:W-:Y:S01]  /*14510*/  @P1 STG.E desc[UR26][R4.64], R6 ;  /* 0x0000000604001986 */ /* 0x0045e2000c10191a */
[----:B------:R-:W-:Y:S01]  /*14520*/  ISETP.LT.AND P1, PT, R206, UR6, !P0 ;  /* 0x00000006ce007c0c */ /* 0x000fe2000c721270 */
[----:B------:R-:W1:Y:S01]  /*14530*/  LDCU UR6, c[0x0][0x398] ;  /* 0x00007300ff0677ac */ /* 0x000e620008000800 */
[----:B--2---:R-:W-:-:S11]  /*14540*/  IMAD.WIDE R4, R0, 0x4, R196 ;  /* 0x0000000400047825 */ /* 0x004fd600078e02c4 */
[----:B------:R2:W-:Y:S01]  /*14550*/  @P1 STG.E desc[UR26][R4.64], R136 ;  /* 0x0000008804001986 */ /* 0x0005e2000c10191a */
[----:B-1----:R-:W-:Y:S01]  /*14560*/  ISETP.LT.AND P0, PT, R204, UR6, !P0 ;  /* 0x00000006cc007c0c */ /* 0x002fe2000c701270 */
[----:B------:R-:W-:Y:S01]  /*14570*/  VIADD R6, R202, 0x5 ;  /* 0x00000005ca067836 */ /* 0x000fe20000000000 */
[----:B------:R-:W1:Y:S01]  /*14580*/  LDCU UR6, c[0x0][0x398] ;  /* 0x00007300ff0677ac */ /* 0x000e620008000800 */
[C---:B--2---:R-:W-:Y:S01]  /*14590*/  IMAD.WIDE R4, R0.reuse, 0x4, R198 ;  /* 0x0000000400047825 */ /* 0x044fe200078e02c6 */
[----:B------:R-:W2:Y:S04]  /*145a0*/  LDL.LU R136, [R1+0x30] ;  /* 0x0000300001887983 */ /* 0x000ea80000300800 */
[----:B------:R1:W-:Y:S02]  /*145b0*/  @P2 STG.E desc[UR26][R4.64], R72 ;  /* 0x0000004804002986 */ /* 0x0003e4000c10191a */
[----:B-1----:R-:W-:-:S02]  /*145c0*/  IMAD.WIDE R4, R0, 0x4, R200 ;  /* 0x0000000400047825 */ /* 0x002fc400078e02c8 */
[----:B------:R-:W2:Y:S04]  /*145d0*/  LDL.LU R72, [R1+0x2c] ;  /* 0x00002c0001487983 */ /* 0x000ea80000300800 */
[----:B------:R1:W-:Y:S01]  /*145e0*/  @P0 STG.E desc[UR26][R4.64], R8 ;  /* 0x0000000804000986 */ /* 0x0003e2000c10191a */
[----:B------:R-:W-:-:S04]  /*145f0*/  ISETP.GE.AND P0, PT, R6, UR19, PT ;  /* 0x0000001306007c0c */ /* 0x000fc8000bf06270 */
[----:B------:R-:W-:Y:S01]  /*14600*/  ISETP.LT.AND P1, PT, R203, UR4, !P0 ;  /* 0x00000004cb007c0c */ /* 0x000fe2000c721270 */
[----:B------:R-:W-:Y:S01]  /*14610*/  VIADD R0, R0, UR32 ;  /* 0x0000002000007c36 */ /* 0x000fe20008000000 */
[----:B------:R-:W4:Y:S03]  /*14620*/  LDCU UR4, c[0x0][0x398] ;  /* 0x00007300ff0477ac */ /* 0x000f260008000800 */
[----:B-1----:R-:W-:-:S08]  /*14630*/  IMAD.WIDE R4, R0, 0x4, R2 ;  /* 0x0000000400047825 */ /* 0x002fd000078e0202 */
[----:B---3--:R1:W-:Y:S04]  /*14640*/  @P1 STG.E desc[UR26][R4.64], R69 ;  /* 0x0000004504001986 */ /* 0x0083e8000c10191a */
[----:B-1----:R-:W3:Y:S01]  /*14650*/  LDL.LU R69, [R1+0x18] ;  /* 0x0000180001457983 */ /* 0x002ee20000300800 */
[----:B----4-:R-:W-:Y:S02]  /*14660*/  ISETP.LT.AND P1, PT, R206, UR4, !P0 ;  /* 0x00000004ce007c0c */ /* 0x010fe4000c721270 */
[----:B------:R-:W-:Y:S01]  /*14670*/  ISETP.LT.AND P2, PT, R205, UR52, !P0 ;  /* 0x00000034cd007c0c */ /* 0x000fe2000c741270 */
[----:B------:R-:W-:Y:S01]  /*14680*/  IMAD.WIDE R4, R0, 0x4, R196 ;  /* 0x0000000400047825 */ /* 0x000fe200078e02c4 */
[----:B------:R-:W-:Y:S01]  /*14690*/  ISETP.LT.AND P0, PT, R204, UR54, !P0 ;  /* 0x00000036cc007c0c */ /* 0x000fe2000c701270 */
[----:B------:R-:W1:Y:S01]  /*146a0*/  LDCU UR4, c[0x0][0x39c] ;  /* 0x00007380ff0477ac */ /* 0x000e620008000800 */
[C---:B------:R-:W-:Y:S01]  /*146b0*/  IADD3 R6, PT, PT, R202.reuse, 0x6, RZ ;  /* 0x00000006ca067810 */ /* 0x040fe20007ffe0ff */
[----:B------:R-:W-:Y:S01]  /*146c0*/  VIADD R8, R202, 0x8 ;  /* 0x00000008ca087836 */ /* 0x000fe20000000000 */
[----:B------:R-:W4:Y:S05]  /*146d0*/  LDCU UR52, c[0x0][0x398] ;  /* 0x00007300ff3477ac */ /* 0x000f2a0008000800 */
[----:B------:R1:W-:Y:S01]  /*146e0*/  @P1 STG.E desc[UR26][R4.64], R137 ;  /* 0x0000008904001986 */ /* 0x0003e2000c10191a */
[----:B------:R-:W-:Y:S01]  /*146f0*/  ISETP.GE.AND P5, PT, R6, UR19, PT ;  /* 0x0000001306007c0c */ /* 0x000fe2000bfa6270 */
[----:B------:R-:W2:Y:S01]  /*14700*/  LDCU UR54, c[0x0][0x398] ;  /* 0x00007300ff3677ac */ /* 0x000ea20008000800 */
[----:B-1----:R-:W-:Y:S01]  /*14710*/  IMAD.WIDE R4, R0, 0x4, R198 ;  /* 0x0000000400047825 */ /* 0x002fe200078e02c6 */
[----:B------:R-:W2:Y:S04]  /*14720*/  LDL.LU R137, [R1+0x28] ;  /* 0x0000280001897983 */ /* 0x000ea80000300800 */
[----:B------:R1:W-:Y:S01]  /*14730*/  @P2 STG.E desc[UR26][R4.64], R73 ;  /* 0x0000004904002986 */ /* 0x0003e2000c10191a */
[----:B------:R-:W-:Y:S01]  /*14740*/  ISETP.LT.AND P2, PT, R203, UR24, !P5 ;  /* 0x00000018cb007c0c */ /* 0x000fe2000ef41270 */
[----:B------:R-:W-:Y:S01]  /*14750*/  VIADD R6, R202, 0x7 ;  /* 0x00000007ca067836 */ /* 0x000fe20000000000 */
[----:B------:R-:W-:Y:S01]  /*14760*/  ISETP.LT.AND P1, PT, R205, UR18, !P5 ;  /* 0x00000012cd007c0c */ /* 0x000fe2000ef21270 */
[----:B------:R-:W2:Y:S01]  /*14770*/  LDCU UR24, c[0x0][0x398] ;  /* 0x00007300ff1877ac */ /* 0x000ea20008000800 */
[----:B-1----:R-:W-:-:S02]  /*14780*/  IMAD.WIDE R4, R0, 0x4, R200 ;  /* 0x0000000400047825 */ /* 0x002fc400078e02c8 */
[----:B------:R-:W-:Y:S01]  /*14790*/  ISETP.GE.AND P3, PT, R6, UR19, PT ;  /* 0x0000001306007c0c */ /* 0x000fe2000bf66270 */
[----:B------:R-:W2:Y:S01]  /*147a0*/  LDL.LU R73, [R1+0x24] ;  /* 0x0000240001497983 */ /* 0x000ea20000300800 */
[----:B------:R-:W-:Y:S01]  /*147b0*/  ISETP.GE.AND P4, PT, R8, UR19, PT ;  /* 0x0000001308007c0c */ /* 0x000fe2000bf86270 */
[----:B------:R-:W1:Y:S02]  /*147c0*/  LDCU UR18, c[0x0][0x398] ;  /* 0x00007300ff1277ac */ /* 0x000e640008000800 */
[----:B------:R4:W-:Y:S01]  /*147d0*/  @P0 STG.E desc[UR26][R4.64], R9 ;  /* 0x0000000904000986 */ /* 0x0009e2000c10191a */
[----:B------:R-:W-:Y:S01]  /*147e0*/  ISETP.LT.AND P0, PT, R206, UR74, !P5 ;  /* 0x0000004ace007c0c */ /* 0x000fe2000ef01270 */
[----:B------:R-:W-:Y:S01]  /*147f0*/  VIADD R0, R0, UR32 ;  /* 0x0000002000007c36 */ /* 0x000fe20008000000 */
[----:B------:R-:W1:Y:S03]  /*14800*/  LDCU UR74, c[0x0][0x39c] ;  /* 0x00007380ff4a77ac */ /* 0x000e660008000800 */
[----:B------:R-:W-:-:S04]  /*14810*/  IMAD.WIDE R6, R0, 0x4, R196 ;  /* 0x0000000400067825 */ /* 0x000fc800078e02c4 */
[----:B----4-:R-:W-:-:S05]  /*14820*/  IMAD.WIDE R4, R0, 0x4, R2 ;  /* 0x0000000400047825 */ /* 0x010fca00078e0202 */
[----:B---3--:R-:W-:Y:S04]  /*14830*/  @P2 STG.E desc[UR26][R4.64], R69 ;  /* 0x0000004504002986 */ /* 0x008fe8000c10191a */
[----:B------:R3:W-:Y:S04]  /*14840*/  @P0 STG.E desc[UR26][R6.64], R138 ;  /* 0x0000008a06000986 */ /* 0x0007e8000c10191a */
[----:B---3--:R-:W3:Y:S01]  /*14850*/  LDL.LU R138, [R1+0x20] ;  /* 0x00002000018a7983 */ /* 0x008ee20000300800 */
[----:B------:R-:W-:Y:S01]  /*14860*/  ISETP.LT.AND P5, PT, R204, UR34, !P5 ;  /* 0x00000022cc007c0c */ /* 0x000fe2000efa1270 */
[----:B------:R-:W-:Y:S01]  /*14870*/  IMAD.WIDE R4, R0, 0x4, R198 ;  /* 0x0000000400047825 */ /* 0x000fe200078e02c6 */
[----:B------:R-:W-:Y:S01]  /*14880*/  ISETP.LT.AND P2, PT, R203, UR50, !P3 ;  /* 0x00000032cb007c0c */ /* 0x000fe2000df41270 */
[----:B------:R-:W4:Y:S01]  /*14890*/  LDCU UR34, c[0x0][0x398] ;  /* 0x00007300ff2277ac */ /* 0x000f220008000800 */
[----:B------:R-:W-:Y:S01]  /*148a0*/  ISETP.LT.AND P0, PT, R206, UR42, !P3 ;  /* 0x0000002ace007c0c */ /* 0x000fe2000df01270 */
[----:B------:R-:W-:-:S02]  /*148b0*/  VIADD R8, R202, 0x9 ;  /* 0x00000009ca087836 */ /* 0x000fc40000000000 */
[----:B------:R-:W-:Y:S01]  /*148c0*/  VIADD R69, R0, UR32 ;  /* 0x0000002000457c36 */ /* 0x000fe20008000000 */
[----:B------:R1:W-:Y:S01]  /*148d0*/  @P1 STG.E desc[UR26][R4.64], R74 ;  /* 0x0000004a04001986 */ /* 0x0003e2000c10191a */
[----:B------:R-:W2:Y:S01]  /*148e0*/  LDCU UR50, c[0x0][0x398] ;  /* 0x00007300ff3277ac */ /* 0x000ea20008000800 */
[----:B------:R-:W-:Y:S01]  /*148f0*/  ISETP.GE.AND P6, PT, R8, UR19, PT ;  /* 0x0000001308007c0c */ /* 0x000fe2000bfc6270 */
[----:B------:R-:W-:Y:S01]  /*14900*/  IMAD.WIDE R8, R69, 0x4, R2 ;  /* 0x0000000445087825 */ /* 0x000fe200078e0202 */
[----:B------:R-:W-:Y:S01]  /*14910*/  ISETP.LT.AND P1, PT, R205, UR72, !P3 ;  /* 0x00000048cd007c0c */ /* 0x000fe2000df21270 */
[----:B------:R-:W2:Y:S02]  /*14920*/  LDCU UR42, c[0x0][0x398] ;  /* 0x00007300ff2a77ac */ /* 0x000ea40008000800 */
[----:B------:R-:W-:-:S04]  /*14930*/  IMAD.WIDE R6, R69, 0x4, R196 ;  /* 0x0000000445067825 */ /* 0x000fc800078e02c4 */
[----:B-1----:R-:W-:Y:S01]  /*14940*/  IMAD.WIDE R4, R0, 0x4, R200 ;  /* 0x0000000400047825 */ /* 0x002fe200078e02c8 */
[----:B------:R-:W-:Y:S01]  /*14950*/  ISETP.LT.AND P3, PT, R204, UR33, !P3 ;  /* 0x00000021cc007c0c */ /* 0x000fe2000df61270 */
[----:B------:R-:W1:Y:S03]  /*14960*/  LDCU UR72, c[0x0][0x39c] ;  /* 0x00007380ff4877ac */ /* 0x000e660008000800 */
[----:B------:R2:W-:Y:S01]  /*14970*/  @P5 STG.E desc[UR26][R4.64], R10 ;  /* 0x0000000a04005986 */ /* 0x0005e2000c10191a */
[----:B------:R-:W-:Y:S01]  /*14980*/  IADD3 R0, PT, PT, R202, 0xa, RZ ;  /* 0x0000000aca007810 */ /* 0x000fe20007ffe0ff */
[----:B------:R-:W1:Y:S02]  /*14990*/  LDCU UR33, c[0x0][0x398] ;  /* 0x00007300ff2177ac */ /* 0x000e640008000800 */
[----:B------:R4:W-:Y:S01]  /*149a0*/  @P2 STG.E desc[UR26][R8.64], R70 ;  /* 0x0000004608002986 */ /* 0x0009e2000c10191a */
[----:B------:R-:W-:Y:S01]  /*149b0*/  ISETP.LT.AND P2, PT, R203, UR75, !P4 ;  /* 0x0000004bcb007c0c */ /* 0x000fe2000e741270 */
[----:B------:R-:W1:Y:S02]  /*149c0*/  LDCU UR75, c[0x0][0x398] ;  /* 0x00007300ff4b77ac */ /* 0x000e640008000800 */
[----:B------:R1:W-:Y:S01]  /*149d0*/  @P0 STG.E desc[UR26][R6.64], R139 ;  /* 0x0000008b06000986 */ /* 0x0003e2000c10191a */
[----:B------:R-:W-:Y:S01]  /*149e0*/  ISETP.LT.AND P0, PT, R206, UR22, !P4 ;  /* 0x00000016ce007c0c */ /* 0x000fe2000e701270 */
[----:B------:R-:W3:Y:S01]  /*149f0*/  LDCU UR22, c[0x0][0x398] ;  /* 0x00007300ff1677ac */ /* 0x000ee20008000800 */
[----:B--2---:R-:W-:-:S04]  /*14a00*/  IMAD.WIDE R4, R69, 0x4, R198 ;  /* 0x0000000445047825 */ /* 0x004fc800078e02c6 */
[----:B----4-:R-:W-:-:S04]  /*14a10*/  IMAD.WIDE R70, R69, 0x4, R200 ;  /* 0x0000000445467825 */ /* 0x010fc800078e02c8 */
[----:B------:R-:W-:Y:S01]  /*14a20*/  VIADD R69, R69, UR32 ;  /* 0x0000002045457c36 */ /* 0x000fe20008000000 */
[----:B------:R2:W-:Y:S01]  /*14a30*/  @P1 STG.E desc[UR26][R4.64], R75 ;  /* 0x0000004b04001986 */ /* 0x0005e2000c10191a */
[----:B------:R-:W-:Y:S01]  /*14a40*/  ISETP.LT.AND P1, PT, R205, UR53, !P4 ;  /* 0x00000035cd007c0c */ /* 0x000fe2000e721270 */
[----:B------:R-:W4:Y:S01]  /*14a50*/  LDCU UR53, c[0x0][0x398] ;  /* 0x00007300ff3577ac */ /* 0x000f220008000800 */
[----:B-1----:R-:W-:Y:S01]  /*14a60*/  IMAD.WIDE R6, R69, 0x4, R2 ;  /* 0x0000000445067825 */ /* 0x002fe200078e0202 */
[----:B------:R1:W-:Y:S01]  /*14a70*/  @P3 STG.E desc[UR26][R70.64], R11 ;  /* 0x0000000b46003986 */ /* 0x0003e2000c10191a */
[----:B------:R-:W-:Y:S01]  /*14a80*/  ISETP.LT.AND P4, PT, R204, UR70, !P4 ;  /* 0x00000046cc007c0c */ /* 0x000fe2000e781270 */
[----:B------:R-:W3:Y:S01]  /*14a90*/  LDCU UR70, c[0x0][0x39c] ;  /* 0x00007380ff4677ac */ /* 0x000ee20008000800 */
[----:B------:R-:W-:Y:S01]  /*14aa0*/  ISETP.LT.AND P3, PT, R203, UR37, !P6 ;  /* 0x00000025cb007c0c */ /* 0x000fe2000f761270 */
[C---:B------:R-:W-:Y:S01]  /*14ab0*/  IMAD.WIDE R8, R69.reuse, 0x4, R198 ;  /* 0x0000000445087825 */ /* 0x040fe200078e02c6 */
[----:B------:R-:W-:Y:S01]  /*14ac0*/  ISETP.GE.AND P5, PT, R0, UR19, PT ;  /* 0x0000001300007c0c */ /* 0x000fe2000bfa6270 */
[----:B------:R-:W3:Y:S02]  /*14ad0*/  LDCU UR37, c[0x0][0x398] ;  /* 0x00007300ff2577ac */ /* 0x000ee40008000800 */
[----:B--2---:R-:W-:-:S04]  /*14ae0*/  IMAD.WIDE R4, R69, 0x4, R196 ;  /* 0x0000000445047825 */ /* 0x004fc800078e02c4 */
[----:B-1----:R-:W-:-:S04]  /*14af0*/  IMAD.WIDE R10, R69, 0x4, R200 ;  /* 0x00000004450a7825 */ /* 0x002fc800078e02c8 */
[----:B------:R-:W-:Y:S02]  /*14b00*/  VIADD R69, R69, UR32 ;  /* 0x0000002045457c36 */ /* 0x000fe40008000000 */
[----:B------:R-:W-:Y:S01]  /*14b10*/  VIADD R0, R202, 0xb ;  /* 0x0000000bca007836 */ /* 0x000fe20000000000 */
[----:B---3--:R1:W-:Y:S01]  /*14b20*/  @P2 STG.E desc[UR26][R6.64], R138 ;  /* 0x0000008a06002986 */ /* 0x0083e2000c10191a */
[----:B------:R-:W-:Y:S01]  /*14b30*/  ISETP.LT.AND P2, PT, R205, UR40, !P6 ;  /* 0x00000028cd007c0c */ /* 0x000fe2000f741270 */
[----:B------:R-:W2:Y:S02]  /*14b40*/  LDCU UR40, c[0x0][0x398] ;  /* 0x00007300ff2877ac */ /* 0x000ea40008000800 */
[----:B------:R3:W-:Y:S01]  /*14b50*/  @P0 STG.E desc[UR26][R4.64], R140 ;  /* 0x0000008c04000986 */ /* 0x0007e2000c10191a */
[----:B------:R-:W-:Y:S01]  /*14b60*/  ISETP.LT.AND P0, PT, R206, UR73, !P6 ;  /* 0x00000049ce007c0c */ /* 0x000fe2000f701270 */
[----:B------:R-:W2:Y:S02]  /*14b70*/  LDCU UR73, c[0x0][0x398] ;  /* 0x00007300ff4977ac */ /* 0x000ea40008000800 */
[----:B------:R4:W-:Y:S01]  /*14b80*/  @P1 STG.E desc[UR26][R8.64], R76 ;  /* 0x0000004c08001986 */ /* 0x0009e2000c10191a */
[----:B-1----:R-:W-:-:S04]  /*14b90*/  IMAD.WIDE R6, R69, 0x4, R196 ;  /* 0x0000000445067825 */ /* 0x002fc800078e02c4 */
[C---:B---3--:R-:W-:Y:S01]  /*14ba0*/  IMAD.WIDE R4, R69.reuse, 0x4, R2 ;  /* 0x0000000445047825 */ /* 0x048fe200078e0202 */
[----:B------:R1:W-:Y:S03]  /*14bb0*/  @P4 STG.E desc[UR26][R10.64], R12 ;  /* 0x0000000c0a004986 */ /* 0x0003e6000c10191a */
[----:B----4-:R-:W-:Y:S01]  /*14bc0*/  IMAD.WIDE R8, R69, 0x4, R198 ;  /* 0x0000000445087825 */ /* 0x010fe200078e02c6 */
[----:B------:R3:W-:Y:S01]  /*14bd0*/  @P3 STG.E desc[UR26][R4.64], R73 ;  /* 0x0000004904003986 */ /* 0x0007e2000c10191a */
[----:B------:R-:W-:Y:S01]  /*14be0*/  ISETP.LT.AND P6, PT, R204, UR48, !P6 ;  /* 0x00000030cc007c0c */ /* 0x000fe2000f7c1270 */
[----:B------:R-:W4:Y:S01]  /*14bf0*/  LDCU UR48, c[0x0][0x398] ;  /* 0x00007300ff3077ac */ /* 0x000f220008000800 */
[----:B------:R-:W-:Y:S01]  /*14c00*/  ISETP.LT.AND P3, PT, R203, UR68, !P5 ;  /* 0x00000044cb007c0c */ /* 0x000fe2000ef61270 */
[----:B------:R2:W-:Y:S01]  /*14c10*/  @P0 STG.E desc[UR26][R6.64], R141 ;  /* 0x0000008d06000986 */ /* 0x0005e2000c10191a */
[----:B------:R-:W-:Y:S01]  /*14c20*/  ISETP.LT.AND P4, PT, R205, UR71, !P5 ;  /* 0x00000047cd007c0c */ /* 0x000fe2000ef81270 */
[----:B------:R-:W4:Y:S02]  /*14c30*/  LDCU UR68, c[0x0][0x39c] ;  /* 0x00007380ff4477ac */ /* 0x000f240008000800 */
[----:B------:R2:W-:Y:S01]  /*14c40*/  @P2 STG.E desc[UR26][R8.64], R77 ;  /* 0x0000004d08002986 */ /* 0x0005e2000c10191a */
[----:B------:R-:W-:Y:S01]  /*14c50*/  ISETP.LT.AND P2, PT, R206, UR51, !P5 ;  /* 0x00000033ce007c0c */ /* 0x000fe2000ef41270 */
[C---:B-1----:R-:W-:Y:S01]  /*14c60*/  IMAD.WIDE R10, R69.reuse, 0x4, R200 ;  /* 0x00000004450a7825 */ /* 0x042fe200078e02c8 */
[----:B------:R-:W-:Y:S01]  /*14c70*/  ISETP.GE.AND P1, PT, R0, UR19, PT ;  /* 0x0000001300007c0c */ /* 0x000fe2000bf26270 */
[----:B------:R-:W1:Y:S02]  /*14c80*/  LDCU UR51, c[0x0][0x398] ;  /* 0x00007300ff3377ac */ /* 0x000e640008000800 */
[----:B------:R-:W-:Y:S01]  /*14c90*/  VIADD R69, R69, UR32 ;  /* 0x0000002045457c36 */ /* 0x000fe20008000000 */
[----:B------:R-:W1:Y:S03]  /*14ca0*/  LDCU UR71, c[0x0][0x398] ;  /* 0x00007300ff4777ac */ /* 0x000e660008000800 */
[C---:B---3--:R-:W-:Y:S01]  /*14cb0*/  IMAD.WIDE R4, R69.reuse, 0x4, R2 ;  /* 0x0000000445047825 */ /* 0x048fe200078e0202 */
[----:B------:R3:W-:Y:S03]  /*14cc0*/  @P6 STG.E desc[UR26][R10.64], R13 ;  /* 0x0000000d0a006986 */ /* 0x0007e6000c10191a */
[----:B--2---:R-:W-:Y:S01]  /*14cd0*/  IMAD.WIDE R6, R69, 0x4, R196 ;  /* 0x0000000445067825 */ /* 0x004fe200078e02c4 */
[----:B------:R-:W-:-:S03]  /*14ce0*/  ISETP.LT.AND P5, PT, R204, UR30, !P5 ;  /* 0x0000001ecc007c0c */ /* 0x000fc6000efa1270 */
[----:B------:R-:W-:Y:S01]  /*14cf0*/  IMAD.WIDE R8, R69, 0x4, R198 ;  /* 0x0000000445087825 */ /* 0x000fe200078e02c6 */
[----:B------:R2:W-:Y:S01]  /*14d00*/  @P3 STG.E desc[UR26][R4.64], R137 ;  /* 0x0000008904003986 */ /* 0x0005e2000c10191a */
[----:B------:R-:W-:Y:S01]  /*14d10*/  ISETP.LT.AND P3, PT, R203, UR8, !P1 ;  /* 0x00000008cb007c0c */ /* 0x000fe2000cf61270 */
[----:B------:R-:W1:Y:S02]  /*14d20*/  LDCU UR30, c[0x0][0x398] ;  /* 0x00007300ff1e77ac */ /* 0x000e640008000800 */
[----:B------:R1:W-:Y:S01]  /*14d30*/  @P2 STG.E desc[UR26][R6.64], R142 ;  /* 0x0000008e06002986 */ /* 0x0003e2000c10191a */
[----:B------:R-:W-:Y:S01]  /*14d40*/  VIADD R0, R202, 0xc ;  /* 0x0000000cca007836 */ /* 0x000fe20000000000 */
[----:B------:R-:W4:Y:S02]  /*14d50*/  LDCU UR8, c[0x0][0x398] ;  /* 0x00007300ff0877ac */ /* 0x000f240008000800 */
[----:B------:R1:W-:Y:S01]  /*14d60*/  @P4 STG.E desc[UR26][R8.64], R78 ;  /* 0x0000004e08004986 */ /* 0x0003e2000c10191a */
[----:B------:R-:W-:Y:S01]  /*14d70*/  ISETP.LT.AND P4, PT, R206, UR66, !P1 ;  /* 0x00000042ce007c0c */ /* 0x000fe2000cf81270 */
[----:B---3--:R-:W-:Y:S01]  /*14d80*/  IMAD.WIDE R10, R69, 0x4, R200 ;  /* 0x00000004450a7825 */ /* 0x008fe200078e02c8 */
[----:B------:R-:W-:Y:S01]  /*14d90*/  ISETP.LT.AND P2, PT, R205, UR46, !P1 ;  /* 0x0000002ecd007c0c */ /* 0x000fe2000cf41270 */
[----:B------:R-:W3:Y:S02]  /*14da0*/  LDCU UR66, c[0x0][0x39c] ;  /* 0x00007380ff4277ac */ /* 0x000ee40008000800 */
[----:B------:R-:W-:Y:S01]  /*14db0*/  VIADD R69, R69, UR32 ;  /* 0x0000002045457c36 */ /* 0x000fe20008000000 */
[----:B------:R-:W-:Y:S01]  /*14dc0*/  ISETP.GE.AND P0, PT, R0, UR19, PT ;  /* 0x0000001300007c0c */ /* 0x000fe2000bf06270 */
[----:B------:R3:W-:Y:S01]  /*14dd0*/  @P5 STG.E desc[UR26][R10.64], R14 ;  /* 0x0000000e0a005986 */ /* 0x0007e2000c10191a */
[----:B------:R-:W-:Y:S01]  /*14de0*/  ISETP.LT.AND P1, PT, R204, UR69, !P1 ;  /* 0x00000045cc007c0c */ /* 0x000fe2000cf21270 */
[----:B--2---:R-:W-:Y:S01]  /*14df0*/  IMAD.WIDE R4, R69, 0x4, R2 ;  /* 0x0000000445047825 */ /* 0x004fe200078e0202 */
[----:B------:R-:W-:Y:S01]  /*14e00*/  ISETP.LT.AND P5, PT, R203, UR49, !P0 ;  /* 0x00000031cb007c0c */ /* 0x000fe2000c7a1270 */
[----:B------:R-:W2:Y:S02]  /*14e10*/  LDCU UR46, c[0x0][0x398] ;  /* 0x00007300ff2e77ac */ /* 0x000ea40008000800 */
[C---:B-1----:R-:W-:Y:S01]  /*14e20*/  IMAD.WIDE R6, R69.reuse, 0x4, R196 ;  /* 0x0000000445067825 */ /* 0x042fe200078e02c4 */
[----:B------:R-:W-:Y:S01]  /*14e30*/  IADD3 R0, PT, PT, R202, 0xd, RZ ;  /* 0x0000000dca007810 */ /* 0x000fe20007ffe0ff */
[----:B------:R1:W-:Y:S01]  /*14e40*/  @P3 STG.E desc[UR26][R4.64], R72 ;  /* 0x0000004804003986 */ /* 0x0003e2000c10191a */
[----:B------:R-:W2:Y:S01]  /*14e50*/  LDCU UR69, c[0x0][0x398] ;  /* 0x00007300ff4577ac */ /* 0x000ea20008000800 */
[----:B------:R-:W-:-:S02]  /*14e60*/  IMAD.WIDE R8, R69, 0x4, R198 ;  /* 0x0000000445087825 */ /* 0x000fc400078e02c6 */
[----:B------:R4:W-:Y:S01]  /*14e70*/  @P4 STG.E desc[UR26][R6.64], R143 ;  /* 0x0000008f06004986 */ /* 0x0009e2000c10191a */
[----:B------:R-:W-:Y:S01]  /*14e80*/  ISETP.LT.AND P4, PT, R206, UR36, !P0 ;  /* 0x00000024ce007c0c */ /* 0x000fe2000c781270 */
[C---:B------:R-:W-:Y:S02]  /*14e90*/  VIADD R13, R69.reuse, UR32 ;  /* 0x00000020450d7c36 */ /* 0x040fe40008000000 */
[----:B---3--:R-:W-:Y:S01]  /*14ea0*/  IMAD.WIDE R10, R69, 0x4, R200 ;  /* 0x00000004450a7825 */ /* 0x008fe200078e02c8 */
[----:B------:R-:W-:Y:S01]  /*14eb0*/  ISETP.GE.AND P6, PT, R0, UR19, PT ;  /* 0x0000001300007c0c */ /* 0x000fe2000bfc6270 */
[----:B------:R3:W-:Y:S01]  /*14ec0*/  @P2 STG.E desc[UR26][R8.64], R79 ;  /* 0x0000004f08002986 */ /* 0x0007e2000c10191a */
[----:B------:R-:W-:Y:S01]  /*14ed0*/  ISETP.LT.AND P2, PT, R205, UR64, !P0 ;  /* 0x00000040cd007c0c */ /* 0x000fe2000c741270 */
[----:B-1----:R-:W-:Y:S01]  /*14ee0*/  IMAD.WIDE R4, R13, 0x4, R2 ;  /* 0x000000040d047825 */ /* 0x002fe200078e0202 */
[----:B------:R-:W-:Y:S01]  /*14ef0*/  ISETP.LT.AND P0, PT, R204, UR38, !P0 ;  /* 0x00000026cc007c0c */ /* 0x000fe2000c701270 */
[----:B------:R1:W-:Y:S01]  /*14f00*/  @P1 STG.E desc[UR26][R10.64], R15 ;  /* 0x0000000f0a001986 */ /* 0x0003e2000c10191a */
[----:B------:R-:W-:Y:S01]  /*14f10*/  ISETP.LT.AND P1, PT, R203, UR67, !P6 ;  /* 0x00000043cb007c0c */ /* 0x000fe2000f721270 */
[C---:B----4-:R-:W-:Y:S01]  /*14f20*/  IMAD.WIDE R6, R13.reuse, 0x4, R196 ;  /* 0x000000040d067825 */ /* 0x050fe200078e02c4 */
[----:B------:R-:W4:Y:S01]  /*14f30*/  LDCU UR49, c[0x0][0x398] ;  /* 0x00007300ff3177ac */ /* 0x000f220008000800 */
[----:B------:R2:W-:Y:S01]  /*14f40*/  @P5 STG.E desc[UR26][R4.64], R136 ;  /* 0x0000008804005986 */ /* 0x0005e2000c10191a */
[----:B------:R-:W-:Y:S01]  /*14f50*/  ISETP.LT.AND P5, PT, R206, UR44, !P6 ;  /* 0x0000002cce007c0c */ /* 0x000fe2000f7a1270 */
[----:B------:R-:W-:Y:S01]  /*14f60*/  VIADD R0, R202, 0xe ;  /* 0x0000000eca007836 */ /* 0x000fe20000000000 */
[----:B------:R-:W4:Y:S01]  /*14f70*/  LDCU UR36, c[0x0][0x398] ;  /* 0x00007300ff2477ac */ /* 0x000f220008000800 */
[C---:B---3--:R-:W-:Y:S01]  /*14f80*/  IMAD.WIDE R8, R13.reuse, 0x4, R198 ;  /* 0x000000040d087825 */ /* 0x048fe200078e02c6 */
[----:B------:R3:W-:Y:S01]  /*14f90*/  @P4 STG.E desc[UR26][R6.64], R144 ;  /* 0x0000009006004986 */ /* 0x0007e2000c10191a */
[----:B------:R-:W4:Y:S02]  /*14fa0*/  LDCU UR64, c[0x0][0x39c] ;  /* 0x00007380ff4077ac */ /* 0x000f240008000800 */
[----:B-1----:R-:W-:Y:S01]  /*14fb0*/  VIADD R15, R13, UR32 ;  /* 0x000000200d0f7c36 */ /* 0x002fe20008000000 */
[----:B------:R-:W-:Y:S01]  /*14fc0*/  ISETP.LT.AND P4, PT, R205, UR12, !P6 ;  /* 0x0000000ccd007c0c */ /* 0x000fe2000f781270 */
[----:B------:R-:W1:Y:S01]  /*14fd0*/  LDCU UR38, c[0x0][0x398] ;  /* 0x00007300ff2677ac */ /* 0x000e620008000800 */
[----:B--2---:R-:W-:Y:S01]  /*14fe0*/  IMAD.WIDE R4, R13, 0x4, R200 ;  /* 0x000000040d047825 */ /* 0x004fe200078e02c8 */
[----:B------:R-:W-:Y:S01]  /*14ff0*/  ISETP.GE.AND P3, PT, R0, UR19, PT ;  /* 0x0000001300007c0c */ /* 0x000fe2000bf66270 */
[----:B------:R-:W2:Y:S02]  /*15000*/  LDCU UR67, c[0x0][0x398] ;  /* 0x00007300ff4377ac */ /* 0x000ea40008000800 */
[----:B------:R-:W-:Y:S01]  /*15010*/  IMAD.WIDE R10, R15, 0x4, R2 ;  /* 0x000000040f0a7825 */ /* 0x000fe200078e0202 */
[----:B------:R-:W-:Y:S01]  /*15020*/  ISETP.LT.AND P6, PT, R204, UR62, !P6 ;  /* 0x0000003ecc007c0c */ /* 0x000fe2000f7c1270 */
[----:B------:R1:W-:Y:S01]  /*15030*/  @P2 STG.E desc[UR26][R8.64], R80 ;  /* 0x0000005008002986 */ /* 0x0003e2000c10191a */
[----:B------:R-:W-:Y:S01]  /*15040*/  ISETP.LT.AND P2, PT, R203, UR6, !P3 ;  /* 0x00000006cb007c0c */ /* 0x000fe2000df41270 */
[C---:B---3--:R-:W-:Y:S01]  /*15050*/  IMAD.WIDE R6, R15.reuse, 0x4, R196 ;  /* 0x000000040f067825 */ /* 0x048fe200078e02c4 */
[----:B------:R-:W-:Y:S01]  /*15060*/  IADD3 R13, PT, PT, R15, UR32, RZ ;  /* 0x000000200f0d7c10 */ /* 0x000fe2000fffe0ff */
[----:B------:R3:W-:Y:S01]  /*15070*/  @P0 STG.E desc[UR26][R4.64], R16 ;  /* 0x0000001004000986 */ /* 0x0007e2000c10191a */
[----:B------:R-:W2:Y:S01]  /*15080*/  LDCU UR62, c[0x0][0x39c] ;  /* 0x00007380ff3e77ac */ /* 0x000ea20008000800 */
[----:B------:R-:W-:-:S02]  /*15090*/  VIADD R0, R202, 0xf ;  /* 0x0000000fca007836 */ /* 0x000fc40000000000 */
[----:B-----5:R-:W-:Y:S01]  /*150a0*/  @P1 STG.E desc[UR26][R10.64], R135 ;  /* 0x000000870a001986 */ /* 0x020fe2000c10191a */
[----:B------:R-:W-:Y:S01]  /*150b0*/  ISETP.LT.AND P1, PT, R206, UR65, !P3 ;  /* 0x00000041ce007c0c */ /* 0x000fe2000df21270 */
[----:B------:R-:W5:Y:S01]  /*150c0*/  LDCU UR44, c[0x0][0x398] ;  /* 0x00007300ff2c77ac */ /* 0x000f620008000800 */
[----:B-1----:R-:W-:Y:S01]  /*150d0*/  IMAD.WIDE R8, R15, 0x4, R198 ;  /* 0x000000040f087825 */ /* 0x002fe200078e02c6 */
[----:B------:R1:W-:Y:S01]  /*150e0*/  @P5 STG.E desc[UR26][R6.64], R145 ;  /* 0x0000009106005986 */ /* 0x0003e2000c10191a */
[----:B------:R-:W-:Y:S01]  /*150f0*/  ISETP.LT.AND P5, PT, R205, UR35, !P3 ;  /* 0x00000023cd007c0c */ /* 0x000fe2000dfa1270 */
[----:B------:R-:W2:Y:S01]  /*15100*/  LDCU UR12, c[0x0][0x398] ;  /* 0x00007300ff0c77ac */ /* 0x000ea20008000800 */
[----:B---3--:R-:W-:Y:S01]  /*15110*/  IMAD.WIDE R4, R15, 0x4, R200 ;  /* 0x000000040f047825 */ /* 0x008fe200078e02c8 */
[----:B------:R-:W-:Y:S02]  /*15120*/  ISETP.GE.AND P0, PT, R0, UR19, PT ;  /* 0x0000001300007c0c */ /* 0x000fe4000bf06270 */
[----:B------:R-:W-:Y:S01]  /*15130*/  ISETP.LT.AND P3, PT, R204, UR47, !P3 ;  /* 0x0000002fcc007c0c */ /* 0x000fe2000df61270 */
[----:B------:R3:W-:Y:S01]  /*15140*/  @P4 STG.E desc[UR26][R8.64], R81 ;  /* 0x0000005108004986 */ /* 0x0007e2000c10191a */
[----:B------:R-:W-:Y:S01]  /*15150*/  ISETP.LT.AND P4, PT, R203, UR60, !P0 ;  /* 0x0000003ccb007c0c */ /* 0x000fe2000c781270 */
[----:B------:R-:W-:Y:S01]  /*15160*/  VIADD R0, R202, 0x10 ;  /* 0x00000010ca007836 */ /* 0x000fe20000000000 */
[----:B------:R-:W2:Y:S01]  /*15170*/  LDCU UR6, c[0x0][0x398] ;  /* 0x00007300ff0677ac */ /* 0x000ea20008000800 */
[C---:B-1----:R-:W-:Y:S01]  /*15180*/  IMAD.WIDE R6, R13.reuse, 0x4, R2 ;  /* 0x000000040d067825 */ /* 0x042fe200078e0202 */
[----:B------:R1:W-:Y:S01]  /*15190*/  @P6 STG.E desc[UR26][R4.64], R17 ;  /* 0x0000001104006986 */ /* 0x0003e2000c10191a */
[----:B------:R-:W-:Y:S01]  /*151a0*/  ISETP.LT.AND P6, PT, R206, UR16, !P0 ;  /* 0x00000010ce007c0c */ /* 0x000fe2000c7c1270 */
[----:B------:R-:W2:Y:S01]  /*151b0*/  LDCU UR65, c[0x0][0x398] ;  /* 0x00007300ff4177ac */ /* 0x000ea20008000800 */
[----:B---3--:R-:W-:Y:S01]  /*151c0*/  IMAD.WIDE R8, R13, 0x4, R196 ;  /* 0x000000040d087825 */ /* 0x008fe200078e02c4 */
[----:B------:R3:W-:Y:S01]  /*151d0*/  @P2 STG.E desc[UR26][R6.64], R134 ;  /* 0x0000008606002986 */ /* 0x0007e2000c10191a */
[----:B------:R-:W-:Y:S01]  /*151e0*/  ISETP.LT.AND P2, PT, R205, UR63, !P0 ;  /* 0x0000003fcd007c0c */ /* 0x000fe2000c741270 */
[----:B------:R-:W2:Y:S01]  /*151f0*/  LDCU UR35, c[0x0][0x398] ;  /* 0x00007300ff2377ac */ /* 0x000ea20008000800 */
[C---:B------:R-:W-:Y:S01]  /*15200*/  IMAD.WIDE R10, R13.reuse, 0x4, R198 ;  /* 0x000000040d0a7825 */ /* 0x040fe200078e02c6 */
[----:B------:R4:W-:Y:S01]  /*15210*/  @P1 STG.E desc[UR26][R8.64], R146 ;  /* 0x0000009208001986 */ /* 0x0009e2000c10191a */
[----:B------:R-:W-:Y:S01]  /*15220*/  ISETP.GE.AND P1, PT, R0, UR19, PT ;  /* 0x0000001300007c0c */ /* 0x000fe2000bf26270 */
[----:B------:R-:W2:Y:S01]  /*15230*/  LDCU UR47, c[0x0][0x398] ;  /* 0x00007300ff2f77ac */ /* 0x000ea20008000800 */
[----:B------:R-:W-:-:S02]  /*15240*/  VIADD R15, R13, UR32 ;  /* 0x000000200d0f7c36 */ /* 0x000fc40008000000 */
[----:B-1----:R-:W-:Y:S01]  /*15250*/  IMAD.WIDE R4, R13, 0x4, R200 ;  /* 0x000000040d047825 */ /* 0x002fe200078e02c8 */
[----:B------:R-:W-:Y:S01]  /*15260*/  ISETP.LT.AND P0, PT, R204, UR28, !P0 ;  /* 0x0000001ccc007c0c */ /* 0x000fe2000c701270 */
[----:B------:R1:W-:Y:S01]  /*15270*/  @P5 STG.E desc[UR26][R10.64], R82 ;  /* 0x000000520a005986 */ /* 0x0003e2000c10191a */
[----:B------:R-:W-:Y:S01]  /*15280*/  ISETP.LT.AND P5, PT, R203, UR77, !P1 ;  /* 0x0000004dcb007c0c */ /* 0x000fe2000cfa1270 */
[C---:B---3--:R-:W-:Y:S01]  /*15290*/  IMAD.WIDE R6, R15.reuse, 0x4, R2 ;  /* 0x000000040f067825 */ /* 0x048fe200078e0202 */
[----:B------:R-:W3:Y:S01]  /*152a0*/  LDCU UR60, c[0x0][0x39c] ;  /* 0x00007380ff3c77ac */ /* 0x000ee20008000800 */
[----:B------:R2:W-:Y:S01]  /*152b0*/  @P3 STG.E desc[UR26][R4.64], R18 ;  /* 0x0000001204003986 */ /* 0x0005e2000c10191a */
[----:B------:R-:W-:Y:S01]  /*152c0*/  ISETP.LT.AND P3, PT, R206, UR58, !P1 ;  /* 0x0000003ace007c0c */ /* 0x000fe2000cf61270 */
[C---:B----4-:R-:W-:Y:S01]  /*152d0*/  IMAD.WIDE R8, R15.reuse, 0x4, R196 ;  /* 0x000000040f087825 */ /* 0x050fe200078e02c4 */
[----:B------:R-:W4:Y:S03]  /*152e0*/  LDCU UR16, c[0x0][0x398] ;  /* 0x00007300ff1077ac */ /* 0x000f260008000800 */
[----:B------:R-:W-:Y:S01]  /*152f0*/  VIADD R0, R202, 0x11 ;  /* 0x00000011ca007836 */ /* 0x000fe20000000000 */
[----:B------:R3:W-:Y:S01]  /*15300*/  @P4 STG.E desc[UR26][R6.64], R68 ;  /* 0x0000004406004986 */ /* 0x0007e2000c10191a */
[----:B-1----:R-:W-:Y:S01]  /*15310*/  IMAD.WIDE R10, R15, 0x4, R198 ;  /* 0x000000040f0a7825 */ /* 0x002fe200078e02c6 */
[----:B------:R-:W-:Y:S01]  /*15320*/  ISETP.LT.AND P4, PT, R205, UR45, !P1 ;  /* 0x0000002dcd007c0c */ /* 0x000fe2000cf81270 */
[----:B------:R-:W1:Y:S01]  /*15330*/  LDCU UR63, c[0x0][0x398] ;  /* 0x00007300ff3f77ac */ /* 0x000e620008000800 */
[----:B------:R4:W-:Y:S01]  /*15340*/  @P6 STG.E desc[UR26][R8.64], R147 ;  /* 0x0000009308006986 */ /* 0x0009e2000c10191a */
[C---:B------:R-:W-:Y:S01]  /*15350*/  VIADD R13, R15.reuse, UR32 ;  /* 0x000000200f0d7c36 */ /* 0x040fe20008000000 */
[----:B------:R-:W-:Y:S01]  /*15360*/  ISETP.LT.AND P1, PT, R204, UR61, !P1 ;  /* 0x0000003dcc007c0c */ /* 0x000fe2000cf21270 */
[----:B--2---:R-:W-:Y:S01]  /*15370*/  IMAD.WIDE R4, R15, 0x4, R200 ;  /* 0x000000040f047825 */ /* 0x004fe200078e02c8 */
[----:B------:R-:W-:Y:S01]  /*15380*/  ISETP.GE.AND P6, PT, R0, UR14, PT ;  /* 0x0000000e00007c0c */ /* 0x000fe2000bfc6270 */
[----:B------:R2:W-:Y:S01]  /*15390*/  @P2 STG.E desc[UR26][R10.64], R83 ;  /* 0x000000530a002986 */ /* 0x0005e2000c10191a */
[----:B------:R-:W1:Y:S01]  /*153a0*/  LDCU UR77, c[0x0][0x39c] ;  /* 0x00007380ff4d77ac */ /* 0x000e620008000800 */
[----:B---3--:R-:W-:Y:S01]  /*153b0*/  IMAD.WIDE R6, R13, 0x4, R2 ;  /* 0x000000040d067825 */ /* 0x008fe200078e0202 */
[----:B------:R-:W-:Y:S01]  /*153c0*/  ISETP.LT.AND P2, PT, R203, UR20, !P6 ;  /* 0x00000014cb007c0c */ /* 0x000fe2000f741270 */
[----:B------:R3:W-:Y:S01]  /*153d0*/  @P0 STG.E desc[UR26][R4.64], R19 ;  /* 0x0000001304000986 */ /* 0x0007e2000c10191a */
[----:B------:R-:W1:Y:S01]  /*153e0*/  LDCU UR28, c[0x0][0x398] ;  /* 0x00007300ff1c77ac */ /* 0x000e620008000800 */
[C---:B----4-:R-:W-:Y:S01]  /*153f0*/  IMAD.WIDE R8, R13.reuse, 0x4, R196 ;  /* 0x000000040d087825 */ /* 0x050fe200078e02c4 */
[----:B------:R-:W-:Y:S01]  /*15400*/  ISETP.LT.AND P0, PT, R206, UR56, !P6 ;  /* 0x00000038ce007c0c */ /* 0x000fe2000f701270 */
[----:B------:R-:W4:Y:S02]  /*15410*/  LDCU UR19, c[0x0][0x398] ;  /* 0x00007300ff1377ac */ /* 0x000f240008000800 */
[----:B------:R-:W-:Y:S01]  /*15420*/  VIADD R0, R202, 0x12 ;  /* 0x00000012ca007836 */ /* 0x000fe20000000000 */
[----:B------:R1:W-:Y:S01]  /*15430*/  @P5 STG.E desc[UR26][R6.64], R132 ;  /* 0x0000008406005986 */ /* 0x0003e2000c10191a */
[C---:B--2---:R-:W-:Y:S01]  /*15440*/  IMAD.WIDE R10, R13.reuse, 0x4, R198 ;  /* 0x000000040d0a7825 */ /* 0x044fe200078e02c6 */
[C---:B------:R-:W-:Y:S01]  /*15450*/  IADD3 R15, PT, PT, R13.reuse, UR32, RZ ;  /* 0x000000200d0f7c10 */ /* 0x040fe2000fffe0ff */
[----:B------:R-:W2:Y:S01]  /*15460*/  LDCU UR58, c[0x0][0x398] ;  /* 0x00007300ff3a77ac */ /* 0x000ea20008000800 */
[----:B------:R4:W-:Y:S01]  /*15470*/  @P3 STG.E desc[UR26][R8.64], R148 ;  /* 0x0000009408003986 */ /* 0x0009e2000c10191a */
[----:B---3--:R-:W-:Y:S01]  /*15480*/  IMAD.WIDE R4, R13, 0x4, R200 ;  /* 0x000000040d047825 */ /* 0x008fe200078e02c8 */
[----:B------:R-:W-:Y:S01]  /*15490*/  ISETP.LT.AND P5, PT, R205, UR41, !P6 ;  /* 0x00000029cd007c0c */ /* 0x000fe2000f7a1270 */
[----:B------:R-:W3:Y:S01]  /*154a0*/  LDCU UR45, c[0x0][0x398] ;  /* 0x00007300ff2d77ac */ /* 0x000ee20008000800 */
[----:B------:R-:W-:-:S02]  /*154b0*/  ISETP.GE.AND P3, PT, R0, UR76, PT ;  /* 0x0000004c00007c0c */ /* 0x000fc4000bf66270 */
[----:B------:R-:W-:Y:S01]  /*154c0*/  ISETP.LT.AND P6, PT, R204, UR59, !P6 ;  /* 0x0000003bcc007c0c */ /* 0x000fe2000f7c1270 */
[----:B------:R2:W-:Y:S01]  /*154d0*/  @P4 STG.E desc[UR26][R10.64], R84 ;  /* 0x000000540a004986 */ /* 0x0005e2000c10191a */
[----:B-1----:R-:W-:Y:S01]  /*154e0*/  IMAD.WIDE R6, R15, 0x4, R2 ;  /* 0x000000040f067825 */ /* 0x002fe200078e0202 */
[----:B------:R-:W-:Y:S01]  /*154f0*/  ISETP.LT.AND P4, PT, R203, UR10, !P3 ;  /* 0x0000000acb007c0c */ /* 0x000fe2000df81270 */
[----:B------:R-:W1:Y:S01]  /*15500*/  LDCU UR61, c[0x0][0x398] ;  /* 0x00007300ff3d77ac */ /* 0x000e620008000800 */
[----:B------:R3:W-:Y:S01]  /*15510*/  @P1 STG.E desc[UR26][R4.64], R20 ;  /* 0x0000001404001986 */ /* 0x0007e2000c10191a */
[C---:B----4-:R-:W-:Y:S01]  /*15520*/  IMAD.WIDE R8, R15.reuse, 0x4, R196 ;  /* 0x000000040f087825 */ /* 0x050fe200078e02c4 */
[----:B------:R-:W-:Y:S01]  /*15530*/  ISETP.LT.AND P1, PT, R206, UR43, !P3 ;  /* 0x0000002bce007c0c */ /* 0x000fe2000df21270 */
[----:B------:R-:W4:Y:S02]  /*15540*/  LDCU UR14, c[0x0][0x398] ;  /* 0x00007300ff0e77ac */ /* 0x000f240008000800 */
[----:B------:R-:W-:Y:S01]  /*15550*/  VIADD R0, R202, 0x13 ;  /* 0x00000013ca007836 */ /* 0x000fe20000000000 */
[----:B------:R1:W-:Y:S01]  /*15560*/  @P2 STG.E desc[UR26][R6.64], R133 ;  /* 0x0000008506002986 */ /* 0x0003e2000c10191a */
[----:B------:R-:W-:Y:S01]  /*15570*/  VIADD R13, R15, UR32 ;  /* 0x000000200f0d7c36 */ /* 0x000fe20008000000 */
[----:B------:R-:W-:Y:S01]  /*15580*/  ISETP.LT.AND P2, PT, R205, UR57, !P3 ;  /* 0x00000039cd007c0c */ /* 0x000fe2000df41270 */
[C---:B--2---:R-:W-:Y:S01]  /*15590*/  IMAD.WIDE R10, R15.reuse, 0x4, R198 ;  /* 0x000000040f0a7825 */ /* 0x044fe200078e02c6 */
[----:B------:R2:W-:Y:S01]  /*155a0*/  @P0 STG.E desc[UR26][R8.64], R149 ;  /* 0x0000009508000986 */ /* 0x0005e2000c10191a */
[----:B------:R-:W-:Y:S01]  /*155b0*/  ISETP.LT.AND P3, PT, R204, UR39, !P3 ;  /* 0x00000027cc007c0c */ /* 0x000fe2000df61270 */
[----:B------:R-:W4:Y:S01]  /*155c0*/  LDCU UR20, c[0x0][0x39c] ;  /* 0x00007380ff1477ac */ /* 0x000f220008000800 */
[----:B---3--:R-:W-:Y:S01]  /*155d0*/  IMAD.WIDE R4, R15, 0x4, R200 ;  /* 0x000000040f047825 */ /* 0x008fe200078e02c8 */
[----:B------:R-:W-:Y:S01]  /*155e0*/  ISETP.GE.AND P0, PT, R0, UR4, PT ;  /* 0x0000000400007c0c */ /* 0x000fe2000bf06270 */
[----:B------:R3:W-:Y:S01]  /*155f0*/  @P5 STG.E desc[UR26][R10.64], R85 ;  /* 0x000000550a005986 */ /* 0x0007e2000c10191a */
[----:B------:R-:W4:Y:S01]  /*15600*/  LDCU UR56, c[0x0][0x398] ;  /* 0x00007300ff3877ac */ /* 0x000f220008000800 */
[----:B-1----:R-:W-:Y:S01]  /*15610*/  IMAD.WIDE R6, R13, 0x4, R2 ;  /* 0x000000040d067825 */ /* 0x002fe200078e0202 */
[----:B------:R-:W-:Y:S01]  /*15620*/  ISETP.LT.AND P5, PT, R203, UR52, !P0 ;  /* 0x00000034cb007c0c */ /* 0x000fe2000c7a1270 */
[----:B------:R1:W-:Y:S01]  /*15630*/  @P6 STG.E desc[UR26][R4.64], R21 ;  /* 0x0000001504006986 */ /* 0x0003e2000c10191a */
[----:B------:R-:W4:Y:S01]  /*15640*/  LDCU UR41, c[0x0][0x398] ;  /* 0x00007300ff2977ac */ /* 0x000f220008000800 */
[C---:B--2---:R-:W-:Y:S01]  /*15650*/  IMAD.WIDE R8, R13.reuse, 0x4, R196 ;  /* 0x000000040d087825 */ /* 0x044fe200078e02c4 */
[----:B------:R-:W-:Y:S01]  /*15660*/  ISETP.LT.AND P6, PT, R206, UR54, !P0 ;  /* 0x00000036ce007c0c */ /* 0x000fe2000c7c1270 */
[----:B------:R-:W2:Y:S02]  /*15670*/  LDCU UR59, c[0x0][0x398] ;  /* 0x00007300ff3b77ac */ /* 0x000ea40008000800 */
[----:B------:R-:W-:Y:S01]  /*15680*/  VIADD R0, R202, 0x14 ;  /* 0x00000014ca007836 */ /* 0x000fe20000000000 */
[----:B------:R4:W-:Y:S01]  /*15690*/  @P4 STG.E desc[UR26][R6.64], R208 ;  /* 0x000000d006004986 */ /* 0x0009e2000c10191a */
[----:B---3--:R-:W-:Y:S01]  /*156a0*/  IMAD.WIDE R10, R13, 0x4, R198 ;  /* 0x000000040d0a7825 */ /* 0x008fe200078e02c6 */
[----:B------:R-:W-:Y:S01]  /*156b0*/  ISETP.LT.AND P4, PT, R205, UR55, !P0 ;  /* 0x00000037cd007c0c */ /* 0x000fe2000c781270 */
[----:B------:R-:W3:Y:S01]  /*156c0*/  LDCU UR52, c[0x0][0x39c] ;  /* 0x00007380ff3477ac */ /* 0x000ee20008000800 */
[----:B------:R2:W-:Y:S01]  /*156d0*/  @P1 STG.E desc[UR26][R8.64], R150 ;  /* 0x0000009608001986 */ /* 0x0005e2000c10191a */
[C---:B------:R-:W-:Y:S01]  /*156e0*/  VIADD R15, R13.reuse, UR32 ;  /* 0x000000200d0f7c36 */ /* 0x040fe20008000000 */
[----:B------:R-:W-:Y:S01]  /*156f0*/  ISETP.GE.AND P1, PT, R0, UR74, PT ;  /* 0x0000004a00007c0c */ /* 0x000fe2000bf26270 */
[----:B-1----:R-:W-:Y:S01]  /*15700*/  IMAD.WIDE R4, R13, 0x4, R200 ;  /* 0x000000040d047825 */ /* 0x002fe200078e02c8 */
[----:B------:R-:W-:Y:S01]  /*15710*/  ISETP.LT.AND P0, PT, R204, UR24, !P0 ;  /* 0x00000018cc007c0c */ /* 0x000fe2000c701270 */
[----:B------:R1:W-:Y:S01]  /*15720*/  @P2 STG.E desc[UR26][R10.64], R86 ;  /* 0x000000560a002986 */ /* 0x0003e2000c10191a */
[----:B------:R-:W-:Y:S01]  /*15730*/  ISETP.LT.AND P2, PT, R203, UR18, !P1 ;  /* 0x00000012cb007c0c */ /* 0x000fe2000cf41270 */
[----:B------:R-:W3:Y:S01]  /*15740*/  LDCU UR10, c[0x0][0x39c] ;  /* 0x00007380ff0a77ac */ /* 0x000ee20008000800 */
[C---:B----4-:R-:W-:Y:S01]  /*15750*/  IMAD.WIDE R6, R15.reuse, 0x4, R2 ;  /* 0x000000040f067825 */ /* 0x050fe200078e0202 */
[----:B------:R4:W-:Y:S01]  /*15760*/  @P3 STG.E desc[UR26][R4.64], R22 ;  /* 0x0000001604003986 */ /* 0x0009e2000c10191a */
[----:B------:R-:W-:Y:S01]  /*15770*/  ISETP.LT.AND P3, PT, R206, UR34, !P1 ;  /* 0x00000022ce007c0c */ /* 0x000fe2000cf61270 */
[----:B------:R-:W3:Y:S01]  /*15780*/  LDCU UR76, c[0x0][0x398] ;  /* 0x00007300ff4c77ac */ /* 0x000ee20008000800 */
[C---:B--2---:R-:W-:Y:S01]  /*15790*/  IMAD.WIDE R8, R15.reuse, 0x4, R196 ;  /* 0x000000040f087825 */ /* 0x044fe200078e02c4 */
[C---:B------:R-:W-:Y:S01]  /*157a0*/  IADD3 R13, PT, PT, R15.reuse, UR32, RZ ;  /* 0x000000200f0d7c10 */ /* 0x040fe2000fffe0ff */
[----:B------:R-:W2:Y:S02]  /*157b0*/  LDCU UR43, c[0x0][0x398] ;  /* 0x00007300ff2b77ac */ /* 0x000ea40008000800 */
[----:B------:R-:W-:Y:S01]  /*157c0*/  VIADD R0, R202, 0x15 ;  /* 0x00000015ca007836 */ /* 0x000fe20000000000 */
[----:B------:R3:W-:Y:S01]  /*157d0*/  @P5 STG.E desc[UR26][R6.64], R209 ;  /* 0x000000d106005986 */ /* 0x0007e2000c10191a */
[----:B-1----:R-:W-:Y:S01]  /*157e0*/  IMAD.WIDE R10, R15, 0x4, R198 ;  /* 0x000000040f0a7825 */ /* 0x002fe200078e02c6 */
[----:B------:R-:W-:Y:S01]  /*157f0*/  ISETP.LT.AND P5, PT, R205, UR50, !P1 ;  /* 0x00000032cd007c0c */ /* 0x000fe2000cfa1270 */
[----:B------:R-:W1:Y:S01]  /*15800*/  LDCU UR57, c[0x0][0x398] ;  /* 0x00007300ff3977ac */ /* 0x000e620008000800 */
[----:B------:R2:W-:Y:S01]  /*15810*/  @P6 STG.E desc[UR26][R8.64], R151 ;  /* 0x0000009708006986 */ /* 0x0005e2000c10191a */
[----:B----4-:R-:W-:Y:S01]  /*15820*/  IMAD.WIDE R4, R15, 0x4, R200 ;  /* 0x000000040f047825 */ /* 0x010fe200078e02c8 */
[----:B------:R-:W-:Y:S01]  /*15830*/  ISETP.LT.AND P1, PT, R204, UR42, !P1 ;  /* 0x0000002acc007c0c */ /* 0x000fe2000cf21270 */
[----:B------:R-:W4:Y:S01]  /*15840*/  LDCU UR39, c[0x0][0x398] ;  /* 0x00007300ff2777ac */ /* 0x000f220008000800 */
[----:B------:R-:W-:Y:S01]  /*15850*/  ISETP.GE.AND P6, PT, R0, UR72, PT ;  /* 0x0000004800007c0c */ /* 0x000fe2000bfc6270 */
[----:B------:R1:W-:Y:S01]  /*15860*/  @P4 STG.E desc[UR26][R10.64], R87 ;  /* 0x000000570a004986 */ /* 0x0003e2000c10191a */
[----:B------:R-:W-:Y:S01]  /*15870*/  VIADD R0, R202, 0x16 ;  /* 0x00000016ca007836 */ /* 0x000fe20000000000 */
[----:B------:R-:W4:Y:S01]  /*15880*/  LDCU UR4, c[0x0][0x398] ;  /* 0x00007300ff0477ac */ /* 0x000f220008000800 */
[----:B---3--:R-:W-:Y:S01]  /*15890*/  IMAD.WIDE R6, R13, 0x4, R2 ;  /* 0x000000040d067825 */ /* 0x008fe200078e0202 */
[----:B------:R-:W-:Y:S01]  /*158a0*/  ISETP.LT.AND P4, PT, R203, UR33, !P6 ;  /* 0x00000021cb007c0c */ /* 0x000fe2000f781270 */
[----:B------:R3:W-:Y:S01]  /*158b0*/  @P0 STG.E desc[UR26][R4.64], R23 ;  /* 0x0000001704000986 */ /* 0x0007e2000c10191a */
[----:B------:R-:W4:Y:S01]  /*158c0*/  LDCU UR54, c[0x0][0x398] ;  /* 0x00007300ff3677ac */ /* 0x000f220008000800 */
[----:B--2---:R-:W-:Y:S01]  /*158d0*/  IMAD.WIDE R8, R13, 0x4, R196 ;  /* 0x000000040d087825 */ /* 0x004fe200078e02c4 */
[----:B------:R-:W-:Y:S01]  /*158e0*/  ISETP.LT.AND P0, PT, R206, UR75, !P6 ;  /* 0x0000004bce007c0c */ /* 0x000fe2000f701270 */
[----:B------:R2:W-:Y:S01]  /*158f0*/  @P2 STG.E desc[UR26][R6.64], R207 ;  /* 0x000000cf06002986 */ /* 0x0005e2000c10191a */
[----:B------:R-:W-:Y:S01]  /*15900*/  ISETP.LT.AND P2, PT, R205, UR22, !P6 ;  /* 0x00000016cd007c0c */ /* 0x000fe2000f741270 */
[C---:B------:R-:W-:Y:S01]  /*15910*/  VIADD R15, R13.reuse, UR32 ;  /* 0x000000200d0f7c36 */ /* 0x040fe20008000000 */
[----:B------:R-:W4:Y:S01]  /*15920*/  LDCU UR55, c[0x0][0x398] ;  /* 0x00007300ff3777ac */ /* 0x000f220008000800 */
[C---:B-1----:R-:W-:Y:S01]  /*15930*/  IMAD.WIDE R10, R13.reuse, 0x4, R198 ;  /* 0x000000040d0a7825 */ /* 0x042fe200078e02c6 */
[----:B------:R1:W-:Y:S01]  /*15940*/  @P3 STG.E desc[UR26][R8.64], R152 ;  /* 0x0000009808003986 */ /* 0x0003e2000c10191a */
[----:B------:R-:W-:Y:S01]  /*15950*/  ISETP.GE.AND P3, PT, R0, UR70, PT ;  /* 0x0000004600007c0c */ /* 0x000fe2000bf66270 */
[----:B------:R-:W4:Y:S01]  /*15960*/  LDCU UR24, c[0x0][0x398] ;  /* 0x00007300ff1877ac */ /* 0x000f220008000800 */
[----:B---3--:R-:W-:Y:S01]  /*15970*/  IMAD.WIDE R4, R13, 0x4, R200 ;  /* 0x000000040d047825 */ /* 0x008fe200078e02c8 */
[----:B------:R-:W-:Y:S01]  /*15980*/  ISETP.LT.AND P6, PT, R204, UR53, !P6 ;  /* 0x00000035cc007c0c */ /* 0x000fe2000f7c1270 */
[----:B------:R3:W-:Y:S01]  /*15990*/  @P5 STG.E desc[UR26][R10.64], R88 ;  /* 0x000000580a005986 */ /* 0x0007e2000c10191a */
[----:B------:R-:W-:Y:S01]  /*159a0*/  ISETP.LT.AND P5, PT, R203, UR37, !P3 ;  /* 0x00000025cb007c0c */ /* 0x000fe2000dfa1270 */
[C---:B--2---:R-:W-:Y:S01]  /*159b0*/  IMAD.WIDE R6, R15.reuse, 0x4, R2 ;  /* 0x000000040f067825 */ /* 0x044fe200078e0202 */
[----:B------:R-:W2:Y:S01]  /*159c0*/  LDCU UR18, c[0x0][0x39c] ;  /* 0x00007380ff1277ac */ /* 0x000ea20008000800 */
[----:B------:R4:W-:Y:S01]  /*159d0*/  @P1 STG.E desc[UR26][R4.64], R24 ;  /* 0x0000001804001986 */ /* 0x0009e2000c10191a */
[----:B------:R-:W-:Y:S01]  /*159e0*/  ISETP.LT.AND P1, PT, R206, UR73, !P3 ;  /* 0x00000049ce007c0c */ /* 0x000fe2000df21270 */
[----:B------:R-:W-:Y:S01]  /*159f0*/  VIADD R0, R202, 0x17 ;  /* 0x00000017ca007836 */ /* 0x000fe20000000000 */
[----:B------:R-:W2:Y:S01]  /*15a00*/  LDCU UR74, c[0x0][0x398] ;  /* 0x00007300ff4a77ac */ /* 0x000ea20008000800 */
[----:B-1----:R-:W-:Y:S01]  /*15a10*/  IMAD.WIDE R8, R15, 0x4, R196 ;  /* 0x000000040f087825 */ /* 0x002fe200078e02c4 */
[----:B------:R1:W-:Y:S01]  /*15a20*/  @P4 STG.E desc[UR26][R6.64], R252 ;  /* 0x000000fc06004986 */ /* 0x0003e2000c10191a */
[----:B------:R-:W-:Y:S01]  /*15a30*/  ISETP.LT.AND P4, PT, R205, UR40, !P3 ;  /* 0x00000028cd007c0c */ /* 0x000fe2000df81270 */
[----:B------:R-:W2:Y:S01]  /*15a40*/  LDCU UR34, c[0x0][0x398] ;  /* 0x00007300ff2277ac */ /* 0x000ea20008000800 */
[C---:B---3--:R-:W-:Y:S01]  /*15a50*/  IMAD.WIDE R10, R15.reuse, 0x4, R198 ;  /* 0x000000040f0a7825 */ /* 0x048fe200078e02c6 */
[----:B------:R3:W-:Y:S01]  /*15a60*/  @P0 STG.E desc[UR26][R8.64], R153 ;  /* 0x0000009908000986 */ /* 0x0007e2000c10191a */
[----:B------:R-:W-:Y:S01]  /*15a70*/  ISETP.LT.AND P3, PT, R204, UR48, !P3 ;  /* 0x00000030cc007c0c */ /* 0x000fe2000df61270 */
[----:B------:R-:W2:Y:S01]  /*15a80*/  LDCU UR50, c[0x0][0x398] ;  /* 0x00007300ff3277ac */ /* 0x000ea20008000800 */
[C---:B------:R-:W-:Y:S01]  /*15a90*/  VIADD R13, R15.reuse, UR32 ;  /* 0x000000200f0d7c36 */ /* 0x040fe20008000000 */
[----:B------:R-:W-:Y:S01]  /*15aa0*/  ISETP.GE.AND P0, PT, R0, UR68, PT ;  /* 0x0000004400007c0c */ /* 0x000fe2000bf06270 */
[----:B----4-:R-:W-:Y:S01]  /*15ab0*/  IMAD.WIDE R4, R15, 0x4, R200 ;  /* 0x000000040f047825 */ /* 0x010fe200078e02c8 */
[----:B------:R4:W-:Y:S01]  /*15ac0*/  @P2 STG.E desc[UR26][R10.64], R89 ;  /* 0x000000590a002986 */ /* 0x0009e2000c10191a */
[----:B------:R-:W2:Y:S02]  /*15ad0*/  LDCU UR42, c[0x0][0x398] ;  /* 0x00007300ff2a77ac */ /* 0x000ea40008000800 */
[----:B-1----:R-:W-:Y:S01]  /*15ae0*/  IMAD.WIDE R6, R13, 0x4, R2 ;  /* 0x000000040d067825 */ /* 0x002fe200078e0202 */
[----:B------:R-:W-:Y:S01]  /*15af0*/  ISETP.LT.AND P2, PT, R203, UR51, !P0 ;  /* 0x00000033cb007c0c */ /* 0x000fe2000c741270 */
[----:B------:R1:W-:Y:S01]  /*15b00*/  @P6 STG.E desc[UR26][R4.64], R25 ;  /* 0x0000001904006986 */ /* 0x0003e2000c10191a */
[----:B------:R-:W2:Y:S01]  /*15b10*/  LDCU UR72, c[0x0][0x398] ;  /* 0x00007300ff4877ac */ /* 0x000ea20008000800 */
[C---:B---3--:R-:W-:Y:S01]  /*15b20*/  IMAD.WIDE R8, R13.reuse, 0x4, R196 ;  /* 0x000000040d087825 */ /* 0x048fe200078e02c4 */
[----:B------:R-:W-:Y:S01]  /*15b30*/  ISETP.LT.AND P6, PT, R206, UR71, !P0 ;  /* 0x00000047ce007c0c */ /* 0x000fe2000c7c1270 */
[----:B------:R-:W3:Y:S02]  /*15b40*/  LDCU UR33, c[0x0][0x39c] ;  /* 0x00007380ff2177ac */ /* 0x000ee40008000800 */
[----:B------:R-:W-:Y:S01]  /*15b50*/  VIADD R0, R202, 0x18 ;  /* 0x00000018ca007836 */ /* 0x000fe20000000000 */
[----:B------:R2:W-:Y:S01]  /*15b60*/  @P5 STG.E desc[UR26][R6.64], R251 ;  /* 0x000000fb06005986 */ /* 0x0005e2000c10191a */
[C---:B----4-:R-:W-:Y:S01]  /*15b70*/  IMAD.WIDE R10, R13.reuse, 0x4, R198 ;  /* 0x000000040d0a7825 */ /* 0x050fe200078e02c6 */
[C---:B------:R-:W-:Y:S01]  /*15b80*/  IADD3 R15, PT, PT, R13.reuse, UR32, RZ ;  /* 0x000000200d0f7c10 */ /* 0x040fe2000fffe0ff */
[----:B------:R-:W4:Y:S01]  /*15b90*/  LDCU UR75, c[0x0][0x398] ;  /* 0x00007300ff4b77ac */ /* 0x000f220008000800 */
[----:B------:R3:W-:Y:S01]  /*15ba0*/  @P1 STG.E desc[UR26][R8.64], R154 ;  /* 0x0000009a08001986 */ /* 0x0007e2000c10191a */
[----:B-1----:R-:W-:Y:S01]  /*15bb0*/  IMAD.WIDE R4, R13, 0x4, R200 ;  /* 0x000000040d047825 */ /* 0x002fe200078e02c8 */
[----:B------:R-:W-:Y:S01]  /*15bc0*/  ISETP.LT.AND P5, PT, R205, UR30, !P0 ;  /* 0x0000001ecd007c0c */ /* 0x000fe2000c7a1270 */
[----:B------:R-:W1:Y:S01]  /*15bd0*/  LDCU UR22, c[0x0][0x398] ;  /* 0x00007300ff1677ac */ /* 0x000e620008000800 */
[----:B------:R-:W-:Y:S01]  /*15be0*/  ISETP.GE.AND P1, PT, R0, UR66, PT ;  /* 0x0000004200007c0c */ /* 0x000fe2000bf26270 */
[----:B------:R4:W-:Y:S01]  /*15bf0*/  @P4 STG.E desc[UR26][R10.64], R90 ;  /* 0x0000005a0a004986 */ /* 0x0009e2000c10191a */
[----:B------:R-:W-:Y:S01]  /*15c00*/  ISETP.LT.AND P0, PT, R204, UR8, !P0 ;  /* 0x00000008cc007c0c */ /* 0x000fe2000c701270 */
[----:B------:R-:W1:Y:S01]  /*15c10*/  LDCU UR53, c[0x0][0x398] ;  /* 0x00007300ff3577ac */ /* 0x000e620008000800 */
[----:B--2---:R-:W-:Y:S01]  /*15c20*/  IMAD.WIDE R6, R15, 0x4, R2 ;  /* 0x000000040f067825 */ /* 0x004fe200078e0202 */
[----:B------:R-:W-:Y:S01]  /*15c30*/  ISETP.LT.AND P4, PT, R203, UR46, !P1 ;  /* 0x0000002ecb007c0c */ /* 0x000fe2000cf81270 */
[----:B------:R2:W-:Y:S01]  /*15c40*/  @P3 STG.E desc[UR26][R4.64], R26 ;  /* 0x0000001a04003986 */ /* 0x0005e2000c10191a */
[----:B------:R-:W-:Y:S01]  /*15c50*/  ISETP.LT.AND P3, PT, R206, UR69, !P1 ;  /* 0x00000045ce007c0c */ /* 0x000fe2000cf61270 */
[C---:B---3--:R-:W-:Y:S01]  /*15c60*/  IMAD.WIDE R8, R15.reuse, 0x4, R196 ;  /* 0x000000040f087825 */ /* 0x048fe200078e02c4 */
[----:B------:R-:W3:Y:S03]  /*15c70*/  LDCU UR70, c[0x0][0x398] ;  /* 0x00007300ff4677ac */ /* 0x000ee60008000800 */
[----:B------:R-:W-:Y:S01]  /*15c80*/  VIADD R0, R202, 0x19 ;  /* 0x00000019ca007836 */ /* 0x000fe20000000000 */
[----:B------:R1:W-:Y:S01]  /*15c90*/  @P2 STG.E desc[UR26][R6.64], R250 ;  /* 0x000000fa06002986 */ /* 0x0003e2000c10191a */
[----:B----4-:R-:W-:Y:S01]  /*15ca0*/  IMAD.WIDE R10, R15, 0x4, R198 ;  /* 0x000000040f0a7825 */ /* 0x010fe200078e02c6 */
[----:B------:R-:W-:Y:S01]  /*15cb0*/  ISETP.LT.AND P2, PT, R205, UR49, !P1 ;  /* 0x00000031cd007c0c */ /* 0x000fe2000cf41270 */
[----:B------:R-:W4:Y:S01]  /*15cc0*/  LDCU UR37, c[0x0][0x39c] ;  /* 0x00007380ff2577ac */ /* 0x000f220008000800 */
[----:B------:R3:W-:Y:S01]  /*15cd0*/  @P6 STG.E desc[UR26][R8.64], R155 ;  /* 0x0000009b08006986 */ /* 0x0007e2000c10191a */
[C---:B------:R-:W-:Y:S01]  /*15ce0*/  VIADD R13, R15.reuse, UR32 ;  /* 0x000000200f0d7c36 */ /* 0x040fe20008000000 */
[----:B------:R-:W-:Y:S01]  /*15cf0*/  ISETP.LT.AND P1, PT, R204, UR36, !P1 ;  /* 0x00000024cc007c0c */ /* 0x000fe2000cf21270 */
[----:B--2---:R-:W-:Y:S01]  /*15d00*/  IMAD.WIDE R4, R15, 0x4, R200 ;  /* 0x000000040f047825 */ /* 0x004fe200078e02c8 */
[----:B------:R-:W-:Y:S01]  /*15d10*/  ISETP.GE.AND P6, PT, R0, UR64, PT ;  /* 0x0000004000007c0c */ /* 0x000fe2000bfc6270 */
[----:B------:R2:W-:Y:S01]  /*15d20*/  @P5 STG.E desc[UR26][R10.64], R91 ;  /* 0x0000005b0a005986 */ /* 0x0005e2000c10191a */
[----:B------:R-:W4:Y:S01]  /*15d30*/  LDCU UR73, c[0x0][0x398] ;  /* 0x00007300ff4977ac */ /* 0x000f220008000800 */
[----:B-1----:R-:W-:Y:S01]  /*15d40*/  IMAD.WIDE R6, R13, 0x4, R2 ;  /* 0x000000040d067825 */ /* 0x002fe200078e0202 */
[----:B------:R-:W-:Y:S01]  /*15d50*/  ISETP.LT.AND P5, PT, R203, UR38, !P6 ;  /* 0x00000026cb007c0c */ /* 0x000fe2000f7a1270 */
[----:B------:R-:W1:Y:S02]  /*15d60*/  LDCU UR40, c[0x0][0x398] ;  /* 0x00007300ff2877ac */ /* 0x000e640008000800 */
[C---:B---3--:R-:W-:Y:S01]  /*15d70*/  IMAD.WIDE R8, R13.reuse, 0x4, R196 ;  /* 0x000000040d087825 */ /* 0x048fe200078e02c4 */
[----:B------:R3:W-:Y:S01]  /*15d80*/  @P0 STG.E desc[UR26][R4.64], R27 ;  /* 0x0000001b04000986 */ /* 0x0007e2000c10191a */
[----:B------:R-:W1:Y:S02]  /*15d90*/  LDCU UR48, c[0x0][0x398] ;  /* 0x00007300ff3077ac */ /* 0x000e640008000800 */
[----:B------:R-:W-:Y:S01]  /*15da0*/  VIADD R0, R202, 0x1a ;  /* 0x0000001aca007836 */ /* 0x000fe20000000000 */
[----:B------:R-:W-:Y:S01]  /*15db0*/  ISETP.LT.AND P0, PT, R206, UR67, !P6 ;  /* 0x00000043ce007c0c */ /* 0x000fe2000f701270 */
[----:B------:R4:W-:Y:S01]  /*15dc0*/  @P4 STG.E desc[UR26][R6.64], R249 ;  /* 0x000000f906004986 */ /* 0x0009e2000c10191a */
[C---:B--2---:R-:W-:Y:S01]  /*15dd0*/  IMAD.WIDE R10, R13.reuse, 0x4, R198 ;  /* 0x000000040d0a7825 */ /* 0x044fe200078e02c6 */
[----:B------:R-:W2:Y:S02]  /*15de0*/  LDCU UR68, c[0x0][0x398] ;  /* 0x00007300ff4477ac */ /* 0x000ea40008000800 */
[----:B------:R1:W-:Y:S01]  /*15df0*/  @P3 STG.E desc[UR26][R8.64], R156 ;  /* 0x0000009c08003986 */ /* 0x0003e2000c10191a */
[C---:B------:R-:W-:Y:S01]  /*15e00*/  VIADD R15, R13.reuse, UR32 ;  /* 0x000000200d0f7c36 */ /* 0x040fe20008000000 */
[----:B------:R-:W-:Y:S01]  /*15e10*/  ISETP.GE.AND P3, PT, R0, UR62, PT ;  /* 0x0000003e00007c0c */ /* 0x000fe2000bf66270 */
[----:B---3--:R-:W-:Y:S01]  /*15e20*/  IMAD.WIDE R4, R13, 0x4, R200 ;  /* 0x000000040d047825 */ /* 0x008fe200078e02c8 */
[----:B-----5:R-:W-:Y:S01]  /*15e30*/  ISETP.LT.AND P4, PT, R205, UR44, !P6 ;  /* 0x0000002ccd007c0c */ /* 0x020fe2000f781270 */
[----:B------:R3:W-:Y:S01]  /*15e40*/  @P2 STG.E desc[UR26][R10.64], R92 ;  /* 0x0000005c0a002986 */ /* 0x0007e2000c10191a */
[----:B------:R-:W-:Y:S01]  /*15e50*/  ISETP.LT.AND P6, PT, R204, UR12, !P6 ;  /* 0x0000000ccc007c0c */ /* 0x000fe2000f7c1270 */
[----:B------:R-:W5:Y:S01]  /*15e60*/  LDCU UR51, c[0x0][0x39c] ;  /* 0x00007380ff3377ac */ /* 0x000f620008000800 */
[----:B----4-:R-:W-:Y:S01]  /*15e70*/  IMAD.WIDE R6, R15, 0x4, R2 ;  /* 0x000000040f067825 */ /* 0x010fe200078e0202 */
[----:B------:R-:W-:Y:S01]  /*15e80*/  ISETP.LT.AND P2, PT, R203, UR6, !P3 ;  /* 0x00000006cb007c0c */ /* 0x000fe2000df41270 */
[----:B------:R4:W-:Y:S01]  /*15e90*/  @P1 STG.E desc[UR26][R4.64], R28 ;  /* 0x0000001c04001986 */ /* 0x0009e2000c10191a */
[----:B------:R-:W-:Y:S01]  /*15ea0*/  ISETP.LT.AND P1, PT, R206, UR65, !P3 ;  /* 0x00000041ce007c0c */ /* 0x000fe2000df21270 */
[C---:B-1----:R-:W-:Y:S01]  /*15eb0*/  IMAD.WIDE R8, R15.reuse, 0x4, R196 ;  /* 0x000000040f087825 */ /* 0x042fe200078e02c4 */
[----:B------:R-:W-:Y:S01]  /*15ec0*/  IADD3 R13, PT, PT, R15, UR32, RZ ;  /* 0x000000200f0d7c10 */ /* 0x000fe2000fffe0ff */
[----:B------:R1:W-:Y:S01]  /*15ed0*/  @P5 STG.E desc[UR26][R6.64], R248 ;  /* 0x000000f806005986 */ /* 0x0003e2000c10191a */
[----:B------:R-:W2:Y:S01]  /*15ee0*/  LDCU UR71, c[0x0][0x398] ;  /* 0x00007300ff4777ac */ /* 0x000ea20008000800 */
[----:B------:R-:W-:Y:S01]  /*15ef0*/  VIADD R0, R202, 0x1b ;  /* 0x0000001bca007836 */ /* 0x000fe20000000000 */
[----:B------:R-:W-:Y:S01]  /*15f00*/  ISETP.LT.AND P5, PT, R205, UR35, !P3 ;  /* 0x00000023cd007c0c */ /* 0x000fe2000dfa1270 */
[C---:B---3--:R-:W-:Y:S01]  /*15f10*/  IMAD.WIDE R10, R15.reuse, 0x4, R198 ;  /* 0x000000040f0a7825 */ /* 0x048fe200078e02c6 */
[----:B------:R-:W-:Y:S01]  /*15f20*/  ISETP.LT.AND P3, PT, R204, UR47, !P3 ;  /* 0x0000002fcc007c0c */ /* 0x000fe2000df61270 */
[----:B------:R3:W-:Y:S01]  /*15f30*/  @P0 STG.E desc[UR26][R8.64], R157 ;  /* 0x0000009d08000986 */ /* 0x0007e2000c10191a */
[----:B------:R-:W-:Y:S01]  /*15f40*/  ISETP.GE.AND P0, PT, R0, UR60, PT ;  /* 0x0000003c00007c0c */ /* 0x000fe2000bf06270 */
[----:B----4-:R-:W-:Y:S01]  /*15f50*/  IMAD.WIDE R4, R15, 0x4, R200 ;  /* 0x000000040f047825 */ /* 0x010fe200078e02c8 */
[----:B------:R-:W4:Y:S03]  /*15f60*/  LDCU UR30, c[0x0][0x398] ;  /* 0x00007300ff1e77ac */ /* 0x000f260008000800 */
[----:B-1----:R-:W-:Y:S01]  /*15f70*/  IMAD.WIDE R6, R13, 0x4, R2 ;  /* 0x000000040d067825 */ /* 0x002fe200078e0202 */
[----:B------:R1:W-:Y:S01]  /*15f80*/  @P4 STG.E desc[UR26][R10.64], R93 ;  /* 0x0000005d0a004986 */ /* 0x0003e2000c10191a */
[----:B------:R-:W-:Y:S01]  /*15f90*/  ISETP.LT.AND P4, PT, R203, UR16, !P0 ;  /* 0x00000010cb007c0c */ /* 0x000fe2000c781270 */
[----:B------:R-:W2:Y:S01]  /*15fa0*/  LDCU UR8, c[0x0][0x398] ;  /* 0x00007300ff0877ac */ /* 0x000ea20008000800 */
[----:B------:R-:W-:-:S02]  /*15fb0*/  VIADD R0, R202, 0x1c ;  /* 0x0000001cca007836 */ /* 0x000fc40000000000 */
[C---:B---3--:R-:W-:Y:S01]  /*15fc0*/  IMAD.WIDE R8, R13.reuse, 0x4, R196 ;  /* 0x000000040d087825 */ /* 0x048fe200078e02c4 */
[----:B------:R3:W-:Y:S01]  /*15fd0*/  @P6 STG.E desc[UR26][R4.64], R29 ;  /* 0x0000001d04006986 */ /* 0x0007e2000c10191a */
[----:B------:R-:W-:Y:S01]  /*15fe0*/  ISETP.LT.AND P6, PT, R206, UR63, !P0 ;  /* 0x0000003fce007c0c */ /* 0x000fe2000c7c1270 */
[----:B------:R-:W2:Y:S02]  /*15ff0*/  LDCU UR66, c[0x0][0x398] ;  /* 0x00007300ff4277ac */ /* 0x000ea40008000800 */
[----:B------:R4:W-:Y:S01]  /*16000*/  @P2 STG.E desc[UR26][R6.64], R247 ;  /* 0x000000f706002986 */ /* 0x0009e2000c10191a */
[C---:B-1----:R-:W-:Y:S01]  /*16010*/  IMAD.WIDE R10, R13.reuse, 0x4, R198 ;  /* 0x000000040d0a7825 */ /* 0x042fe200078e02c6 */
[----:B------:R-:W1:Y:S02]  /*16020*/  LDCU UR46, c[0x0][0x39c] ;  /* 0x00007380ff2e77ac */ /* 0x000e640008000800 */
[----:B------:R1:W-:Y:S01]  /*16030*/  @P1 STG.E desc[UR26][R8.64], R158 ;  /* 0x0000009e08001986 */ /* 0x0003e2000c10191a */
[----:B------:R-:W-:Y:S01]  /*16040*/  ISETP.GE.AND P1, PT, R0, UR77, PT ;  /* 0x0000004d00007c0c */ /* 0x000fe2000bf26270 */
[C---:B------:R-:W-:Y:S01]  /*16050*/  VIADD R15, R13.reuse, UR32 ;  /* 0x000000200d0f7c36 */ /* 0x040fe20008000000 */
[----:B------:R-:W2:Y:S01]  /*16060*/  LDCU UR69, c[0x0][0x398] ;  /* 0x00007300ff4577ac */ /* 0x000ea20008000800 */
[----:B---3--:R-:W-:Y:S01]  /*16070*/  IMAD.WIDE R4, R13, 0x4, R200 ;  /* 0x000000040d047825 */ /* 0x008fe200078e02c8 */
[----:B------:R-:W-:Y:S01]  /*16080*/  ISETP.LT.AND P2, PT, R205, UR28, !P0 ;  /* 0x0000001ccd007c0c */ /* 0x000fe2000c741270 */
[----:B------:R-:W-:Y:S01]  /*16090*/  @P5 STG.E desc[UR26][R10.64], R94 ;  /* 0x0000005e0a005986 */ /* 0x000fe2000c10191a */
[----:B------:R-:W-:Y:S01]  /*160a0*/  ISETP.LT.AND P0, PT, R204, UR19, !P0 ;  /* 0x00000013cc007c0c */ /* 0x000fe2000c701270 */
[----:B----4-:R-:W-:Y:S01]  /*160b0*/  IMAD.WIDE R6, R15, 0x4, R2 ;  /* 0x000000040f067825 */ /* 0x010fe200078e0202 */
[----:B------:R-:W-:Y:S01]  /*160c0*/  ISETP.LT.AND P5, PT, R203, UR58, !P1 ;  /* 0x0000003acb007c0c */ /* 0x000fe2000cfa1270 */
[----:B------:R3:W-:Y:S01]  /*160d0*/  @P3 STG.E desc[UR26][R4.64], R30 ;  /* 0x0000001e04003986 */ /* 0x0007e2000c10191a */
[----:B------:R-:W-:Y:S01]  /*160e0*/  ISETP.LT.AND P3, PT, R206, UR45, !P1 ;  /* 0x0000002dce007c0c */ /* 0x000fe2000cf61270 */
[C---:B------:R-:W-:Y:S01]  /*160f0*/  IMAD.WIDE R12, R15.reuse, 0x4, R196 ;  /* 0x000000040f0c7825 */ /* 0x040fe200078e02c4 */
[----:B------:R-:W4:Y:S01]  /*16100*/  LDCU UR49, c[0x0][0x398] ;  /* 0x00007300ff3177ac */ /* 0x000f220008000800 */
[----:B------:R2:W-:Y:S02]  /*16110*/  @P4 STG.E desc[UR26][R6.64], R246 ;  /* 0x000000f606004986 */ /* 0x0005e4000c10191a */
[----:B------:R-:W-:Y:S01]  /*16120*/  VIADD R0, R202, 0x1d ;  /* 0x0000001dca007836 */ /* 0x000fe20000000000 */
[----:B------:R-:W4:Y:S01]  /*16130*/  LDCU UR36, c[0x0][0x398] ;  /* 0x00007300ff2477ac */ /* 0x000f220008000800 */
[C---:B------:R-:W-:Y:S01]  /*16140*/  VIADD R17, R15.reuse, UR32 ;  /* 0x000000200f117c36 */ /* 0x040fe20008000000 */
[----:B------:R2:W-:Y:S01]  /*16150*/  @P6 STG.E desc[UR26][R12.64], R159 ;  /* 0x0000009f0c006986 */ /* 0x0005e2000c10191a */
[----:B-1----:R-:W-:Y:S01]  /*16160*/  IMAD.WIDE R8, R15, 0x4, R198 ;  /* 0x000000040f087825 */ /* 0x002fe200078e02c6 */
[----:B------:R-:W-:Y:S01]  /*16170*/  ISETP.LT.AND P4, PT, R205, UR61, !P1 ;  /* 0x0000003dcd007c0c */ /* 0x000fe2000cf81270 */
[----:B------:R-:W1:Y:S01]  /*16180*/  LDCU UR64, c[0x0][0x398] ;  /* 0x00007300ff4077ac */ /* 0x000e620008000800 */
[----:B------:R-:W-:Y:S01]  /*16190*/  ISETP.LT.AND P6, PT, R204, UR14, !P1 ;  /* 0x0000000ecc007c0c */ /* 0x000fe2000cfc1270 */
[----:B---3--:R-:W-:Y:S01]  /*161a0*/  IMAD.WIDE R4, R15, 0x4, R200 ;  /* 0x000000040f047825 */ /* 0x008fe200078e02c8 */
[----:B------:R-:W-:Y:S01]  /*161b0*/  ISETP.GE.AND P1, PT, R0, UR20, PT ;  /* 0x0000001400007c0c */ /* 0x000fe2000bf26270 */
[----:B------:R-:W3:Y:S02]  /*161c0*/  LDCU UR38, c[0x0][0x39c] ;  /* 0x00007380ff2677ac */ /* 0x000ee40008000800 */
[C---:B------:R-:W-:Y:S01]  /*161d0*/  IMAD.WIDE R10, R17.reuse, 0x4, R2 ;  /* 0x00000004110a7825 */ /* 0x040fe200078e0202 */
[----:B------:R1:W-:Y:S01]  /*161e0*/  @P2 STG.E desc[UR26][R8.64], R95 ;  /* 0x0000005f08002986 */ /* 0x0003e2000c10191a */
[----:B------:R-:W3:Y:S02]  /*161f0*/  LDCU UR67, c[0x0][0x398] ;  /* 0x00007300ff4377ac */ /* 0x000ee40008000800 */
[----:B--2---:R-:W-:Y:S01]  /*16200*/  IMAD.WIDE R6, R17, 0x4, R196 ;  /* 0x0000000411067825 */ /* 0x004fe200078e02c4 */
[----:B------:R2:W-:Y:S01]  /*16210*/  @P0 STG.E desc[UR26][R4.64], R31 ;  /* 0x0000001f04000986 */ /* 0x0005e2000c10191a */
[----:B------:R-:W-:Y:S01]  /*16220*/  ISETP.LT.AND P2, PT, R203, UR56, !P1 ;  /* 0x00000038cb007c0c */ /* 0x000fe2000cf41270 */
[----:B------:R-:W3:Y:S02]  /*16230*/  LDCU UR44, c[0x0][0x398] ;  /* 0x00007300ff2c77ac */ /* 0x000ee40008000800 */
[----:B------:R-:W-:Y:S01]  /*16240*/  @P5 STG.E desc[UR26][R10.64], R245 ;  /* 0x000000f50a005986 */ /* 0x000fe2000c10191a */
[----:B------:R-:W-:Y:S01]  /*16250*/  ISETP.LT.AND P5, PT, R206, UR41, !P1 ;  /* 0x00000029ce007c0c */ /* 0x000fe2000cfa1270 */
[----:B------:R-:W-:Y:S01]  /*16260*/  IMAD.WIDE R12, R17, 0x4, R198 ;  /* 0x00000004110c7825 */ /* 0x000fe200078e02c6 */
[----:B------:R-:W3:Y:S01]  /*16270*/  LDCU UR12, c[0x0][0x398] ;  /* 0x00007300ff0c77ac */ /* 0x000ee20008000800 */
[----:B------:R4:W-:Y:S01]  /*16280*/  @P3 STG.E desc[UR26][R6.64], R160 ;  /* 0x000000a006003986 */ /* 0x0009e2000c10191a */
[----:B------:R-:W-:Y:S01]  /*16290*/  ISETP.LT.AND P3, PT, R205, UR59, !P1 ;  /* 0x0000003bcd007c0c */ /* 0x000fe2000cf61270 */
[C---:B------:R-:W-:Y:S01]  /*162a0*/  VIADD R0, R202.reuse, 0x1e ;  /* 0x0000001eca007836 */ /* 0x040fe20000000000 */
[----:B-1----:R-:W-:Y:S01]  /*162b0*/  IADD3 R8, PT, PT, R202, 0x1f, RZ ;  /* 0x0000001fca087810 */ /* 0x002fe20007ffe0ff */
[C---:B--2---:R-:W-:Y:S01]  /*162c0*/  IMAD.WIDE R4, R17.reuse, 0x4, R200 ;  /* 0x0000000411047825 */ /* 0x044fe200078e02c8 */
[----:B------:R-:W-:Y:S01]  /*162d0*/  @P4 STG.E desc[UR26][R12.64], R96 ;  /* 0x000000600c004986 */ /* 0x000fe2000c10191a */
[----:B------:R-:W1:Y:S02]  /*162e0*/  LDCU UR62, c[0x0][0x398] ;  /* 0x00007300ff3e77ac */ /* 0x000e640008000800 */
[----:B------:R-:W-:Y:S01]  /*162f0*/  VIADD R17, R17, UR32 ;  /* 0x0000002011117c36 */ /* 0x000fe20008000000 */
[----:B------:R-:W-:Y:S01]  /*16300*/  ISETP.GE.AND P4, PT, R8, UR52, PT ;  /* 0x0000003408007c0c */ /* 0x000fe2000bf86270 */
[----:B------:R-:W2:Y:S02]  /*16310*/  LDCU UR6, c[0x0][0x39c] ;  /* 0x00007380ff0677ac */ /* 0x000ea40008000800 */
[C---:B----4-:R-:W-:Y:S01]  /*16320*/  IMAD.WIDE R6, R17.reuse, 0x4, R2 ;  /* 0x0000000411067825 */ /* 0x050fe200078e0202 */
[----:B------:R-:W-:Y:S01]  /*16330*/  ISETP.GE.AND P0, PT, R0, UR10, PT ;  /* 0x0000000a00007c0c */ /* 0x000fe2000bf06270 */
[----:B------:R4:W-:Y:S01]  /*16340*/  @P6 STG.E desc[UR26][R4.64], R32 ;  /* 0x0000002004006986 */ /* 0x0009e2000c10191a */
[----:B------:R-:W-:Y:S01]  /*16350*/  ISETP.LT.AND P1, PT, R204, UR76, !P1 ;  /* 0x0000004ccc007c0c */ /* 0x000fe2000cf21270 */
[C---:B------:R-:W-:Y:S01]  /*16360*/  IMAD.WIDE R8, R17.reuse, 0x4, R196 ;  /* 0x0000000411087825 */ /* 0x040fe200078e02c4 */
[----:B------:R-:W1:Y:S03]  /*16370*/  LDCU UR65, c[0x0][0x398] ;  /* 0x00007300ff4177ac */ /* 0x000e660008000800 */
[----:B------:R-:W-:Y:S01]  /*16380*/  IMAD.WIDE R10, R17, 0x4, R198 ;  /* 0x00000004110a7825 */ /* 0x000fe200078e02c6 */
[----:B------:R1:W-:Y:S01]  /*16390*/  @P2 STG.E desc[UR26][R6.64], R244 ;  /* 0x000000f406002986 */ /* 0x0003e2000c10191a */
[----:B------:R-:W-:Y:S01]  /*163a0*/  ISETP.LT.AND P2, PT, R203, UR43, !P0 ;  /* 0x0000002bcb007c0c */ /* 0x000fe2000c741270 */
[----:B------:R-:W2:Y:S02]  /*163b0*/  LDCU UR35, c[0x0][0x398] ;  /* 0x00007300ff2377ac */ /* 0x000ea40008000800 */
[----:B------:R3:W-:Y:S01]  /*163c0*/  @P5 STG.E desc[UR26][R8.64], R161 ;  /* 0x000000a108005986 */ /* 0x0007e2000c10191a */
[----:B------:R-:W-:Y:S01]  /*163d0*/  ISETP.LT.AND P5, PT, R206, UR57, !P0 ;  /* 0x00000039ce007c0c */ /* 0x000fe2000c7a1270 */
[----:B----4-:R-:W-:Y:S01]  /*163e0*/  IMAD.WIDE R4, R17, 0x4, R200 ;  /* 0x0000000411047825 */ /* 0x010fe200078e02c8 */
[----:B------:R-:W4:Y:S01]  /*163f0*/  LDCU UR47, c[0x0][0x398] ;  /* 0x00007300ff2f77ac */ /* 0x000f220008000800 */
[----:B------:R2:W-:Y:S01]  /*16400*/  @P3 STG.E desc[UR26][R10.64], R97 ;  /* 0x000000610a003986 */ /* 0x0005e2000c10191a */
[----:B------:R-:W-:Y:S01]  /*16410*/  ISETP.LT.AND P3, PT, R205, UR39, !P0 ;  /* 0x00000027cd007c0c */ /* 0x000fe2000c761270 */
[----:B------:R-:W-:Y:S01]  /*16420*/  VIADD R17, R17, UR32 ;  /* 0x0000002011117c36 */ /* 0x000fe20008000000 */
[----:B------:R-:W4:Y:S03]  /*16430*/  LDCU UR60, c[0x0][0x398] ;  /* 0x00007300ff3c77ac */ /* 0x000f260008000800 */
[C---:B-1----:R-:W-:Y:S01]  /*16440*/  IMAD.WIDE R6, R17.reuse, 0x4, R2 ;  /* 0x0000000411067825 */ /* 0x042fe200078e0202 */
[----:B------:R1:W-:Y:S01]  /*16450*/  @P1 STG.E desc[UR26][R4.64], R33 ;  /* 0x0000002104001986 */ /* 0x0003e2000c10191a */
[----:B------:R-:W4:Y:S02]  /*16460*/  LDCU UR16, c[0x0][0x39c] ;  /* 0x00007380ff1077ac */ /* 0x000f240008000800 */
[C---:B---3--:R-:W-:Y:S01]  /*16470*/  IMAD.WIDE R8, R17.reuse, 0x4, R196 ;  /* 0x0000000411087825 */ /* 0x048fe200078e02c4 */
[----:B------:R3:W-:Y:S01]  /*16480*/  @P2 STG.E desc[UR26][R6.64], R243 ;  /* 0x000000f306002986 */ /* 0x0007e2000c10191a */
[----:B------:R-:W3:Y:S02]  /*16490*/  LDCU UR63, c[0x0][0x398] ;  /* 0x00007300ff3f77ac */ /* 0x000ee40008000800 */
[----:B--2---:R-:W-:Y:S01]  /*164a0*/  IMAD.WIDE R10, R17, 0x4, R198 ;  /* 0x00000004110a7825 */ /* 0x004fe200078e02c6 */
[----:B------:R-:W-:Y:S01]  /*164b0*/  ISETP.LT.AND P1, PT, R204, UR4, !P0 ;  /* 0x00000004cc007c0c */ /* 0x000fe2000c721270 */
[----:B------:R2:W-:Y:S01]  /*164c0*/  @P5 STG.E desc[UR26][R8.64], R162 ;  /* 0x000000a208005986 */ /* 0x0005e2000c10191a */
[----:B------:R-:W-:Y:S01]  /*164d0*/  ISETP.LT.AND P5, PT, R203, UR54, !P4 ;  /* 0x00000036cb007c0c */ /* 0x000fe2000e7a1270 */
[----:B------:R-:W-:Y:S01]  /*164e0*/  VIADD R0, R202, 0x20 ;  /* 0x00000020ca007836 */ /* 0x000fe20000000000 */
[----:B------:R-:W-:Y:S01]  /*164f0*/  ISETP.LT.AND P2, PT, R205, UR24, !P4 ;  /* 0x00000018cd007c0c */ /* 0x000fe2000e741270 */
[----:B------:R2:W-:Y:S01]  /*16500*/  @P3 STG.E desc[UR26][R10.64], R98 ;  /* 0x000000620a003986 */ /* 0x0005e2000c10191a */
[----:B------:R-:W-:Y:S01]  /*16510*/  ISETP.LT.AND P3, PT, R206, UR55, !P4 ;  /* 0x00000037ce007c0c */ /* 0x000fe2000e761270 */
[C---:B-1----:R-:W-:Y:S01]  /*16520*/  IMAD.WIDE R4, R17.reuse, 0x4, R200 ;  /* 0x0000000411047825 */ /* 0x042fe200078e02c8 */
[----:B------:R-:W-:Y:S01]  /*16530*/  ISETP.GE.AND P6, PT, R0, UR18, PT ;  /* 0x0000001200007c0c */ /* 0x000fe2000bfc6270 */
[----:B------:R-:W1:Y:S02]  /*16540*/  LDCU UR28, c[0x0][0x398] ;  /* 0x00007300ff1c77ac */ /* 0x000e640008000800 */
[----:B------:R-:W-:Y:S01]  /*16550*/  VIADD R17, R17, UR32 ;  /* 0x0000002011117c36 */ /* 0x000fe20008000000 */
[----:B------:R-:W-:Y:S01]  /*16560*/  ISETP.LT.AND P4, PT, R204, UR74, !P4 ;  /* 0x0000004acc007c0c */ /* 0x000fe2000e781270 */
[----:B------:R1:W-:Y:S01]  /*16570*/  @P1 STG.E desc[UR26][R4.64], R34 ;  /* 0x0000002204001986 */ /* 0x0003e2000c10191a */
[----:B------:R-:W-:Y:S01]  /*16580*/  VIADD R0, R202, 0x21 ;  /* 0x00000021ca007836 */ /* 0x000fe20000000000 */
[----:B------:R-:W4:Y:S01]  /*16590*/  LDCU UR19, c[0x0][0x398] ;  /* 0x00007300ff1377ac */ /* 0x000f220008000800 */
[C---:B---3--:R-:W-:Y:S01]  /*165a0*/  IMAD.WIDE R6, R17.reuse, 0x4, R2 ;  /* 0x0000000411067825 */ /* 0x048fe200078e0202 */
[----:B------:R-:W3:Y:S03]  /*165b0*/  LDCU UR77, c[0x0][0x398] ;  /* 0x00007300ff4d77ac */ /* 0x000ee60008000800 */
[C---:B--2---:R-:W-:Y:S01]  /*165c0*/  IMAD.WIDE R8, R17.reuse, 0x4, R196 ;  /* 0x0000000411087825 */ /* 0x044fe200078e02c4 */
[----:B------:R2:W-:Y:S01]  /*165d0*/  @P5 STG.E desc[UR26][R6.64], R242 ;  /* 0x000000f206005986 */ /* 0x0005e2000c10191a */
[----:B------:R-:W3:Y:S02]  /*165e0*/  LDCU UR58, c[0x0][0x39c] ;  /* 0x00007380ff3a77ac */ /* 0x000ee40008000800 */
[----:B------:R-:W-:Y:S01]  /*165f0*/  IMAD.WIDE R10, R17, 0x4, R198 ;  /* 0x00000004110a7825 */ /* 0x000fe200078e02c6 */
[----:B------:R2:W-:Y:S01]  /*16600*/  @P3 STG.E desc[UR26][R8.64], R163 ;  /* 0x000000a308003986 */ /* 0x0005e2000c10191a */
[----:B------:R-:W-:Y:S01]  /*16610*/  ISETP.LT.AND P5, PT, R203, UR34, !P6 ;  /* 0x00000022cb007c0c */ /* 0x000fe2000f7a1270 */
[----:B------:R-:W3:Y:S01]  /*16620*/  LDCU UR45, c[0x0][0x398] ;  /* 0x00007300ff2d77ac */ /* 0x000ee20008000800 */
        /* <DEDUP_REMOVED lines=9> */
[----:B------:R-:W-:Y:S01]  /*166c0*/  IADD3 R0, PT, PT, R202, 0x22, RZ ;  /* 0x00000022ca007810 */ /* 0x000fe20007ffe0ff */
[C---:B--2---:R-:W-:Y:S01]  /*166d0*/  IMAD.WIDE R6, R17.reuse, 0x4, R2 ;  /* 0x0000000411067825 */ /* 0x044fe200078e0202 */
[----:B------:R-:W2:Y:S03]  /*166e0*/  LDCU UR14, c[0x0][0x398] ;  /* 0x00007300ff0e77ac */ /* 0x000ea60008000800 */
[C---:B------:R-:W-:Y:S01]  /*166f0*/  IMAD.WIDE R8, R17.reuse, 0x4, R196 ;  /* 0x0000000411087825 */ /* 0x040fe200078e02c4 */
[----:B------:R2:W-:Y:S01]  /*16700*/  @P5 STG.E desc[UR26][R6.64], R241 ;  /* 0x000000f106005986 */ /* 0x0005e2000c10191a */
[----:B------:R-:W2:Y:S02]  /*16710*/  LDCU UR20, c[0x0][0x398] ;  /* 0x00007300ff1477ac */ /* 0x000ea40008000800 */
[----:B---3--:R-:W-:Y:S01]  /*16720*/  IMAD.WIDE R10, R17, 0x4, R198 ;  /* 0x00000004110a7825 */ /* 0x008fe200078e02c6 */
[----:B------:R3:W-:Y:S01]  /*16730*/  @P3 STG.E desc[UR26][R8.64], R164 ;  /* 0x000000a408003986 */ /* 0x0007e2000c10191a */
[----:B------:R-:W-:Y:S01]  /*16740*/  ISETP.LT.AND P5, PT, R203, UR75, !P0 ;  /* 0x0000004bcb007c0c */ /* 0x000fe2000c7a1270 */
[----:B------:R-:W4:Y:S01]  /*16750*/  LDCU UR56, c[0x0][0x39c] ;  /* 0x00007380ff3877ac */ /* 0x000f220008000800 */
[----:B------:R-:W-:Y:S01]  /*16760*/  ISETP.LT.AND P3, PT, R206, UR22, !P0 ;  /* 0x00000016ce007c0c */ /* 0x000fe2000c761270 */
[----:B------:R3:W-:Y:S01]  /*16770*/  @P2 STG.E desc[UR26][R10.64], R100 ;  /* 0x000000640a002986 */ /* 0x0007e2000c10191a */
[----:B------:R-:W-:Y:S01]  /*16780*/  ISETP.LT.AND P2, PT, R205, UR53, !P0 ;  /* 0x00000035cd007c0c */ /* 0x000fe2000c741270 */
[C---:B-1----:R-:W-:Y:S01]  /*16790*/  IMAD.WIDE R4, R17.reuse, 0x4, R200 ;  /* 0x0000000411047825 */ /* 0x042fe200078e02c8 */
[----:B------:R-:W-:Y:S01]  /*167a0*/  ISETP.GE.AND P1, PT, R0, UR37, PT ;  /* 0x0000002500007c0c */ /* 0x000fe2000bf26270 */
[----:B------:R-:W1:Y:S02]  /*167b0*/  LDCU UR41, c[0x0][0x398] ;  /* 0x00007300ff2977ac */ /* 0x000e640008000800 */
[----:B------:R-:W-:Y:S01]  /*167c0*/  VIADD R17, R17, UR32 ;  /* 0x0000002011117c36 */ /* 0x000fe20008000000 */
[----:B------:R1:W-:Y:S01]  /*167d0*/  @P6 STG.E desc[UR26][R4.64], R36 ;  /* 0x0000002404006986 */ /* 0x0003e2000c10191a */
[----:B------:R-:W-:Y:S01]  /*167e0*/  ISETP.LT.AND P6, PT, R204, UR70, !P0 ;  /* 0x00000046cc007c0c */ /* 0x000fe2000c7c1270 */
[----:B------:R-:W-:Y:S01]  /*167f0*/  VIADD R0, R202, 0x23 ;  /* 0x00000023ca007836 */ /* 0x000fe20000000000 */
[----:B------:R-:W4:Y:S01]  /*16800*/  LDCU UR10, c[0x0][0x398] ;  /* 0x00007300ff0a77ac */ /* 0x000f220008000800 */
[C---:B--2---:R-:W-:Y:S01]  /*16810*/  IMAD.WIDE R6, R17.reuse, 0x4, R2 ;  /* 0x0000000411067825 */ /* 0x044fe200078e0202 */
[----:B------:R-:W2:Y:S03]  /*16820*/  LDCU UR59, c[0x0][0x398] ;  /* 0x00007300ff3b77ac */ /* 0x000ea60008000800 */
[C---:B---3--:R-:W-:Y:S01]  /*16830*/  IMAD.WIDE R8, R17.reuse, 0x4, R196 ;  /* 0x0000000411087825 */ /* 0x048fe200078e02c4 */
[----:B------:R3:W-:Y:S01]  /*16840*/  @P5 STG.E desc[UR26][R6.64], R240 ;  /* 0x000000f006005986 */ /* 0x0007e2000c10191a */
[----:B------:R-:W2:Y:S02]  /*16850*/  LDCU UR18, c[0x0][0x398] ;  /* 0x00007300ff1277ac */ /* 0x000ea40008000800 */
[----:B------:R-:W-:Y:S01]  /*16860*/  IMAD.WIDE R10, R17, 0x4, R198 ;  /* 0x00000004110a7825 */ /* 0x000fe200078e02c6 */
[----:B------:R2:W-:Y:S01]  /*16870*/  @P3 STG.E desc[UR26][R8.64], R165 ;  /* 0x000000a508003986 */ /* 0x0005e2000c10191a */
[----:B------:R-:W-:Y:S01]  /*16880*/  ISETP.LT.AND P5, PT, R203, UR73, !P1 ;  /* 0x00000049cb007c0c */ /* 0x000fe2000cfa1270 */
[----:B------:R-:W4:Y:S01]  /*16890*/  LDCU UR52, c[0x0][0x39c] ;  /* 0x00007380ff3477ac */ /* 0x000f220008000800 */
[----:B------:R-:W-:Y:S01]  /*168a0*/  ISETP.LT.AND P3, PT, R206, UR40, !P1 ;  /* 0x00000028ce007c0c */ /* 0x000fe2000cf61270 */
[----:B------:R2:W-:Y:S01]  /*168b0*/  @P2 STG.E desc[UR26][R10.64], R101 ;  /* 0x000000650a002986 */ /* 0x0005e2000c10191a */
[----:B------:R-:W-:Y:S01]  /*168c0*/  ISETP.LT.AND P2, PT, R205, UR48, !P1 ;  /* 0x00000030cd007c0c */ /* 0x000fe2000cf41270 */
[C---:B-1----:R-:W-:Y:S01]  /*168d0*/  IMAD.WIDE R4, R17.reuse, 0x4, R200 ;  /* 0x0000000411047825 */ /* 0x042fe200078e02c8 */
[----:B-----5:R-:W-:Y:S01]  /*168e0*/  ISETP.GE.AND P4, PT, R0, UR51, PT ;  /* 0x0000003300007c0c */ /* 0x020fe2000bf86270 */
[----:B------:R-:W1:Y:S02]  /*168f0*/  LDCU UR43, c[0x0][0x398] ;  /* 0x00007300ff2b77ac */ /* 0x000e640008000800 */
[----:B------:R-:W-:Y:S01]  /*16900*/  VIADD R17, R17, UR32 ;  /* 0x0000002011117c36 */ /* 0x000fe20008000000 */
[----:B------:R5:W-:Y:S01]  /*16910*/  @P6 STG.E desc[UR26][R4.64], R37 ;  /* 0x0000002504006986 */ /* 0x000be2000c10191a */
[----:B------:R-:W-:Y:S01]  /*16920*/  ISETP.LT.AND P6, PT, R204, UR68, !P1 ;  /* 0x00000044cc007c0c */ /* 0x000fe2000cfc1270 */
[----:B------:R-:W-:Y:S01]  /*16930*/  VIADD R0, R202, 0x24 ;  /* 0x00000024ca007836 */ /* 0x000fe20000000000 */
[----:B------:R-:W1:Y:S01]  /*16940*/  LDCU UR57, c[0x0][0x398] ;  /* 0x00007300ff3977ac */ /* 0x000e620008000800 */
[C---:B---3--:R-:W-:Y:S01]  /*16950*/  IMAD.WIDE R6, R17.reuse, 0x4, R2 ;  /* 0x0000000411067825 */ /* 0x048fe200078e0202 */
[----:B------:R-:W3:Y:S03]  /*16960*/  LDCU UR39, c[0x0][0x398] ;  /* 0x00007300ff2777ac */ /* 0x000ee60008000800 */
[C---:B--2---:R-:W-:Y:S01]  /*16970*/  IMAD.WIDE R8, R17.reuse, 0x4, R196 ;  /* 0x0000000411087825 */ /* 0x044fe200078e02c4 */
[----:B------:R2:W-:Y:S01]  /*16980*/  @P5 STG.E desc[UR26][R6.64], R239 ;  /* 0x000000ef06005986 */ /* 0x0005e2000c10191a */
[----:B------:R-:W1:Y:S02]  /*16990*/  LDCU UR4, c[0x0][0x398] ;  /* 0x00007300ff0477ac */ /* 0x000e640008000800 */
[----:B------:R-:W-:Y:S01]  /*169a0*/  IMAD.WIDE R10, R17, 0x4, R198 ;  /* 0x00000004110a7825 */ /* 0x000fe200078e02c6 */
[----:B------:R1:W-:Y:S01]  /*169b0*/  @P3 STG.E desc[UR26][R8.64], R166 ;  /* 0x000000a608003986 */ /* 0x0003e2000c10191a */
[----:B------:R-:W-:Y:S01]  /*169c0*/  ISETP.LT.AND P5, PT, R203, UR71, !P4 ;  /* 0x00000047cb007c0c */ /* 0x000fe2000e7a1270 */
[----:B------:R-:W3:Y:S01]  /*169d0*/  LDCU UR33, c[0x0][0x39c] ;  /* 0x00007380ff2177ac */ /* 0x000ee20008000800 */
[----:B------:R-:W-:Y:S01]  /*169e0*/  ISETP.LT.AND P3, PT, R206, UR30, !P4 ;  /* 0x0000001ece007c0c */ /* 0x000fe2000e761270 */
[----:B------:R1:W-:Y:S01]  /*169f0*/  @P2 STG.E desc[UR26][R10.64], R102 ;  /* 0x000000660a002986 */ /* 0x0003e2000c10191a */
[----:B------:R-:W-:Y:S01]  /*16a00*/  ISETP.LT.AND P2, PT, R205, UR8, !P4 ;  /* 0x00000008cd007c0c */ /* 0x000fe2000e741270 */
[C---:B-----5:R-:W-:Y:S01]  /*16a10*/  IMAD.WIDE R4, R17.reuse, 0x4, R200 ;  /* 0x0000000411047825 */ /* 0x060fe200078e02c8 */
[----:B------:R-:W-:Y:S01]  /*16a20*/  ISETP.GE.AND P0, PT, R0, UR46, PT ;  /* 0x0000002e00007c0c */ /* 0x000fe2000bf06270 */
[----:B------:R-:W5:Y:S02]  /*16a30*/  LDCU UR24, c[0x0][0x398] ;  /* 0x00007300ff1877ac */ /* 0x000f640008000800 */
[----:B------:R-:W-:Y:S01]  /*16a40*/  VIADD R17, R17, UR32 ;  /* 0x0000002011117c36 */ /* 0x000fe20008000000 */
[----:B------:R3:W-:Y:S01]  /*16a50*/  @P6 STG.E desc[UR26][R4.64], R38 ;  /* 0x0000002604006986 */ /* 0x0007e2000c10191a */
[----:B------:R-:W-:Y:S01]  /*16a60*/  ISETP.LT.AND P6, PT, R204, UR66, !P4 ;  /* 0x00000042cc007c0c */ /* 0x000fe2000e7c1270 */
[----:B------:R-:W4:Y:S01]  /*16a70*/  LDCU UR37, c[0x0][0x398] ;  /* 0x00007300ff2577ac */ /* 0x000f220008000800 */
[C---:B--2---:R-:W-:Y:S01]  /*16a80*/  IMAD.WIDE R6, R17.reuse, 0x4, R2 ;  /* 0x0000000411067825 */ /* 0x044fe200078e0202 */
[----:B------:R-:W-:Y:S01]  /*16a90*/  IADD3 R0, PT, PT, R202, 0x25, RZ ;  /* 0x00000025ca007810 */ /* 0x000fe20007ffe0ff */
[----:B------:R-:W2:Y:S02]  /*16aa0*/  LDCU UR54, c[0x0][0x398] ;  /* 0x00007300ff3677ac */ /* 0x000ea40008000800 */
[C---:B-1----:R-:W-:Y:S01]  /*16ab0*/  IMAD.WIDE R8, R17.reuse, 0x4, R196 ;  /* 0x0000000411087825 */ /* 0x042fe200078e02c4 */
[----:B------:R1:W-:Y:S01]  /*16ac0*/  @P5 STG.E desc[UR26][R6.64], R238 ;  /* 0x000000ee06005986 */ /* 0x0003e2000c10191a */
[----:B------:R-:W1:Y:S02]  /*16ad0*/  LDCU UR34, c[0x0][0x398] ;  /* 0x00007300ff2277ac */ /* 0x000e640008000800 */
[----:B------:R-:W-:Y:S01]  /*16ae0*/  IMAD.WIDE R10, R17, 0x4, R198 ;  /* 0x00000004110a7825 */ /* 0x000fe200078e02c6 */
[----:B------:R1:W-:Y:S01]  /*16af0*/  @P3 STG.E desc[UR26][R8.64], R167 ;  /* 0x000000a708003986 */ /* 0x0003e2000c10191a */
[----:B------:R-:W-:Y:S01]  /*16b00*/  ISETP.LT.AND P5, PT, R203, UR69, !P0 ;  /* 0x00000045cb007c0c */ /* 0x000fe2000c7a1270 */
[----:B------:R-:W2:Y:S01]  /*16b10*/  LDCU UR50, c[0x0][0x39c] ;  /* 0x00007380ff3277ac */ /* 0x000ea20008000800 */
[----:B------:R-:W-:Y:S01]  /*16b20*/  ISETP.LT.AND P3, PT, R206, UR49, !P0 ;  /* 0x00000031ce007c0c */ /* 0x000fe2000c761270 */
[----:B------:R2:W-:Y:S01]  /*16b30*/  @P2 STG.E desc[UR26][R10.64], R103 ;  /* 0x000000670a002986 */ /* 0x0005e2000c10191a */
[----:B------:R-:W-:Y:S01]  /*16b40*/  ISETP.LT.AND P2, PT, R205, UR36, !P0 ;  /* 0x00000024cd007c0c */ /* 0x000fe2000c741270 */
[C---:B---3--:R-:W-:Y:S01]  /*16b50*/  IMAD.WIDE R4, R17.reuse, 0x4, R200 ;  /* 0x0000000411047825 */ /* 0x048fe200078e02c8 */
[----:B------:R-:W-:Y:S01]  /*16b60*/  ISETP.GE.AND P1, PT, R0, UR38, PT ;  /* 0x0000002600007c0c */ /* 0x000fe2000bf26270 */
[----:B------:R-:W3:Y:S02]  /*16b70*/  LDCU UR42, c[0x0][0x398] ;  /* 0x00007300ff2a77ac */ /* 0x000ee40008000800 */
[----:B------:R-:W-:Y:S01]  /*16b80*/  VIADD R17, R17, UR32 ;  /* 0x0000002011117c36 */ /* 0x000fe20008000000 */
[----:B------:R2:W-:Y:S01]  /*16b90*/  @P6 STG.E desc[UR26][R4.64], R39 ;  /* 0x0000002704006986 */ /* 0x0005e2000c10191a */
[----:B------:R-:W-:Y:S01]  /*16ba0*/  ISETP.LT.AND P6, PT, R204, UR64, !P0 ;  /* 0x00000040cc007c0c */ /* 0x000fe2000c7c1270 */
[----:B------:R-:W-:Y:S01]  /*16bb0*/  VIADD R0, R202, 0x26 ;  /* 0x00000026ca007836 */ /* 0x000fe20000000000 */
[----:B------:R-:W3:Y:S01]  /*16bc0*/  LDCU UR22, c[0x0][0x398] ;  /* 0x00007300ff1677ac */ /* 0x000ee20008000800 */
[C---:B-1----:R-:W-:Y:S01]  /*16bd0*/  IMAD.WIDE R6, R17.reuse, 0x4, R2 ;  /* 0x0000000411067825 */ /* 0x042fe200078e0202 */
[----:B------:R-:W1:Y:S03]  /*16be0*/  LDCU UR51, c[0x0][0x398] ;  /* 0x00007300ff3377ac */ /* 0x000e660008000800 */
[C---:B------:R-:W-:Y:S01]  /*16bf0*/  IMAD.WIDE R8, R17.reuse, 0x4, R196 ;  /* 0x0000000411087825 */ /* 0x040fe200078e02c4 */
[----:B------:R1:W-:Y:S01]  /*16c00*/  @P5 STG.E desc[UR26][R6.64], R237 ;  /* 0x000000ed06005986 */ /* 0x0003e2000c10191a */
[----:B------:R-:W1:Y:S02]  /*16c10*/  LDCU UR46, c[0x0][0x398] ;  /* 0x00007300ff2e77ac */ /* 0x000e640008000800 */
[----:B--2---:R-:W-:Y:S01]  /*16c20*/  IMAD.WIDE R10, R17, 0x4, R198 ;  /* 0x00000004110a7825 */ /* 0x004fe200078e02c6 */
[----:B------:R2:W-:Y:S01]  /*16c30*/  @P3 STG.E desc[UR26][R8.64], R168 ;  /* 0x000000a808003986 */ /* 0x0005e2000c10191a */
[----:B------:R-:W-:Y:S01]  /*16c40*/  ISETP.LT.AND P5, PT, R203, UR67, !P1 ;  /* 0x00000043cb007c0c */ /* 0x000fe2000cfa1270 */
[----:B------:R-:W3:Y:S01]  /*16c50*/  LDCU UR40, c[0x0][0x39c] ;  /* 0x00007380ff2877ac */ /* 0x000ee20008000800 */
[----:B------:R-:W-:Y:S01]  /*16c60*/  ISETP.LT.AND P3, PT, R206, UR44, !P1 ;  /* 0x0000002cce007c0c */ /* 0x000fe2000cf61270 */
[----:B------:R2:W-:Y:S01]  /*16c70*/  @P2 STG.E desc[UR26][R10.64], R104 ;  /* 0x000000680a002986 */ /* 0x0005e2000c10191a */
[----:B------:R-:W-:Y:S01]  /*16c80*/  ISETP.LT.AND P2, PT, R205, UR12, !P1 ;  /* 0x0000000ccd007c0c */ /* 0x000fe2000cf41270 */
[C---:B------:R-:W-:Y:S01]  /*16c90*/  IMAD.WIDE R4, R17.reuse, 0x4, R200 ;  /* 0x0000000411047825 */ /* 0x040fe200078e02c8 */
[----:B------:R-:W-:Y:S01]  /*16ca0*/  ISETP.GE.AND P4, PT, R0, UR6, PT ;  /* 0x0000000600007c0c */ /* 0x000fe2000bf86270 */
[----:B------:R-:W3:Y:S02]  /*16cb0*/  LDCU UR38, c[0x0][0x398] ;  /* 0x00007300ff2677ac */ /* 0x000ee40008000800 */
[----:B------:R-:W-:Y:S01]  /*16cc0*/  VIADD R17, R17, UR32 ;  /* 0x0000002011117c36 */ /* 0x000fe20008000000 */
[----:B------:R3:W-:Y:S01]  /*16cd0*/  @P6 STG.E desc[UR26][R4.64], R40 ;  /* 0x0000002804006986 */ /* 0x0007e2000c10191a */
[----:B------:R-:W-:Y:S01]  /*16ce0*/  ISETP.LT.AND P6, PT, R204, UR62, !P1 ;  /* 0x0000003ecc007c0c */ /* 0x000fe2000cfc1270 */
[----:B------:R-:W-:Y:S01]  /*16cf0*/  VIADD R0, R202, 0x27 ;  /* 0x00000027ca007836 */ /* 0x000fe20000000000 */
[----:B------:R-:W5:Y:S01]  /*16d00*/  LDCU UR48, c[0x0][0x398] ;  /* 0x00007300ff3077ac */ /* 0x000f620008000800 */
[C---:B-1----:R-:W-:Y:S01]  /*16d10*/  IMAD.WIDE R6, R17.reuse, 0x4, R2 ;  /* 0x0000000411067825 */ /* 0x042fe200078e0202 */
[----:B------:R-:W1:Y:S03]  /*16d20*/  LDCU UR8, c[0x0][0x398] ;  /* 0x00007300ff0877ac */ /* 0x000e660008000800 */
[C---:B--2---:R-:W-:Y:S01]  /*16d30*/  IMAD.WIDE R8, R17.reuse, 0x4, R196 ;  /* 0x0000000411087825 */ /* 0x044fe200078e02c4 */
[----:B------:R2:W-:Y:S01]  /*16d40*/  @P5 STG.E desc[UR26][R6.64], R236 ;  /* 0x000000ec06005986 */ /* 0x0005e2000c10191a */
[----:B------:R-:W1:Y:S02]  /*16d50*/  LDCU UR6, c[0x0][0x398] ;  /* 0x00007300ff0677ac */ /* 0x000e640008000800 */
[----:B------:R-:W-:Y:S01]  /*16d60*/  IMAD.WIDE R10, R17, 0x4, R198 ;  /* 0x00000004110a7825 */ /* 0x000fe200078e02c6 */
[----:B------:R1:W-:Y:S01]  /*16d70*/  @P3 STG.E desc[UR26][R8.64], R169 ;  /* 0x000000a908003986 */ /* 0x0003e2000c10191a */
[----:B------:R-:W-:Y:S01]  /*16d80*/  ISETP.LT.AND P5, PT, R203, UR65, !P4 ;  /* 0x00000041cb007c0c */ /* 0x000fe2000e7a1270 */
[----:B------:R-:W5:Y:S01]  /*16d90*/  LDCU UR30, c[0x0][0x39c] ;  /* 0x00007380ff1e77ac */ /* 0x000f620008000800 */
[----:B------:R-:W-:Y:S01]  /*16da0*/  ISETP.LT.AND P3, PT, R206, UR35, !P4 ;  /* 0x00000023ce007c0c */ /* 0x000fe2000e761270 */
[----:B------:R1:W-:Y:S01]  /*16db0*/  @P2 STG.E desc[UR26][R10.64], R105 ;  /* 0x000000690a002986 */ /* 0x0003e2000c10191a */
[----:B----4-:R-:W-:Y:S01]  /*16dc0*/  ISETP.LT.AND P2, PT, R205, UR47, !P4 ;  /* 0x0000002fcd007c0c */ /* 0x010fe2000e741270 */
[C---:B---3--:R-:W-:Y:S01]  /*16dd0*/  IMAD.WIDE R4, R17.reuse, 0x4, R200 ;  /* 0x0000000411047825 */ /* 0x048fe200078e02c8 */
[----:B------:R-:W-:Y:S01]  /*16de0*/  ISETP.GE.AND P0, PT, R0, UR16, PT ;  /* 0x0000001000007c0c */ /* 0x000fe2000bf06270 */
[----:B------:R-:W3:Y:S02]  /*16df0*/  LDCU UR36, c[0x0][0x398] ;  /* 0x00007300ff2477ac */ /* 0x000ee40008000800 */
[----:B------:R-:W-:Y:S01]  /*16e00*/  VIADD R17, R17, UR32 ;  /* 0x0000002011117c36 */ /* 0x000fe20008000000 */
[----:B------:R4:W-:Y:S01]  /*16e10*/  @P6 STG.E desc[UR26][R4.64], R41 ;  /* 0x0000002904006986 */ /* 0x0009e2000c10191a */
[----:B------:R-:W-:Y:S01]  /*16e20*/  ISETP.LT.AND P6, PT, R204, UR60, !P4 ;  /* 0x0000003ccc007c0c */ /* 0x000fe2000e7c1270 */
[----:B------:R-:W3:Y:S01]  /*16e30*/  LDCU UR16, c[0x0][0x398] ;  /* 0x00007300ff1077ac */ /* 0x000ee20008000800 */
[C---:B--2---:R-:W-:Y:S01]  /*16e40*/  IMAD.WIDE R6, R17.reuse, 0x4, R2 ;  /* 0x0000000411067825 */ /* 0x044fe200078e0202 */
[----:B------:R-:W2:Y:S03]  /*16e50*/  LDCU UR49, c[0x0][0x398] ;  /* 0x00007300ff3177ac */ /* 0x000ea60008000800 */
[C---:B-1----:R-:W-:Y:S01]  /*16e60*/  IMAD.WIDE R8, R17.reuse, 0x4, R196 ;  /* 0x0000000411087825 */ /* 0x042fe200078e02c4 */
[----:B------:R1:W-:Y:S01]  /*16e70*/  @P5 STG.E desc[UR26][R6.64], R235 ;  /* 0x000000eb06005986 */ /* 0x0003e2000c10191a */
[----:B------:R-:W2:Y:S02]  /*16e80*/  LDCU UR12, c[0x0][0x398] ;  /* 0x00007300ff0c77ac */ /* 0x000ea40008000800 */
[----:B------:R-:W-:Y:S01]  /*16e90*/  IMAD.WIDE R10, R17, 0x4, R198 ;  /* 0x00000004110a7825 */ /* 0x000fe200078e02c6 */
[----:B------:R1:W-:Y:S01]  /*16ea0*/  @P3 STG.E desc[UR26][R8.64], R170 ;  /* 0x000000aa08003986 */ /* 0x0003e2000c10191a */
[----:B------:R-:W-:Y:S01]  /*16eb0*/  ISETP.LT.AND P5, PT, R203, UR63, !P0 ;  /* 0x0000003fcb007c0c */ /* 0x000fe2000c7a1270 */
[----:B------:R-:W2:Y:S01]  /*16ec0*/  LDCU UR53, c[0x0][0x39c] ;  /* 0x00007380ff3577ac */ /* 0x000ea20008000800 */
[----:B------:R-:W-:Y:S01]  /*16ed0*/  ISETP.LT.AND P3, PT, R206, UR28, !P0 ;  /* 0x0000001cce007c0c */ /* 0x000fe2000c761270 */
[----:B------:R2:W-:Y:S01]  /*16ee0*/  @P2 STG.E desc[UR26][R10.64], R106 ;  /* 0x0000006a0a002986 */ /* 0x0005e2000c10191a */
[----:B------:R-:W-:Y:S01]  /*16ef0*/  ISETP.LT.AND P2, PT, R205, UR19, !P0 ;  /* 0x00000013cd007c0c */ /* 0x000fe2000c741270 */
[C---:B----4-:R-:W-:Y:S01]  /*16f00*/  IMAD.WIDE R4, R17.reuse, 0x4, R200 ;  /* 0x0000000411047825 */ /* 0x050fe200078e02c8 */
[----:B------:R-:W-:Y:S01]  /*16f10*/  IADD3 R0, PT, PT, R202, 0x28, RZ ;  /* 0x00000028ca007810 */ /* 0x000fe20007ffe0ff */
[----:B------:R-:W4:Y:S02]  /*16f20*/  LDCU UR44, c[0x0][0x398] ;  /* 0x00007300ff2c77ac */ /* 0x000f240008000800 */
[----:B------:R-:W-:Y:S01]  /*16f30*/  VIADD R17, R17, UR32 ;  /* 0x0000002011117c36 */ /* 0x000fe20008000000 */
[----:B------:R3:W-:Y:S01]  /*16f40*/  @P6 STG.E desc[UR26][R4.64], R42 ;  /* 0x0000002a04006986 */ /* 0x0007e2000c10191a */
[----:B------:R-:W-:Y:S01]  /*16f50*/  ISETP.LT.AND P6, PT, R204, UR77, !P0 ;  /* 0x0000004dcc007c0c */ /* 0x000fe2000c7c1270 */
[----:B------:R-:W4:Y:S01]  /*16f60*/  LDCU UR35, c[0x0][0x398] ;  /* 0x00007300ff2377ac */ /* 0x000f220008000800 */
[C---:B-1----:R-:W-:Y:S01]  /*16f70*/  IMAD.WIDE R6, R17.reuse, 0x4, R2 ;  /* 0x0000000411067825 */ /* 0x042fe200078e0202 */
[----:B------:R-:W-:Y:S01]  /*16f80*/  ISETP.GE.AND P1, PT, R0, UR58, PT ;  /* 0x0000003a00007c0c */ /* 0x000fe2000bf26270 */
[----:B------:R-:W1:Y:S02]  /*16f90*/  LDCU UR55, c[0x0][0x398] ;  /* 0x00007300ff3777ac */ /* 0x000e640008000800 */
[C---:B------:R-:W-:Y:S01]  /*16fa0*/  IMAD.WIDE R8, R17.reuse, 0x4, R196 ;  /* 0x0000000411087825 */ /* 0x040fe200078e02c4 */
[----:B------:R1:W-:Y:S01]  /*16fb0*/  @P5 STG.E desc[UR26][R6.64], R234 ;  /* 0x000000ea06005986 */ /* 0x0003e2000c10191a */
[----:B------:R-:W4:Y:S02]  /*16fc0*/  LDCU UR47, c[0x0][0x398] ;  /* 0x00007300ff2f77ac */ /* 0x000f240008000800 */
[----:B--2---:R-:W-:Y:S01]  /*16fd0*/  IMAD.WIDE R10, R17, 0x4, R198 ;  /* 0x00000004110a7825 */ /* 0x004fe200078e02c6 */
[----:B------:R2:W-:Y:S01]  /*16fe0*/  @P3 STG.E desc[UR26][R8.64], R171 ;  /* 0x000000ab08003986 */ /* 0x0005e2000c10191a */
[----:B------:R-:W-:Y:S01]  /*16ff0*/  ISETP.LT.AND P5, PT, R203, UR45, !P1 ;  /* 0x0000002dcb007c0c */ /* 0x000fe2000cfa1270 */
[----:B------:R-:W4:Y:S01]  /*17000*/  LDCU UR28, c[0x0][0x398] ;  /* 0x00007300ff1c77ac */ /* 0x000f220008000800 */
[----:B------:R-:W-:Y:S01]  /*17010*/  ISETP.LT.AND P3, PT, R206, UR61, !P1 ;  /* 0x0000003dce007c0c */ /* 0x000fe2000cf61270 */
[----:B------:R2:W-:Y:S01]  /*17020*/  @P2 STG.E desc[UR26][R10.64], R107 ;  /* 0x0000006b0a002986 */ /* 0x0005e2000c10191a */
[----:B------:R-:W-:Y:S01]  /*17030*/  ISETP.LT.AND P2, PT, R205, UR14, !P1 ;  /* 0x0000000ecd007c0c */ /* 0x000fe2000cf41270 */
[C---:B---3--:R-:W-:Y:S01]  /*17040*/  IMAD.WIDE R4, R17.reuse, 0x4, R200 ;  /* 0x0000000411047825 */ /* 0x048fe200078e02c8 */
[----:B------:R-:W3:Y:S03]  /*17050*/  LDCU UR19, c[0x0][0x398] ;  /* 0x00007300ff1377ac */ /* 0x000ee60008000800 */
[----:B------:R-:W-:-:S02]  /*17060*/  VIADD R17, R17, UR32 ;  /* 0x0000002011117c36 */ /* 0x000fc40008000000 */
[----:B------:R-:W-:Y:S01]  /*17070*/  VIADD R0, R202, 0x29 ;  /* 0x00000029ca007836 */ /* 0x000fe20000000000 */
[----:B------:R3:W-:Y:S01]  /*17080*/  @P6 STG.E desc[UR26][R4.64], R43 ;  /* 0x0000002b04006986 */ /* 0x0007e2000c10191a */
[C---:B-1----:R-:W-:Y:S01]  /*17090*/  IMAD.WIDE R6, R17.reuse, 0x4, R2 ;  /* 0x0000000411067825 */ /* 0x042fe200078e0202 */
[----:B------:R-:W-:Y:S01]  /*170a0*/  ISETP.LT.AND P6, PT, R204, UR20, !P1 ;  /* 0x00000014cc007c0c */ /* 0x000fe2000cfc1270 */
[----:B------:R-:W1:Y:S01]  /*170b0*/  LDCU UR14, c[0x0][0x398] ;  /* 0x00007300ff0e77ac */ /* 0x000e620008000800 */
[----:B------:R-:W-:Y:S01]  /*170c0*/  ISETP.GE.AND P4, PT, R0, UR56, PT ;  /* 0x0000003800007c0c */ /* 0x000fe2000bf86270 */
[C---:B--2---:R-:W-:Y:S01]  /*170d0*/  IMAD.WIDE R8, R17.reuse, 0x4, R196 ;  /* 0x0000000411087825 */ /* 0x044fe200078e02c4 */
[----:B------:R2:W-:Y:S01]  /*170e0*/  @P5 STG.E desc[UR26][R6.64], R233 ;  /* 0x000000e906005986 */ /* 0x0005e2000c10191a */
[----:B------:R-:W1:Y:S02]  /*170f0*/  LDCU UR56, c[0x0][0x39c] ;  /* 0x00007380ff3877ac */ /* 0x000e640008000800 */
[----:B------:R-:W-:Y:S01]  /*17100*/  IMAD.WIDE R10, R17, 0x4, R198 ;  /* 0x00000004110a7825 */ /* 0x000fe200078e02c6 */
        /* <DEDUP_REMOVED lines=8> */
[----:B------:R-:W-:Y:S01]  /*17190*/  VIADD R17, R17, UR32 ;  /* 0x0000002011117c36 */ /* 0x000fe20008000000 */
[----:B------:R-:W3:Y:S01]  /*171a0*/  LDCU UR45, c[0x0][0x398] ;  /* 0x00007300ff2d77ac */ /* 0x000ee20008000800 */
[----:B------:R-:W-:Y:S01]  /*171b0*/  VIADD R0, R202, 0x2a ;  /* 0x0000002aca007836 */ /* 0x000fe20000000000 */
[----:B------:R3:W-:Y:S01]  /*171c0*/  @P6 STG.E desc[UR26][R4.64], R44 ;  /* 0x0000002c04006986 */ /* 0x0007e2000c10191a */
[C---:B--2---:R-:W-:Y:S01]  /*171d0*/  IMAD.WIDE R6, R17.reuse, 0x4, R2 ;  /* 0x0000000411067825 */ /* 0x044fe200078e0202 */
[----:B------:R-:W-:Y:S01]  /*171e0*/  ISETP.LT.AND P6, PT, R204, UR18, !P4 ;  /* 0x00000012cc007c0c */ /* 0x000fe2000e7c1270 */
[----:B------:R-:W2:Y:S01]  /*171f0*/  LDCU UR18, c[0x0][0x398] ;  /* 0x00007300ff1277ac */ /* 0x000ea20008000800 */
[----:B------:R-:W-:Y:S01]  /*17200*/  ISETP.GE.AND P0, PT, R0, UR52, PT ;  /* 0x0000003400007c0c */ /* 0x000fe2000bf06270 */
[C---:B-1----:R-:W-:Y:S01]  /*17210*/  IMAD.WIDE R8, R17.reuse, 0x4, R196 ;  /* 0x0000000411087825 */ /* 0x042fe200078e02c4 */
[----:B------:R1:W-:Y:S01]  /*17220*/  @P5 STG.E desc[UR26][R6.64], R232 ;  /* 0x000000e806005986 */ /* 0x0003e2000c10191a */
[----:B------:R-:W2:Y:S02]  /*17230*/  LDCU UR10, c[0x0][0x39c] ;  /* 0x00007380ff0a77ac */ /* 0x000ea40008000800 */
[----:B------:R-:W-:Y:S01]  /*17240*/  IMAD.WIDE R10, R17, 0x4, R198 ;  /* 0x00000004110a7825 */ /* 0x000fe200078e02c6 */
[----:B------:R1:W-:Y:S01]  /*17250*/  @P3 STG.E desc[UR26][R8.64], R173 ;  /* 0x000000ad08003986 */ /* 0x0003e2000c10191a */
[----:B------:R-:W-:-:S02]  /*17260*/  ISETP.LT.AND P5, PT, R203, UR43, !P0 ;  /* 0x0000002bcb007c0c */ /* 0x000fc4000c7a1270 */
[----:B------:R-:W-:Y:S01]  /*17270*/  ISETP.LT.AND P3, PT, R206, UR57, !P0 ;  /* 0x00000039ce007c0c */ /* 0x000fe2000c761270 */
[----:B------:R2:W-:Y:S01]  /*17280*/  @P2 STG.E desc[UR26][R10.64], R109 ;  /* 0x0000006d0a002986 */ /* 0x0005e2000c10191a */
[----:B------:R-:W-:Y:S01]  /*17290*/  ISETP.LT.AND P2, PT, R205, UR39, !P0 ;  /* 0x00000027cd007c0c */ /* 0x000fe2000c741270 */
[C---:B---3--:R-:W-:Y:S01]  /*172a0*/  IMAD.WIDE R4, R17.reuse, 0x4, R200 ;  /* 0x0000000411047825 */ /* 0x048fe200078e02c8 */
[----:B------:R-:W-:Y:S01]  /*172b0*/  IADD3 R0, PT, PT, R202, 0x2b, RZ ;  /* 0x0000002bca007810 */ /* 0x000fe20007ffe0ff */
[----:B------:R-:W3:Y:S02]  /*172c0*/  LDCU UR39, c[0x0][0x398] ;  /* 0x00007300ff2777ac */ /* 0x000ee40008000800 */
        /* <DEDUP_REMOVED lines=8> */
[----:B------:R1:W-:Y:S03]  /*17350*/  @P5 STG.E desc[UR26][R6.64], R231 ;  /* 0x000000e706005986 */ /* 0x0003e6000c10191a */
[----:B--2---:R-:W-:Y:S01]  /*17360*/  IMAD.WIDE R10, R17, 0x4, R198 ;  /* 0x00000004110a7825 */ /* 0x004fe200078e02c6 */
[----:B------:R2:W-:Y:S01]  /*17370*/  @P3 STG.E desc[UR26][R8.64], R174 ;  /* 0x000000ae08003986 */ /* 0x0005e2000c10191a */
[----:B-----5:R-:W-:Y:S01]  /*17380*/  ISETP.LT.AND P5, PT, R203, UR24, !P1 ;  /* 0x00000018cb007c0c */ /* 0x020fe2000cfa1270 */
[----:B------:R-:W5:Y:S01]  /*17390*/  LDCU UR24, c[0x0][0x398] ;  /* 0x00007300ff1877ac */ /* 0x000f620008000800 */
        /* <DEDUP_REMOVED lines=13> */
[----:B------:R2:W-:Y:S03]  /*17470*/  @P5 STG.E desc[UR26][R6.64], R230 ;  /* 0x000000e606005986 */ /* 0x0005e6000c10191a */
[----:B------:R-:W-:Y:S01]  /*17480*/  IMAD.WIDE R10, R17, 0x4, R198 ;  /* 0x00000004110a7825 */ /* 0x000fe200078e02c6 */
[----:B------:R1:W-:Y:S01]  /*17490*/  @P3 STG.E desc[UR26][R8.64], R175 ;  /* 0x000000af08003986 */ /* 0x0003e2000c10191a */
[----:B------:R-:W-:-:S02]  /*174a0*/  ISETP.LT.AND P5, PT, R203, UR42, !P4 ;  /* 0x0000002acb007c0c */ /* 0x000fc4000e7a1270 */
[----:B------:R-:W-:Y:S01]  /*174b0*/  ISETP.LT.AND P3, PT, R206, UR22, !P4 ;  /* 0x00000016ce007c0c */ /* 0x000fe2000e761270 */
[----:B------:R1:W-:Y:S01]  /*174c0*/  @P2 STG.E desc[UR26][R10.64], R111 ;  /* 0x0000006f0a002986 */ /* 0x0003e2000c10191a */
[----:B------:R-:W-:Y:S01]  /*174d0*/  ISETP.LT.AND P2, PT, R205, UR51, !P4 ;  /* 0x00000033cd007c0c */ /* 0x000fe2000e741270 */
[C---:B---3--:R-:W-:Y:S01]  /*174e0*/  IMAD.WIDE R4, R17.reuse, 0x4, R200 ;  /* 0x0000000411047825 */ /* 0x048fe200078e02c8 */
[----:B------:R-:W3:Y:S03]  /*174f0*/  LDCU UR22, c[0x0][0x398] ;  /* 0x00007300ff1677ac */ /* 0x000ee60008000800 */
[----:B------:R-:W-:Y:S02]  /*17500*/  VIADD R17, R17, UR32 ;  /* 0x0000002011117c36 */ /* 0x000fe40008000000 */
[----:B------:R-:W-:Y:S01]  /*17510*/  VIADD R0, R202, 0x2d ;  /* 0x0000002dca007836 */ /* 0x000fe20000000000 */
[----:B------:R3:W-:Y:S01]  /*17520*/  @P6 STG.E desc[UR26][R4.64], R47 ;  /* 0x0000002f04006986 */ /* 0x0007e2000c10191a */
[----:B--2---:R-:W-:Y:S01]  /*17530*/  IMAD.WIDE R6, R17, 0x4, R2 ;  /* 0x0000000411067825 */ /* 0x004fe200078e0202 */
[----:B------:R-:W-:-:S02]  /*17540*/  ISETP.LT.AND P6, PT, R204, UR46, !P4 ;  /* 0x0000002ecc007c0c */ /* 0x000fc4000e7c1270 */
[----:B------:R-:W-:Y:S01]  /*17550*/  ISETP.GE.AND P0, PT, R0, UR40, PT ;  /* 0x0000002800007c0c */ /* 0x000fe2000bf06270 */
[C---:B-1----:R-:W-:Y:S01]  /*17560*/  IMAD.WIDE R8, R17.reuse, 0x4, R196 ;  /* 0x0000000411087825 */ /* 0x042fe200078e02c4 */
[----:B------:R1:W-:Y:S03]  /*17570*/  @P5 STG.E desc[UR26][R6.64], R229 ;  /* 0x000000e506005986 */ /* 0x0003e6000c10191a */
        /* <DEDUP_REMOVED lines=17> */
[C---:B--2---:R-:W-:Y:S01]  /*17690*/  IMAD.WIDE R8, R17.reuse, 0x4, R196 ;  /* 0x0000000411087825 */ /* 0x044fe200078e02c4 */
        /* <DEDUP_REMOVED lines=22> */
[----:B----4-:R-:W-:-:S02]  /*17800*/  ISETP.LT.AND P5, PT, R203, UR44, !P4 ;  /* 0x0000002ccb007c0c */ /* 0x010fc4000e7a1270 */
        /* <DEDUP_REMOVED lines=8> */
[----:B-1----:R-:W-:Y:S01]  /*17890*/  IMAD.WIDE R6, R17, 0x4, R2 ;  /* 0x0000000411067825 */ /* 0x002fe200078e0202 */
[----:B------:R-:W-:-:S02]  /*178a0*/  ISETP.LT.AND P6, PT, R204, UR47, !P4 ;  /* 0x0000002fcc007c0c */ /* 0x000fc4000e7c1270 */
[----:B------:R-:W-:Y:S01]  /*178b0*/  ISETP.GE.AND P0, PT, R0, UR56, PT ;  /* 0x0000003800007c0c */ /* 0x000fe2000bf06270 */
[C---:B------:R-:W-:Y:S01]  /*178c0*/  IMAD.WIDE R8, R17.reuse, 0x4, R196 ;  /* 0x0000000411087825 */ /* 0x040fe200078e02c4 */
[----:B------:R1:W-:Y:S03]  /*178d0*/  @P5 STG.E desc[UR26][R6.64], R226 ;  /* 0x000000e206005986 */ /* 0x0003e6000c10191a */
[----:B----4-:R-:W-:Y:S01]  /*178e0*/  IMAD.WIDE R10, R17, 0x4, R198 ;  /* 0x00000004110a7825 */ /* 0x010fe200078e02c6 */
[----:B------:R4:W-:Y:S01]  /*178f0*/  @P3 STG.E desc[UR26][R8.64], R179 ;  /* 0x000000b308003986 */ /* 0x0009e2000c10191a */
[----:B------:R-:W-:Y:S01]  /*17900*/  ISETP.LT.AND P5, PT, R203, UR28, !P0 ;  /* 0x0000001ccb007c0c */ /* 0x000fe2000c7a1270 */
[----:B------:R-:W3:Y:S01]  /*17910*/  LDCU UR28, c[0x0][0x398] ;  /* 0x00007300ff1c77ac */ /* 0x000ee20008000800 */
[----:B------:R-:W-:Y:S01]  /*17920*/  ISETP.LT.AND P3, PT, R206, UR19, !P0 ;  /* 0x00000013ce007c0c */ /* 0x000fe2000c761270 */
[----:B------:R3:W-:Y:S01]  /*17930*/  @P2 STG.E desc[UR26][R10.64], R115 ;  /* 0x000000730a002986 */ /* 0x0007e2000c10191a */
[----:B------:R-:W-:Y:S01]  /*17940*/  ISETP.LT.AND P2, PT, R205, UR14, !P0 ;  /* 0x0000000ecd007c0c */ /* 0x000fe2000c741270 */
[C---:B--2---:R-:W-:Y:S01]  /*17950*/  IMAD.WIDE R4, R17.reuse, 0x4, R200 ;  /* 0x0000000411047825 */ /* 0x044fe200078e02c8 */
[----:B------:R-:W-:Y:S01]  /*17960*/  IADD3 R0, PT, PT, R202, 0x31, RZ ;  /* 0x00000031ca007810 */ /* 0x000fe20007ffe0ff */
[----:B------:R-:W2:Y:S02]  /*17970*/  LDCU UR14, c[0x0][0x398] ;  /* 0x00007300ff0e77ac */ /* 0x000ea40008000800 */
[----:B------:R-:W-:Y:S01]  /*17980*/  VIADD R17, R17, UR32 ;  /* 0x0000002011117c36 */ /* 0x000fe20008000000 */
[----:B------:R2:W-:Y:S01]  /*17990*/  @P6 STG.E desc[UR26][R4.64], R51 ;  /* 0x0000003304006986 */ /* 0x0005e2000c10191a */
[----:B------:R-:W-:Y:S01]  /*179a0*/  ISETP.LT.AND P6, PT, R204, UR20, !P0 ;  /* 0x00000014cc007c0c */ /* 0x000fe2000c7c1270 */
[----:B------:R-:W5:Y:S01]  /*179b0*/  LDCU UR19, c[0x0][0x398] ;  /* 0x00007300ff1377ac */ /* 0x000f620008000800 */
[C---:B-1----:R-:W-:Y:S01]  /*179c0*/  IMAD.WIDE R6, R17.reuse, 0x4, R2 ;  /* 0x0000000411067825 */ /* 0x042fe200078e0202 */
[----:B------:R-:W-:Y:S01]  /*179d0*/  ISETP.GE.AND P1, PT, R0, UR33, PT ;  /* 0x0000002100007c0c */ /* 0x000fe2000bf26270 */
[----:B------:R-:W1:Y:S02]  /*179e0*/  LDCU UR33, c[0x0][0x398] ;  /* 0x00007300ff2177ac */ /* 0x000e640008000800 */
[C---:B----4-:R-:W-:Y:S01]  /*179f0*/  IMAD.WIDE R8, R17.reuse, 0x4, R196 ;  /* 0x0000000411087825 */ /* 0x050fe200078e02c4 */
[----:B------:R4:W-:Y:S03]  /*17a00*/  @P5 STG.E desc[UR26][R6.64], R225 ;  /* 0x000000e106005986 */ /* 0x0009e6000c10191a */
[----:B---3--:R-:W-:Y:S01]  /*17a10*/  IMAD.WIDE R10, R17, 0x4, R198 ;  /* 0x00000004110a7825 */ /* 0x008fe200078e02c6 */
[----:B------:R3:W-:Y:S01]  /*17a20*/  @P3 STG.E desc[UR26][R8.64], R180 ;  /* 0x000000b408003986 */ /* 0x0007e2000c10191a */
[----:B------:R-:W-:Y:S01]  /*17a30*/  ISETP.LT.AND P5, PT, R203, UR41, !P1 ;  /* 0x00000029cb007c0c */ /* 0x000fe2000cfa1270 */
[----:B------:R-:W1:Y:S01]  /*17a40*/  LDCU UR20, c[0x0][0x398] ;  /* 0x00007300ff1477ac */ /* 0x000e620008000800 */
[----:B------:R-:W-:Y:S01]  /*17a50*/  ISETP.LT.AND P3, PT, R206, UR18, !P1 ;  /* 0x00000012ce007c0c */ /* 0x000fe2000cf61270 */
[----:B------:R1:W-:Y:S01]  /*17a60*/  @P2 STG.E desc[UR26][R10.64], R116 ;  /* 0x000000740a002986 */ /* 0x0003e2000c10191a */
[----:B------:R-:W-:Y:S01]  /*17a70*/  ISETP.LT.AND P2, PT, R205, UR45, !P1 ;  /* 0x0000002dcd007c0c */ /* 0x000fe2000cf41270 */
[C---:B--2---:R-:W-:Y:S01]  /*17a80*/  IMAD.WIDE R4, R17.reuse, 0x4, R200 ;  /* 0x0000000411047825 */ /* 0x044fe200078e02c8 */
[----:B------:R-:W2:Y:S03]  /*17a90*/  LDCU UR18, c[0x0][0x398] ;  /* 0x00007300ff1277ac */ /* 0x000ea60008000800 */
[----:B------:R-:W-:-:S02]  /*17aa0*/  VIADD R17, R17, UR32 ;  /* 0x0000002011117c36 */ /* 0x000fc40008000000 */
[----:B------:R-:W-:Y:S01]  /*17ab0*/  VIADD R0, R202, 0x32 ;  /* 0x00000032ca007836 */ /* 0x000fe20000000000 */
[----:B------:R2:W-:Y:S01]  /*17ac0*/  @P6 STG.E desc[UR26][R4.64], R52 ;  /* 0x0000003404006986 */ /* 0x0005e2000c10191a */
[C---:B----4-:R-:W-:Y:S01]  /*17ad0*/  IMAD.WIDE R6, R17.reuse, 0x4, R2 ;  /* 0x0000000411067825 */ /* 0x050fe200078e0202 */
[----:B------:R-:W-:Y:S02]  /*17ae0*/  ISETP.LT.AND P6, PT, R204, UR39, !P1 ;  /* 0x00000027cc007c0c */ /* 0x000fe4000cfc1270 */
[----:B------:R-:W-:Y:S01]  /*17af0*/  ISETP.GE.AND P4, PT, R0, UR4, PT ;  /* 0x0000000400007c0c */ /* 0x000fe2000bf86270 */
[C---:B---3--:R-:W-:Y:S01]  /*17b00*/  IMAD.WIDE R8, R17.reuse, 0x4, R196 ;  /* 0x0000000411087825 */ /* 0x048fe200078e02c4 */
[----:B------:R3:W-:Y:S01]  /*17b10*/  @P5 STG.E desc[UR26][R6.64], R224 ;  /* 0x000000e006005986 */ /* 0x0007e2000c10191a */
[----:B------:R-:W4:Y:S02]  /*17b20*/  LDCU UR4, c[0x0][0x398] ;  /* 0x00007300ff0477ac */ /* 0x000f240008000800 */
[----:B-1----:R-:W-:Y:S01]  /*17b30*/  IMAD.WIDE R10, R17, 0x4, R198 ;  /* 0x00000004110a7825 */ /* 0x002fe200078e02c6 */
[----:B------:R1:W-:Y:S01]  /*17b40*/  @P3 STG.E desc[UR26][R8.64], R181 ;  /* 0x000000b508003986 */ /* 0x0003e2000c10191a */
[----:B------:R-:W-:-:S02]  /*17b50*/  ISETP.LT.AND P5, PT, R203, UR40, !P4 ;  /* 0x00000028cb007c0c */ /* 0x000fc4000e7a1270 */
[----:B-----5:R-:W-:Y:S01]  /*17b60*/  ISETP.LT.AND P3, PT, R206, UR24, !P4 ;  /* 0x00000018ce007c0c */ /* 0x020fe2000e761270 */
[----:B------:R5:W-:Y:S01]  /*17b70*/  @P2 STG.E desc[UR26][R10.64], R117 ;  /* 0x000000750a002986 */ /* 0x000be2000c10191a */
[----:B------:R-:W-:Y:S01]  /*17b80*/  ISETP.LT.AND P2, PT, R205, UR30, !P4 ;  /* 0x0000001ecd007c0c */ /* 0x000fe2000e741270 */
[C---:B--2---:R-:W-:Y:S01]  /*17b90*/  IMAD.WIDE R4, R17.reuse, 0x4, R200 ;  /* 0x0000000411047825 */ /* 0x044fe200078e02c8 */
[----:B------:R-:W2:Y:S03]  /*17ba0*/  LDCU UR24, c[0x0][0x398] ;  /* 0x00007300ff1877ac */ /* 0x000ea60008000800 */
[----:B------:R-:W-:Y:S02]  /*17bb0*/  VIADD R17, R17, UR32 ;  /* 0x0000002011117c36 */ /* 0x000fe40008000000 */
[----:B------:R-:W-:Y:S01]  /*17bc0*/  VIADD R0, R202, 0x33 ;  /* 0x00000033ca007836 */ /* 0x000fe20000000000 */
[----:B------:R2:W-:Y:S01]  /*17bd0*/  @P6 STG.E desc[UR26][R4.64], R53 ;  /* 0x0000003504006986 */ /* 0x0005e2000c10191a */
[----:B---3--:R-:W-:Y:S01]  /*17be0*/  IMAD.WIDE R6, R17, 0x4, R2 ;  /* 0x0000000411067825 */ /* 0x008fe200078e0202 */
[----:B------:R-:W-:-:S02]  /*17bf0*/  ISETP.LT.AND P6, PT, R204, UR34, !P4 ;  /* 0x00000022cc007c0c */ /* 0x000fc4000e7c1270 */
[----:B------:R-:W-:Y:S01]  /*17c00*/  ISETP.GE.AND P0, PT, R0, UR10, PT ;  /* 0x0000000a00007c0c */ /* 0x000fe2000bf06270 */
[C---:B-1----:R-:W-:Y:S01]  /*17c10*/  IMAD.WIDE R8, R17.reuse, 0x4, R196 ;  /* 0x0000000411087825 */ /* 0x042fe200078e02c4 */
[----:B------:R1:W-:Y:S03]  /*17c20*/  @P5 STG.E desc[UR26][R6.64], R223 ;  /* 0x000000df06005986 */ /* 0x0003e6000c10191a */
[----:B-----5:R-:W-:Y:S01]  /*17c30*/  IMAD.WIDE R10, R17, 0x4, R198 ;  /* 0x00000004110a7825 */ /* 0x020fe200078e02c6 */
[----:B------:R3:W-:Y:S01]  /*17c40*/  @P3 STG.E desc[UR26][R8.64], R182 ;  /* 0x000000b608003986 */ /* 0x0007e2000c10191a */
[----:B------:R-:W-:Y:S01]  /*17c50*/  ISETP.LT.AND P5, PT, R203, UR22, !P0 ;  /* 0x00000016cb007c0c */ /* 0x000fe2000c7a1270 */
[----:B------:R-:W5:Y:S01]  /*17c60*/  LDCU UR10, c[0x0][0x398] ;  /* 0x00007300ff0a77ac */ /* 0x000f620008000800 */
        /* <DEDUP_REMOVED lines=9> */
[----:B------:R-:W4:Y:S01]  /*17d00*/  LDCU UR22, c[0x0][0x398] ;  /* 0x00007300ff1677ac */ /* 0x000f220008000800 */
[C---:B-1----:R-:W-:Y:S01]  /*17d10*/  IMAD.WIDE R6, R17.reuse, 0x4, R2 ;  /* 0x0000000411067825 */ /* 0x042fe200078e0202 */
[----:B------:R-:W-:Y:S01]  /*17d20*/  ISETP.GE.AND P1, PT, R0, UR6, PT ;  /* 0x0000000600007c0c */ /* 0x000fe2000bf26270 */
[----:B------:R-:W1:Y:S02]  /*17d30*/  LDCU UR6, c[0x0][0x398] ;  /* 0x00007300ff0677ac */ /* 0x000e640008000800 */
[C---:B---3--:R-:W-:Y:S01]  /*17d40*/  IMAD.WIDE R8, R17.reuse, 0x4, R196 ;  /* 0x0000000411087825 */ /* 0x048fe200078e02c4 */
        /* <DEDUP_REMOVED lines=13> */
[C---:B---3--:R-:W-:Y:S01]  /*17e20*/  IMAD.WIDE R6, R17.reuse, 0x4, R2 ;  /* 0x0000000411067825 */ /* 0x048fe200078e0202 */
[----:B------:R-:W-:Y:S02]  /*17e30*/  ISETP.LT.AND P6, PT, R204, UR35, !P1 ;  /* 0x00000023cc007c0c */ /* 0x000fe4000cfc1270 */
[----:B------:R-:W-:Y:S01]  /*17e40*/  ISETP.GE.AND P4, PT, R0, UR9, PT ;  /* 0x0000000900007c0c */ /* 0x000fe2000bf86270 */
[C---:B-1----:R-:W-:Y:S01]  /*17e50*/  IMAD.WIDE R8, R17.reuse, 0x4, R196 ;  /* 0x0000000411087825 */ /* 0x042fe200078e02c4 */
[----:B------:R1:W-:Y:S01]  /*17e60*/  @P5 STG.E desc[UR26][R6.64], R221 ;  /* 0x000000dd06005986 */ /* 0x0003e2000c10191a */
[----:B------:R-:W3:Y:S02]  /*17e70*/  LDCU UR9, c[0x0][0x398] ;  /* 0x00007300ff0977ac */ /* 0x000ee40008000800 */
[----:B------:R-:W-:Y:S01]  /*17e80*/  IMAD.WIDE R10, R17, 0x4, R198 ;  /* 0x00000004110a7825 */ /* 0x000fe200078e02c6 */
[----:B------:R1:W-:Y:S01]  /*17e90*/  @P3 STG.E desc[UR26][R8.64], R184 ;  /* 0x000000b808003986 */ /* 0x0003e2000c10191a */
[----:B----4-:R-:W-:Y:S01]  /*17ea0*/  ISETP.LT.AND P5, PT, R203, UR4, !P4 ;  /* 0x00000004cb007c0c */ /* 0x010fe2000e7a1270 */
        /* <DEDUP_REMOVED lines=9> */
[C---:B-1----:R-:W-:Y:S01]  /*17f40*/  IMAD.WIDE R6, R17.reuse, 0x4, R2 ;  /* 0x0000000411067825 */ /* 0x042fe200078e0202 */
[----:B-----5:R-:W-:Y:S01]  /*17f50*/  ISETP.LT.AND P6, PT, R204, UR10, !P4 ;  /* 0x0000000acc007c0c */ /* 0x020fe2000e7c1270 */
[----:B------:R-:W1:Y:S01]  /*17f60*/  LDCU UR10, c[0x0][0x398] ;  /* 0x00007300ff0a77ac */ /* 0x000e620008000800 */
[----:B------:R-:W-:Y:S01]  /*17f70*/  ISETP.GE.AND P0, PT, R0, UR7, PT ;  /* 0x0000000700007c0c */ /* 0x000fe2000bf06270 */
[C---:B------:R-:W-:Y:S01]  /*17f80*/  IMAD.WIDE R8, R17.reuse, 0x4, R196 ;  /* 0x0000000411087825 */ /* 0x040fe200078e02c4 */
        /* <DEDUP_REMOVED lines=15> */
[C---:B-----5:R-:W-:Y:S01]  /*18080*/  IMAD.WIDE R6, R17.reuse, 0x4, R2 ;  /* 0x0000000411067825 */ /* 0x060fe200078e0202 */
[----:B------:R-:W-:Y:S01]  /*18090*/  ISETP.GE.AND P1, PT, R0, UR5, PT ;  /* 0x0000000500007c0c */ /* 0x000fe2000bf26270 */
[----:B------:R-:W5:Y:S02]  /*180a0*/  LDCU UR5, c[0x0][0x398] ;  /* 0x00007300ff0577ac */ /* 0x000f640008000800 */
[C---:B---3--:R-:W-:Y:S01]  /*180b0*/  IMAD.WIDE R8, R17.reuse, 0x4, R196 ;  /* 0x0000000411087825 */ /* 0x048fe200078e02c4 */
[----:B------:R3:W-:Y:S01]  /*180c0*/  @P5 STG.E desc[UR26][R6.64], R219 ;  /* 0x000000db06005986 */ /* 0x0007e2000c10191a */
[----:B------:R-:W4:Y:S02]  /*180d0*/  LDCU UR19, c[0x0][0x398] ;  /* 0x00007300ff1377ac */ /* 0x000f240008000800 */
[----:B-1----:R-:W-:Y:S01]  /*180e0*/  IMAD.WIDE R10, R17, 0x4, R198 ;  /* 0x00000004110a7825 */ /* 0x002fe200078e02c6 */
        /* <DEDUP_REMOVED lines=12> */
[----:B------:R-:W-:Y:S01]  /*181b0*/  ISETP.LT.AND P6, PT, R204, UR8, !P1 ;  /* 0x00000008cc007c0c */ /* 0x000fe2000cfc1270 */
[----:B------:R-:W3:Y:S01]  /*181c0*/  LDCU UR8, c[0x0][0x398] ;  /* 0x00007300ff0877ac */ /* 0x000ee20008000800 */
[----:B------:R-:W-:Y:S01]  /*181d0*/  ISETP.GE.AND P4, PT, R0, UR31, PT ;  /* 0x0000001f00007c0c */ /* 0x000fe2000bf86270 */
[C---:B-1----:R-:W-:Y:S01]  /*181e0*/  IMAD.WIDE R8, R17.reuse, 0x4, R196 ;  /* 0x0000000411087825 */ /* 0x042fe200078e02c4 */
[----:B------:R1:W-:Y:S03]  /*181f0*/  @P5 STG.E desc[UR26][R6.64], R218 ;  /* 0x000000da06005986 */ /* 0x0003e6000c10191a */
[----:B------:R-:W-:Y:S01]  /*18200*/  IMAD.WIDE R10, R17, 0x4, R198 ;  /* 0x00000004110a7825 */ /* 0x000fe200078e02c6 */
[----:B------:R1:W-:Y:S01]  /*18210*/  @P3 STG.E desc[UR26][R8.64], R187 ;  /* 0x000000bb08003986 */ /* 0x0003e2000c10191a */
[----:B------:R-:W-:Y:S01]  /*18220*/  ISETP.LT.AND P5, PT, R203, UR7, !P4 ;  /* 0x00000007cb007c0c */ /* 0x000fe2000e7a1270 */
[----:B------:R-:W3:Y:S01]  /*18230*/  LDCU UR7, c[0x0][0x398] ;  /* 0x00007300ff0777ac */ /* 0x000ee20008000800 */
        /* <DEDUP_REMOVED lines=18> */
[----:B----4-:R-:W-:Y:S01]  /*18360*/  ISETP.LT.AND P3, PT, R206, UR4, !P0 ;  /* 0x00000004ce007c0c */ /* 0x010fe2000c761270 */
        /* <DEDUP_REMOVED lines=8> */
[----:B------:R-:W2:Y:S01]  /*183f0*/  LDCU UR10, c[0x0][0x398] ;  /* 0x00007300ff0a77ac */ /* 0x000ea20008000800 */
[C---:B-----5:R-:W-:Y:S01]  /*18400*/  IMAD.WIDE R6, R17.reuse, 0x4, R2 ;  /* 0x0000000411067825 */ /* 0x060fe200078e0202 */
[----:B------:R-:W-:Y:S01]  /*18410*/  ISETP.GE.AND P1, PT, R0, UR25, PT ;  /* 0x0000001900007c0c */ /* 0x000fe2000bf26270 */
[----:B------:R-:W5:Y:S02]  /*18420*/  LDCU UR14, c[0x0][0x398] ;  /* 0x00007300ff0e77ac */ /* 0x000f640008000800 */
[C---:B---3--:R-:W-:Y:S01]  /*18430*/  IMAD.WIDE R8, R17.reuse, 0x4, R196 ;  /* 0x0000000411087825 */ /* 0x048fe200078e02c4 */
[----:B------:R3:W-:Y:S03]  /*18440*/  @P5 STG.E desc[UR26][R6.64], R216 ;  /* 0x000000d806005986 */ /* 0x0007e6000c10191a */
[----:B----4-:R-:W-:Y:S01]  /*18450*/  IMAD.WIDE R10, R17, 0x4, R198 ;  /* 0x00000004110a7825 */ /* 0x010fe200078e02c6 */
[----:B------:R4:W-:Y:S01]  /*18460*/  @P3 STG.E desc[UR26][R8.64], R189 ;  /* 0x000000bd08003986 */ /* 0x0009e2000c10191a */
[----:B------:R-:W-:Y:S01]  /*18470*/  ISETP.LT.AND P5, PT, R203, UR6, !P1 ;  /* 0x00000006cb007c0c */ /* 0x000fe2000cfa1270 */
[----:B------:R-:W2:Y:S01]  /*18480*/  LDCU UR6, c[0x0][0x398] ;  /* 0x00007300ff0677ac */ /* 0x000ea20008000800 */
[----:B------:R-:W-:Y:S01]  /*18490*/  ISETP.LT.AND P3, PT, R206, UR18, !P1 ;  /* 0x00000012ce007c0c */ /* 0x000fe2000cf61270 */
[----:B------:R2:W-:Y:S01]  /*184a0*/  @P2 STG.E desc[UR26][R10.64], R125 ;  /* 0x0000007d0a002986 */ /* 0x0005e2000c10191a */
[----:B------:R-:W-:Y:S01]  /*184b0*/  ISETP.LT.AND P2, PT, R205, UR19, !P1 ;  /* 0x00000013cd007c0c */ /* 0x000fe2000cf41270 */
[----:B-1----:R-:W-:-:S04]  /*184c0*/  IMAD.WIDE R4, R17, 0x4, R200 ;  /* 0x0000000411047825 */ /* 0x002fc800078e02c8 */
[----:B------:R-:W-:Y:S02]  /*184d0*/  VIADD R17, R17, UR32 ;  /* 0x0000002011117c36 */ /* 0x000fe40008000000 */
[----:B------:R-:W-:Y:S01]  /*184e0*/  VIADD R0, R202, 0x3b ;  /* 0x0000003bca007836 */ /* 0x000fe20000000000 */
[----:B------:R1:W-:Y:S01]  /*184f0*/  @P6 STG.E desc[UR26][R4.64], R61 ;  /* 0x0000003d04006986 */ /* 0x0003e2000c10191a */
[C---:B---3--:R-:W-:Y:S01]  /*18500*/  IMAD.WIDE R6, R17.reuse, 0x4, R2 ;  /* 0x0000000411067825 */ /* 0x048fe200078e0202 */
[----:B------:R-:W-:Y:S01]  /*18510*/  ISETP.LT.AND P6, PT, R204, UR9, !P1 ;  /* 0x00000009cc007c0c */ /* 0x000fe2000cfc1270 */
[----:B------:R-:W3:Y:S01]  /*18520*/  LDCU UR9, c[0x0][0x398] ;  /* 0x00007300ff0977ac */ /* 0x000ee20008000800 */
[----:B------:R-:W-:Y:S01]  /*18530*/  ISETP.GE.AND P4, PT, R0, UR23, PT ;  /* 0x0000001700007c0c */ /* 0x000fe2000bf86270 */
[C---:B----4-:R-:W-:Y:S01]  /*18540*/  IMAD.WIDE R8, R17.reuse, 0x4, R196 ;  /* 0x0000000411087825 */ /* 0x050fe200078e02c4 */
[----:B------:R4:W-:Y:S03]  /*18550*/  @P5 STG.E desc[UR26][R6.64], R215 ;  /* 0x000000d706005986 */ /* 0x0009e6000c10191a */
[----:B--2---:R-:W-:Y:S01]  /*18560*/  IMAD.WIDE R10, R17, 0x4, R198 ;  /* 0x00000004110a7825 */ /* 0x004fe200078e02c6 */
[----:B------:R2:W-:Y:S01]  /*18570*/  @P3 STG.E desc[UR26][R8.64], R190 ;  /* 0x000000be08003986 */ /* 0x0005e2000c10191a */
[----:B------:R-:W-:Y:S01]  /*18580*/  ISETP.LT.AND P5, PT, R203, UR8, !P4 ;  /* 0x00000008cb007c0c */ /* 0x000fe2000e7a1270 */
[----:B------:R-:W3:Y:S01]  /*18590*/  LDCU UR8, c[0x0][0x398] ;  /* 0x00007300ff0877ac */ /* 0x000ee20008000800 */
[----:B------:R-:W-:Y:S01]  /*185a0*/  ISETP.LT.AND P3, PT, R206, UR20, !P4 ;  /* 0x00000014ce007c0c */ /* 0x000fe2000e761270 */
[----:B------:R2:W-:Y:S01]  /*185b0*/  @P2 STG.E desc[UR26][R10.64], R126 ;  /* 0x0000007e0a002986 */ /* 0x0005e2000c10191a */
[----:B------:R-:W-:Y:S01]  /*185c0*/  ISETP.LT.AND P2, PT, R205, UR7, !P4 ;  /* 0x00000007cd007c0c */ /* 0x000fe2000e741270 */
[C---:B-1----:R-:W-:Y:S01]  /*185d0*/  IMAD.WIDE R4, R17.reuse, 0x4, R200 ;  /* 0x0000000411047825 */ /* 0x042fe200078e02c8 */
[----:B------:R-:W1:Y:S03]  /*185e0*/  LDCU UR7, c[0x0][0x398] ;  /* 0x00007300ff0777ac */ /* 0x000e660008000800 */
[----:B------:R-:W-:Y:S01]  /*185f0*/  VIADD R17, R17, UR32 ;  /* 0x0000002011117c36 */ /* 0x000fe20008000000 */
[----:B------:R1:W-:Y:S01]  /*18600*/  @P6 STG.E desc[UR26][R4.64], R62 ;  /* 0x0000003e04006986 */ /* 0x0003e2000c10191a */
[----:B------:R-:W-:Y:S01]  /*18610*/  VIADD R0, R202, 0x3c ;  /* 0x0000003cca007836 */ /* 0x000fe20000000000 */
[----:B------:R-:W-:Y:S01]  /*18620*/  ISETP.LT.AND P6, PT, R204, UR5, !P4 ;  /* 0x00000005cc007c0c */ /* 0x000fe2000e7c1270 */
[C---:B----4-:R-:W-:Y:S01]  /*18630*/  IMAD.WIDE R6, R17.reuse, 0x4, R2 ;  /* 0x0000000411067825 */ /* 0x050fe200078e0202 */
[----:B------:R-:W4:Y:S03]  /*18640*/  LDCU UR5, c[0x0][0x398] ;  /* 0x00007300ff0577ac */ /* 0x000f260008000800 */
[----:B--2---:R-:W-:Y:S01]  /*18650*/  IMAD.WIDE R8, R17, 0x4, R196 ;  /* 0x0000000411087825 */ /* 0x004fe200078e02c4 */
[----:B------:R-:W-:-:S03]  /*18660*/  ISETP.GE.AND P0, PT, R0, UR21, PT ;  /* 0x0000001500007c0c */ /* 0x000fc6000bf06270 */
[C---:B------:R-:W-:Y:S01]  /*18670*/  IMAD.WIDE R10, R17.reuse, 0x4, R198 ;  /* 0x00000004110a7825 */ /* 0x040fe200078e02c6 */
[----:B------:R2:W-:Y:S04]  /*18680*/  @P5 STG.E desc[UR26][R6.64], R214 ;  /* 0x000000d606005986 */ /* 0x0005e8000c10191a */
[----:B------:R2:W-:Y:S01]  /*18690*/  @P3 STG.E desc[UR26][R8.64], R191 ;  /* 0x000000bf08003986 */ /* 0x0005e2000c10191a */
[----:B-1----:R-:W-:Y:S01]  /*186a0*/  IMAD.WIDE R4, R17, 0x4, R200 ;  /* 0x0000000411047825 */ /* 0x002fe200078e02c8 */
[----:B------:R-:W-:Y:S01]  /*186b0*/  ISETP.LT.AND P3, PT, R206, UR4, !P0 ;  /* 0x00000004ce007c0c */ /* 0x000fe2000c761270 */
[----:B------:R-:W1:Y:S01]  /*186c0*/  LDCU UR4, c[0x0][0x398] ;  /* 0x00007300ff0477ac */ /* 0x000e620008000800 */
[----:B------:R1:W-:Y:S01]  /*186d0*/  @P2 STG.E desc[UR26][R10.64], R127 ;  /* 0x0000007f0a002986 */ /* 0x0003e2000c10191a */
[----:B------:R-:W-:-:S02]  /*186e0*/  ISETP.LT.AND P2, PT, R203, UR12, !P0 ;  /* 0x0000000ccb007c0c */ /* 0x000fc4000c741270 */
[----:B------:R-:W-:Y:S01]  /*186f0*/  ISETP.LT.AND P5, PT, R205, UR10, !P0 ;  /* 0x0000000acd007c0c */ /* 0x000fe2000c7a1270 */
[----:B------:R-:W-:Y:S01]  /*18700*/  VIADD R17, R17, UR32 ;  /* 0x0000002011117c36 */ /* 0x000fe20008000000 */
[----:B------:R-:W-:Y:S01]  /*18710*/  IADD3 R0, PT, PT, R202, 0x3d, RZ ;  /* 0x0000003dca007810 */ /* 0x000fe20007ffe0ff */
[----:B------:R1:W-:Y:S01]  /*18720*/  @P6 STG.E desc[UR26][R4.64], R63 ;  /* 0x0000003f04006986 */ /* 0x0003e2000c10191a */
[----:B-----5:R-:W-:Y:S01]  /*18730*/  ISETP.LT.AND P6, PT, R204, UR14, !P0 ;  /* 0x0000000ecc007c0c */ /* 0x020fe2000c7c1270 */
[C---:B--2---:R-:W-:Y:S01]  /*18740*/  IMAD.WIDE R6, R17.reuse, 0x4, R2 ;  /* 0x0000000411067825 */ /* 0x044fe200078e0202 */
[----:B------:R-:W-:Y:S01]  /*18750*/  ISETP.GE.AND P1, PT, R0, UR17, PT ;  /* 0x0000001100007c0c */ /* 0x000fe2000bf26270 */
[----:B------:R-:W2:Y:S02]  /*18760*/  LDCU UR12, c[0x0][0x398] ;  /* 0x00007300ff0c77ac */ /* 0x000ea40008000800 */
[----:B------:R-:W-:Y:S01]  /*18770*/  IMAD.WIDE R8, R17, 0x4, R196 ;  /* 0x0000000411087825 */ /* 0x000fe200078e02c4 */
[----:B------:R-:W5:Y:S03]  /*18780*/  LDCU UR10, c[0x0][0x398] ;  /* 0x00007300ff0a77ac */ /* 0x000f660008000800 */
[----:B------:R-:W-:-:S02]  /*18790*/  VIADD R0, R202, 0x3e ;  /* 0x0000003eca007836 */ /* 0x000fc40000000000 */
[----:B-1----:R-:W-:Y:S01]  /*187a0*/  IMAD.WIDE R10, R17, 0x4, R198 ;  /* 0x00000004110a7825 */ /* 0x002fe200078e02c6 */
[----:B------:R1:W-:Y:S01]  /*187b0*/  @P2 STG.E desc[UR26][R6.64], R213 ;  /* 0x000000d506002986 */ /* 0x0003e2000c10191a */
[----:B------:R-:W-:Y:S01]  /*187c0*/  ISETP.LT.AND P2, PT, R203, UR6, !P1 ;  /* 0x00000006cb007c0c */ /* 0x000fe2000cf41270 */
[----:B------:R-:W2:Y:S01]  /*187d0*/  LDCU UR6, c[0x0][0x398] ;  /* 0x00007300ff0677ac */ /* 0x000ea20008000800 */
[----:B------:R-:W-:Y:S01]  /*187e0*/  ISETP.GE.AND P4, PT, R0, UR13, PT ;  /* 0x0000000d00007c0c */ /* 0x000fe2000bf86270 */
[----:B------:R5:W-:Y:S01]  /*187f0*/  @P3 STG.E desc[UR26][R8.64], R192 ;  /* 0x000000c008003986 */ /* 0x000be2000c10191a */
[----:B------:R-:W-:Y:S01]  /*18800*/  IMAD.WIDE R4, R17, 0x4, R200 ;  /* 0x0000000411047825 */ /* 0x000fe200078e02c8 */
[----:B---3--:R-:W-:Y:S01]  /*18810*/  ISETP.LT.AND P3, PT, R206, UR9, !P1 ;  /* 0x00000009ce007c0c */ /* 0x008fe2000cf61270 */
[----:B------:R-:W3:Y:S01]  /*18820*/  LDCU UR13, c[0x0][0x398] ;  /* 0x00007300ff0d77ac */ /* 0x000ee20008000800 */
[----:B------:R2:W-:Y:S01]  /*18830*/  @P5 STG.E desc[UR26][R10.64], R128 ;  /* 0x000000800a005986 */ /* 0x0005e2000c10191a */
[----:B------:R-:W-:Y:S01]  /*18840*/  ISETP.LT.AND P5, PT, R205, UR16, !P1 ;  /* 0x00000010cd007c0c */ /* 0x000fe2000cfa1270 */
[----:B------:R-:W-:Y:S01]  /*18850*/  VIADD R17, R17, UR32 ;  /* 0x0000002011117c36 */ /* 0x000fe20008000000 */
[----:B------:R-:W-:Y:S01]  /*18860*/  ISETP.LT.AND P1, PT, R204, UR7, !P1 ;  /* 0x00000007cc007c0c */ /* 0x000fe2000cf21270 */
[----:B------:R-:W3:Y:S01]  /*18870*/  LDCU UR9, c[0x0][0x398] ;  /* 0x00007300ff0977ac */ /* 0x000ee20008000800 */
[----:B------:R2:W-:Y:S01]  /*18880*/  @P6 STG.E desc[UR26][R4.64], R64 ;  /* 0x0000004004006986 */ /* 0x0005e2000c10191a */
[----:B----4-:R-:W-:Y:S01]  /*18890*/  ISETP.LT.AND P6, PT, R203, UR5, !P4 ;  /* 0x00000005cb007c0c */ /* 0x010fe2000e7c1270 */
[C---:B-1----:R-:W-:Y:S01]  /*188a0*/  IMAD.WIDE R6, R17.reuse, 0x4, R2 ;  /* 0x0000000411067825 */ /* 0x042fe200078e0202 */
[----:B------:R-:W-:-:S03]  /*188b0*/  IADD3 R15, PT, PT, R17, UR32, RZ ;  /* 0x00000020110f7c10 */ /* 0x000fc6000fffe0ff */
[C---:B-----5:R-:W-:Y:S01]  /*188c0*/  IMAD.WIDE R8, R17.reuse, 0x4, R196 ;  /* 0x0000000411087825 */ /* 0x060fe200078e02c4 */
[----:B------:R1:W-:Y:S03]  /*188d0*/  @P2 STG.E desc[UR26][R6.64], R212 ;  /* 0x000000d406002986 */ /* 0x0003e6000c10191a */
[----:B------:R-:W-:Y:S02]  /*188e0*/  VIADD R202, R202, 0x3f ;  /* 0x0000003fcaca7836 */ /* 0x000fe40000000000 */
[C---:B--2---:R-:W-:Y:S01]  /*188f0*/  IMAD.WIDE R10, R17.reuse, 0x4, R198 ;  /* 0x00000004110a7825 */ /* 0x044fe200078e02c6 */
[----:B------:R2:W-:Y:S03]  /*18900*/  @P3 STG.E desc[UR26][R8.64], R193 ;  /* 0x000000c108003986 */ /* 0x0005e6000c10191a */
[----:B------:R-:W-:Y:S01]  /*18910*/  IMAD.WIDE R4, R17, 0x4, R200 ;  /* 0x0000000411047825 */ /* 0x000fe200078e02c8 */
[----:B------:R-:W-:Y:S01]  /*18920*/  ISETP.GE.AND P0, PT, R202, UR15, PT ;  /* 0x0000000fca007c0c */ /* 0x000fe2000bf06270 */
[----:B------:R4:W-:Y:S01]  /*18930*/  @P5 STG.E desc[UR26][R10.64], R129 ;  /* 0x000000810a005986 */ /* 0x0009e2000c10191a */
[----:B------:R-:W-:Y:S01]  /*18940*/  ISETP.LT.AND P3, PT, R206, UR8, !P4 ;  /* 0x00000008ce007c0c */ /* 0x000fe2000e761270 */
[----:B------:R-:W-:-:S02]  /*18950*/  IMAD.WIDE R12, R15, 0x4, R2 ;  /* 0x000000040f0c7825 */ /* 0x000fc400078e0202 */
[----:B------:R1:W-:Y:S01]  /*18960*/  @P1 STG.E desc[UR26][R4.64], R65 ;  /* 0x0000004104001986 */ /* 0x0003e2000c10191a */
[----:B------:R-:W-:Y:S02]  /*18970*/  ISETP.LT.AND P1, PT, R205, UR12, !P4 ;  /* 0x0000000ccd007c0c */ /* 0x000fe4000e721270 */
[----:B------:R-:W-:Y:S01]  /*18980*/  ISETP.LT.AND P4, PT, R204, UR4, !P4 ;  /* 0x00000004cc007c0c */ /* 0x000fe2000e781270 */
[----:B------:R2:W-:Y:S01]  /*18990*/  @P6 STG.E desc[UR26][R12.64], R211 ;  /* 0x000000d30c006986 */ /* 0x0005e2000c10191a */
[----:B------:R-:W-:Y:S02]  /*189a0*/  ISETP.LT.AND P2, PT, R203, UR10, !P0 ;  /* 0x0000000acb007c0c */ /* 0x000fe4000c741270 */
[----:B---3--:R-:W-:Y:S02]  /*189b0*/  ISETP.LT.AND P5, PT, R206, UR13, !P0 ;  /* 0x0000000dce007c0c */ /* 0x008fe4000c7a1270 */
[----:B------:R-:W-:Y:S01]  /*189c0*/  ISETP.LT.AND P6, PT, R205, UR6, !P0 ;  /* 0x00000006cd007c0c */ /* 0x000fe2000c7c1270 */
[C---:B------:R-:W-:Y:S01]  /*189d0*/  VIADD R17, R15.reuse, UR32 ;  /* 0x000000200f117c36 */ /* 0x040fe20008000000 */
[----:B------:R-:W-:Y:S01]  /*189e0*/  ISETP.LT.AND P0, PT, R204, UR9, !P0 ;  /* 0x00000009cc007c0c */ /* 0x000fe2000c701270 */
[----:B-1----:R-:W-:-:S04]  /*189f0*/  IMAD.WIDE R6, R15, 0x4, R196 ;  /* 0x000000040f067825 */ /* 0x002fc800078e02c4 */
[C---:B--2---:R-:W-:Y:S01]  /*18a00*/  IMAD.WIDE R8, R15.reuse, 0x4, R198 ;  /* 0x000000040f087825 */ /* 0x044fe200078e02c6 */
[----:B------:R1:W-:Y:S03]  /*18a10*/  @P3 STG.E desc[UR26][R6.64], R194 ;  /* 0x000000c206003986 */ /* 0x0003e6000c10191a */
[----:B----4-:R-:W-:Y:S01]  /*18a20*/  IMAD.WIDE R10, R15, 0x4, R200 ;  /* 0x000000040f0a7825 */ /* 0x010fe200078e02c8 */
[----:B------:R1:W-:Y:S03]  /*18a30*/  @P1 STG.E desc[UR26][R8.64], R130 ;  /* 0x0000008208001986 */ /* 0x0003e6000c10191a */
[C---:B------:R-:W-:Y:S01]  /*18a40*/  IMAD.WIDE R2, R17.reuse, 0x4, R2 ;  /* 0x0000000411027825 */ /* 0x040fe200078e0202 */
[----:B------:R1:W-:Y:S03]  /*18a50*/  @P4 STG.E desc[UR26][R10.64], R66 ;  /* 0x000000420a004986 */ /* 0x0003e6000c10191a */
[C---:B------:R-:W-:Y:S01]  /*18a60*/  IMAD.WIDE R196, R17.reuse, 0x4, R196 ;  /* 0x0000000411c47825 */ /* 0x040fe200078e02c4 */
[----:B------:R1:W-:Y:S03]  /*18a70*/  @P2 STG.E desc[UR26][R2.64], R210 ;  /* 0x000000d202002986 */ /* 0x0003e6000c10191a */
[C---:B------:R-:W-:Y:S01]  /*18a80*/  IMAD.WIDE R198, R17.reuse, 0x4, R198 ;  /* 0x0000000411c67825 */ /* 0x040fe200078e02c6 */
[----:B------:R1:W-:Y:S03]  /*18a90*/  @P5 STG.E desc[UR26][R196.64], R195 ;  /* 0x000000c3c4005986 */ /* 0x0003e6000c10191a */
[----:B------:R-:W-:Y:S01]  /*18aa0*/  IMAD.WIDE R200, R17, 0x4, R200 ;  /* 0x0000000411c87825 */ /* 0x000fe200078e02c8 */
[----:B------:R1:W-:Y:S04]  /*18ab0*/  @P6 STG.E desc[UR26][R198.64], R131 ;  /* 0x00000083c6006986 */ /* 0x0003e8000c10191a */
[----:B------:R1:W-:Y:S01]  /*18ac0*/  @P0 STG.E desc[UR26][R200.64], R67 ;  /* 0x00000043c8000986 */ /* 0x0003e2000c10191a */
[----:B------:R-:W-:Y:S06]  /*18ad0*/  BAR.SYNC.DEFER_BLOCKING 0x0 ;  /* 0x0000000000007b1d */ /* 0x000fec0000010000 */
[----:B------:R-:W-:Y:S05]  /*18ae0*/  BRA.U UP0, `(.L_x_14) ;  /* 0x0000000100a07547 */ /* 0x000fea000b800000 */
[----:B------:R-:W2:Y:S01]  /*18af0*/  S2UR UR5, SR_CgaCtaId ;  /* 0x00000000000579c3 */ /* 0x000ea20000008800 */
[----:B------:R-:W-:Y:S01]  /*18b00*/  NOP ;  /* 0x0000000000007918 */ /* 0x000fe20000000000 */
[----:B------:R-:W-:Y:S01]  /*18b10*/  UMOV UR4, 0x50 ;  /* 0x0000005000047882 */ /* 0x000fe20000000000 */
[----:B------:R-:W-:Y:S02]  /*18b20*/  IMAD.U32 R0, RZ, RZ, UR11 ;  /* 0x0000000bff007e24 */ /* 0x000fe4000f8e00ff */
[----:B-1----:R-:W-:Y:S02]  /*18b30*/  IMAD.MOV.U32 R3, RZ, RZ, 0xffff ;  /* 0x0000ffffff037424 */ /* 0x002fe400078e00ff */
[----:B------:R-:W-:Y:S01]  /*18b40*/  IMAD.MOV.U32 R7, RZ, RZ, 0x1 ;  /* 0x00000001ff077424 */ /* 0x000fe200078e00ff */
[----:B------:R-:W-:-:S04]  /*18b50*/  LOP3.LUT R0, R0, 0xffff, RZ, 0xc0, !PT ;  /* 0x0000ffff00007812 */ /* 0x000fc800078ec0ff */
[----:B------:R-:W-:-:S05]  /*18b60*/  SHF.R.U32.HI R0, RZ, 0x5, R0 ;  /* 0x00000005ff007819 */ /* 0x000fca0000011600 */
[----:B------:R-:W-:Y:S01]  /*18b70*/  VIADD R2, R0, 0x10 ;  /* 0x0000001000027836 */ /* 0x000fe20000000000 */
[----:B------:R-:W-:Y:S01]  /*18b80*/  SHF.L.U32 R0, R3, R0, RZ ;  /* 0x0000000003007219 */ /* 0x000fe200000006ff */
[----:B--2---:R-:W-:-:S03]  /*18b90*/  ULEA UR6, UR5, UR4, 0x18 ;  /* 0x0000000405067291 */ /* 0x004fc6000f8ec0ff */
[----:B------:R-:W-:-:S04]  /*18ba0*/  SHF.L.U32 R3, R7, R2, RZ ;  /* 0x0000000207037219 */ /* 0x000fc800000006ff */
[----:B------:R-:W-:Y:S02]  /*18bb0*/  LOP3.LUT R0, R3, R0, RZ, 0xfc, !PT ;  /* 0x0000000003007212 */ /* 0x000fe400078efcff */
[----:B------:R-:W1:Y:S02]  /*18bc0*/  LDS R5, [UR6] ;  /* 0x00000006ff057984 */ /* 0x000e640008000800 */
[C---:B------:R-:W-:Y:S02]  /*18bd0*/  LOP3.LUT R2, R0.reuse, 0xffff, RZ, 0xc0, !PT ;  /* 0x0000ffff00027812 */ /* 0x040fe400078ec0ff */
[----:B-1----:R-:W-:-:S04]  /*18be0*/  LOP3.LUT R3, R0, 0xffff, R5, 0x80, !PT ;  /* 0x0000ffff00037812 */ /* 0x002fc800078e8005 */
[----:B------:R-:W-:-:S13]  /*18bf0*/  ISETP.NE.AND P0, PT, R3, R2, PT ;  /* 0x000000020300720c */ /* 0x000fda0003f05270 */
[----:B------:R-:W-:Y:S05]  /*18c00*/  @P0 BRA `(.L_x_15) ;  /* 0x0000000000500947 */ /* 0x000fea0003800000 */
[----:B------:R-:W-:Y:S02]  /*18c10*/  SHF.R.U32.HI R5, RZ, 0x10, R5 ;  /* 0x00000010ff057819 */ /* 0x000fe40000011605 */
[----:B------:R-:W-:-:S04]  /*18c20*/  SHF.R.U32.HI R2, RZ, 0x10, R0 ;  /* 0x00000010ff027819 */ /* 0x000fc80000011600 */
[----:B------:R-:W-:-:S04]  /*18c30*/  LOP3.LUT R5, R5, R2, RZ, 0xc0, !PT ;  /* 0x0000000205057212 */ /* 0x000fc800078ec0ff */
[----:B------:R-:W-:-:S13]  /*18c40*/  ISETP.NE.AND P0, PT, R5, R2, PT ;  /* 0x000000020500720c */ /* 0x000fda0003f05270 */
[----:B------:R-:W-:Y:S05]  /*18c50*/  @P0 BRA `(.L_x_16) ;  /* 0x0000000000300947 */ /* 0x000fea0003800000 */
[----:B------:R-:W-:Y:S01]  /*18c60*/  R2UR UR4, R0 ;  /* 0x00000000000472ca */ /* 0x000fe200000e0000 */
[----:B------:R-:W-:Y:S01]  /*18c70*/  VOTEU.ANY UR5, UPT, PT ;  /* 0x0000000000057886 */ /* 0x000fe200038e0100 */
[----:B------:R-:W1:Y:S01]  /*18c80*/  S2R R0, SR_LANEID ;  /* 0x0000000000007919 */ /* 0x000e620000000000 */
[----:B------:R-:W-:-:S10]  /*18c90*/  UFLO.U32 UR5, UR5 ;  /* 0x00000005000572bd */ /* 0x000fd400080e0000 */
[----:B------:R-:W-:-:S06]  /*18ca0*/  ULOP3.LUT UR4, URZ, UR4, URZ, 0x33, !UPT ;  /* 0x00000004ff047292 */ /* 0x000fcc000f8e33ff */
[----:B------:R-:W-:-:S04]  /*18cb0*/  MOV R2, UR4 ;  /* 0x0000000400027c02 */ /* 0x000fc80008000f00 */
[----:B------:R-:W2:Y:S02]  /*18cc0*/  REDUX UR7, R2 ;  /* 0x00000000020773c4 */ /* 0x000ea40000000000 */
[----:B------:R3:W-:Y:S01]  /*18cd0*/  UTCATOMSWS.AND URZ, UR4 ;  /* 0x0000000400ff79e3 */ /* 0x0007e20008000000 */
[----:B-1----:R-:W-:Y:S01]  /*18ce0*/  ISETP.EQ.U32.AND P0, PT, R0, UR5, PT ;  /* 0x0000000500007c0c */ /* 0x002fe2000bf02070 */
[----:B--2---:R-:W-:-:S12]  /*18cf0*/  IMAD.U32 R0, RZ, RZ, UR7 ;  /* 0x00000007ff007e24 */ /* 0x004fd8000f8e00ff */
[----:B------:R3:W-:Y:S01]  /*18d00*/  @P0 ATOMS.AND RZ, [UR6], R0 ;  /* 0x00000000ffff098c */ /* 0x0007e2000a800006 */
[----:B------:R-:W-:Y:S05]  /*18d10*/  BRA `(.L_x_14) ;  /* 0x0000000000147947 */ /* 0x000fea0003800000 */
.L_x_16:
[----:B------:R-:W-:-:S07]  /*18d20*/  MOV R2, 0x18d40 ;  /* 0x00018d4000027802 */ /* 0x000fce0000000f00 */
[----:B------:R-:W-:Y:S05]  /*18d30*/  CALL.REL.NOINC `($__internal_0_$__cuda_sm10x_tcgen05_guardrail_trap_col_being_dealloced_not_returned_by_alloc) ;  /* 0x00000000002c7944 */ /* 0x000fea0003c00000 */
[----:B------:R-:W-:Y:S05]  /*18d40*/  BRA `(.L_x_14) ;  /* 0x0000000000087947 */ /* 0x000fea0003800000 */
.L_x_15:
[----:B------:R-:W-:-:S07]  /*18d50*/  MOV R2, 0x18d70 ;  /* 0x00018d7000027802 */ /* 0x000fce0000000f00 */
[----:B------:R-:W-:Y:S05]  /*18d60*/  CALL.REL.NOINC `($__internal_2_$__cuda_sm10x_tcgen05_guardrail_trap_unallocated_columns_being_dealloced) ;  /* 0x0000000000387944 */ /* 0x000fea0003c00000 */
.L_x_14:
[----:B------:R-:W-:Y:S01]  /*18d70*/  NOP ;  /* 0x0000000000007918 */ /* 0x000fe20000000000 */
[----:B---3--:R-:W-:Y:S05]  /*18d80*/  EXIT ;  /* 0x000000000000794d */ /* 0x008fea0003800000 */
.L_x_9:
[----:B------:R-:W1:Y:S02]  /*18d90*/  SYNCS.PHASECHK.TRANS64.TRYWAIT P3, [UR4], R4 ;  /* 0x00000004ff0075a7 */ /* 0x000e640008061104 */
[----:B-1----:R-:W-:Y:S05]  /*18da0*/  @!P3 BRA `(.L_x_9) ;  /* 0xfffffffc00f8b947 */ /* 0x002fea000383ffff */
[----:B------:R-:W-:Y:S05]  /*18db0*/  BRA `(.L_x_17) ;  /* 0xffffff64005c7947 */ /* 0x000fea000383ffff */
.L_x_13:
[----:B------:R-:W5:Y:S02]  /*18dc0*/  SYNCS.PHASECHK.TRANS64.TRYWAIT P0, [UR4], R0 ;  /* 0x00000000ff0075a7 */ /* 0x000f640008001104 */
[----:B-----5:R-:W-:Y:S05]  /*18dd0*/  @!P0 BRA `(.L_x_13) ;  /* 0xfffffffc00f88947 */ /* 0x020fea000383ffff */
[----:B------:R-:W-:Y:S05]  /*18de0*/  BRA `(.L_x_12) ;  /* 0xffffffa8001c7947 */ /* 0x000fea000383ffff */
        .weak           $__internal_0_$__cuda_sm10x_tcgen05_guardrail_trap_col_being_dealloced_not_returned_by_alloc
        .type           $__internal_0_$__cuda_sm10x_tcgen05_guardrail_trap_col_being_dealloced_not_returned_by_alloc,@function
        .size           $__internal_0_$__cuda_sm10x_tcgen05_guardrail_trap_col_being_dealloced_not_returned_by_alloc,($__internal_1_$__cuda_sm10x_tcgen05_guardrail_trap_phase_invalid_during_alloc - $__internal_0_$__cuda_sm10x_tcgen05_guardrail_trap_col_being_dealloced_not_returned_by_alloc)
$__internal_0_$__cuda_sm10x_tcgen05_guardrail_trap_col_being_dealloced_not_returned_by_alloc:
[----:B------:R-:W-:Y:S05]  /*18df0*/  BPT.TRAP 0x1 ;  /* 0x000000040000795c */ /* 0x000fea0000300000 */
[----:B------:R-:W-:-:S04]  /*18e00*/  IMAD.MOV.U32 R3, RZ, RZ, 0x0 ;  /* 0x00000000ff037424 */ /* 0x000fc800078e00ff */
[----:B------:R-:W-:Y:S05]  /*18e10*/  RET.REL.NODEC R2 `(matmul_kernel) ;  /* 0xfffffe7002787950 */ /* 0x000fea0003c3ffff */
        .weak           $__internal_1_$__cuda_sm10x_tcgen05_guardrail_trap_phase_invalid_during_alloc
        .type           $__internal_1_$__cuda_sm10x_tcgen05_guardrail_trap_phase_invalid_during_alloc,@function
        .size           $__internal_1_$__cuda_sm10x_tcgen05_guardrail_trap_phase_invalid_during_alloc,($__internal_2_$__cuda_sm10x_tcgen05_guardrail_trap_unallocated_columns_being_dealloced - $__internal_1_$__cuda_sm10x_tcgen05_guardrail_trap_phase_invalid_during_alloc)
$__internal_1_$__cuda_sm10x_tcgen05_guardrail_trap_phase_invalid_during_alloc:
[----:B------:R-:W-:Y:S05]  /*18e20*/  BPT.TRAP 0x1 ;  /* 0x000000040000795c */ /* 0x000fea0000300000 */
[----:B------:R-:W-:-:S04]  /*18e30*/  IMAD.MOV.U32 R3, RZ, RZ, 0x0 ;  /* 0x00000000ff037424 */ /* 0x000fc800078e00ff */
[----:B------:R-:W-:Y:S05]  /*18e40*/  RET.REL.NODEC R2 `(matmul_kernel) ;  /* 0xfffffe70026c7950 */ /* 0x000fea0003c3ffff */
        .weak           $__internal_2_$__cuda_sm10x_tcgen05_guardrail_trap_unallocated_columns_being_dealloced
        .type           $__internal_2_$__cuda_sm10x_tcgen05_guardrail_trap_unallocated_columns_being_dealloced,@function
        .size           $__internal_2_$__cuda_sm10x_tcgen05_guardrail_trap_unallocated_columns_being_dealloced,(.L_x_21 - $__internal_2_$__cuda_sm10x_tcgen05_guardrail_trap_unallocated_columns_being_dealloced)
$__internal_2_$__cuda_sm10x_tcgen05_guardrail_trap_unallocated_columns_being_dealloced:
[----:B------:R-:W-:Y:S05]  /*18e50*/  BPT.TRAP 0x1 ;  /* 0x000000040000795c */ /* 0x000fea0000300000 */
[----:B------:R-:W-:-:S04]  /*18e60*/  IMAD.MOV.U32 R3, RZ, RZ, 0x0 ;  /* 0x00000000ff037424 */ /* 0x000fc800078e00ff */
[----:B------:R-:W-:Y:S05]  /*18e70*/  RET.REL.NODEC R2 `(matmul_kernel) ;  /* 0xfffffe7002607950 */ /* 0x000fea0003c3ffff */
.L_x_18:
[----:B------:R-:W-:-:S00]  /*18e80*/  BRA `(.L_x_18) ;  /* 0xfffffffc00fc7947 */ /* 0x000fc0000383ffff */
[----:B------:R-:W-:-:S00]  /*18e90*/  NOP ;  /* 0x0000000000007918 */ /* 0x000fc00000000000 */
        /* <DEDUP_REMOVED lines=14> */
.L_x_21:


//--------------------- .nv.shared.matmul_kernel  --------------------------
	.section	.nv.shared.matmul_kernel,"aw",@nobits
	.sectionflags	@""
	.align	16
	.zero		1024


//--------------------- .nv.shared.reserved.0     --------------------------
	.section	.nv.shared.reserved.0,"aw",@nobits
	.align	8
	.weak		__nv_reservedSMEM_offset_0_alias
	.size		__nv_reservedSMEM_offset_0_alias, 0, 64
	.other		__nv_reservedSMEM_offset_0_alias,@"STO_CUDA_RESERVED_SHARED STV_DEFAULT"
__nv_reservedSMEM_offset_0_alias:
	.zero		0
.nv.shared.reserved.0:
	.zero		64
	.weak		__nv_reservedSMEM_allocation_phase
	.type		__nv_reservedSMEM_allocation_phase,@object
	.size		__nv_reservedSMEM_allocation_phase,(.L_0 - __nv_reservedSMEM_allocation_phase)
__nv_reservedSMEM_allocation_phase:
	.zero		1
.L_0:
	.zero		7
	.weak		__nv_reservedSMEM_devtool_atexit_pc
	.type		__nv_reservedSMEM_devtool_atexit_pc,@object
	.size		__nv_reservedSMEM_devtool_atexit_pc,(__nv_reservedSMEM_allocation_mask - __nv_reservedSMEM_devtool_atexit_pc)
__nv_reservedSMEM_devtool_atexit_pc:
	.zero		8
	.weak		__nv_reservedSMEM_allocation_mask
	.type		__nv_reservedSMEM_allocation_mask,@object
	.size		__nv_reservedSMEM_allocation_mask,(.L_2 - __nv_reservedSMEM_allocation_mask)
__nv_reservedSMEM_allocation_mask:
	.zero		4
.L_2:


//--------------------- .nv.constant0.matmul_kernel --------------------------
	.section	.nv.constant0.matmul_kernel,"a",@progbits
	.sectionflags	@""
	.align	4
.nv.constant0.matmul_kernel:
	.zero		976


//--------------------- SYMBOLS --------------------------

	.type		.nv.reservedSmem.offset0,@object
	.size		.nv.reservedSmem.offset0,0x4
	.type		.nv.reservedSmem.cap,@object
	.size		.nv.reservedSmem.cap,0x4
